	.target	sm_90a

	.elftype	@"ET_EXEC"


//--------------------- .note.nv.tkinfo           --------------------------
	.section	.note.nv.tkinfo,"",@"SHT_NOTE"
	.sectionflags	@"SHF_NOTE_NV_TKINFO"
	.tkinfo
        /*0018*/ 	.word	0x00000002
        /*0030*/ 	.string	""
        /*0030*/ 	.string	"ptxas"
        /*0030*/ 	.string	"Cuda compilation tools, release 13.0, V13.0.88"
        /*0030*/ 	.string	"Build cuda_13.0.r13.0/compiler.36424714_0"
        /*0030*/ 	.string	"-arch sm_90a -m 64 "



//--------------------- .note.nv.cuinfo           --------------------------
	.section	.note.nv.cuinfo,"",@"SHT_NOTE"
	.sectionflags	@"SHF_NOTE_NV_CUINFO"
        /*0018*/ 	.short	0x0002
        /*001a*/ 	.short	0x005a
        /*001c*/ 	.short	0x0082
	.zero		2


//--------------------- .nv.info                  --------------------------
	.section	.nv.info,"",@"SHT_CUDA_INFO"
	.align	4


	//----- nvinfo : EIATTR_REGCOUNT
	.align		4
        /*0000*/ 	.byte	0x04, 0x2f
        /*0002*/ 	.short	(.L_43 - .L_42)
	.align		4
.L_42:
        /*0004*/ 	.word	index@(_Z16kInt8VectorQuantI6__halfLi1024ELi0EEvPT_PaPffii)
        /*0008*/ 	.word	0x0000001c


	//----- nvinfo : EIATTR_FRAME_SIZE
	.align		4
.L_43:
        /*000c*/ 	.byte	0x04, 0x11
        /*000e*/ 	.short	(.L_45 - .L_44)
	.align		4
.L_44:
        /*0010*/ 	.word	index@(_Z16kInt8VectorQuantI6__halfLi1024ELi0EEvPT_PaPffii)
        /*0014*/ 	.word	0x00000000


	//----- nvinfo : EIATTR_REGCOUNT
	.align		4
.L_45:
        /*0018*/ 	.byte	0x04, 0x2f
        /*001a*/ 	.short	(.L_47 - .L_46)
	.align		4
.L_46:
        /*001c*/ 	.word	index@(_Z16kInt8VectorQuantI6__halfLi1024ELi1EEvPT_PaPffii)
        /*0020*/ 	.word	0x00000014


	//----- nvinfo : EIATTR_FRAME_SIZE
	.align		4
.L_47:
        /*0024*/ 	.byte	0x04, 0x11
        /*0026*/ 	.short	(.L_49 - .L_48)
	.align		4
.L_48:
        /*0028*/ 	.word	index@(_Z16kInt8VectorQuantI6__halfLi1024ELi1EEvPT_PaPffii)
        /*002c*/ 	.word	0x00000000


	//----- nvinfo : EIATTR_REGCOUNT
	.align		4
.L_49:
        /*0030*/ 	.byte	0x04, 0x2f
        /*0032*/ 	.short	(.L_51 - .L_50)
	.align		4
.L_50:
        /*0034*/ 	.word	index@(_Z5kfuncIfLi0EEvPT_S1_S0_l)
        /*0038*/ 	.word	0x00000014


	//----- nvinfo : EIATTR_FRAME_SIZE
	.align		4
.L_51:
        /*003c*/ 	.byte	0x04, 0x11
        /*003e*/ 	.short	(.L_53 - .L_52)
	.align		4
.L_52:
        /*0040*/ 	.word	index@($__internal_3_$__cuda_sm20_div_u64)
        /*0044*/ 	.word	0x00000000


	//----- nvinfo : EIATTR_FRAME_SIZE
	.align		4
.L_53:
        /*0048*/ 	.byte	0x04, 0x11
        /*004a*/ 	.short	(.L_55 - .L_54)
	.align		4
.L_54:
        /*004c*/ 	.word	index@(_Z5kfuncIfLi0EEvPT_S1_S0_l)
        /*0050*/ 	.word	0x00000000


	//----- nvinfo : EIATTR_REGCOUNT
	.align		4
.L_55:
        /*0054*/ 	.byte	0x04, 0x2f
        /*0056*/ 	.short	(.L_57 - .L_56)
	.align		4
.L_56:
        /*0058*/ 	.word	index@(_Z5kfuncIhLi0EEvPT_S1_S0_l)
        /*005c*/ 	.word	0x00000014


	//----- nvinfo : EIATTR_FRAME_SIZE
	.align		4
.L_57:
        /*0060*/ 	.byte	0x04, 0x11
        /*0062*/ 	.short	(.L_59 - .L_58)
	.align		4
.L_58:
        /*0064*/ 	.word	index@($__internal_2_$__cuda_sm20_div_u64)
        /*0068*/ 	.word	0x00000000


	//----- nvinfo : EIATTR_FRAME_SIZE
	.align		4
.L_59:
        /*006c*/ 	.byte	0x04, 0x11
        /*006e*/ 	.short	(.L_61 - .L_60)
	.align		4
.L_60:
        /*0070*/ 	.word	index@(_Z5kfuncIhLi0EEvPT_S1_S0_l)
        /*0074*/ 	.word	0x00000000


	//----- nvinfo : EIATTR_REGCOUNT
	.align		4
.L_61:
        /*0078*/ 	.byte	0x04, 0x2f
        /*007a*/ 	.short	(.L_63 - .L_62)
	.align		4
.L_62:
        /*007c*/ 	.word	index@(_Z5kfuncIfLi1EEvPT_S1_S0_l)
        /*0080*/ 	.word	0x00000020


	//----- nvinfo : EIATTR_FRAME_SIZE
	.align		4
.L_63:
        /*0084*/ 	.byte	0x04, 0x11
        /*0086*/ 	.short	(.L_65 - .L_64)
	.align		4
.L_64:
        /*0088*/ 	.word	index@($__internal_1_$__cuda_sm20_div_u64)
        /*008c*/ 	.word	0x00000000


	//----- nvinfo : EIATTR_FRAME_SIZE
	.align		4
.L_65:
        /*0090*/ 	.byte	0x04, 0x11
        /*0092*/ 	.short	(.L_67 - .L_66)
	.align		4
.L_66:
        /*0094*/ 	.word	index@(_Z5kfuncIfLi1EEvPT_S1_S0_l)
        /*0098*/ 	.word	0x00000000


	//----- nvinfo : EIATTR_REGCOUNT
	.align		4
.L_67:
        /*009c*/ 	.byte	0x04, 0x2f
        /*009e*/ 	.short	(.L_69 - .L_68)
	.align		4
.L_68:
        /*00a0*/ 	.word	index@(_Z5kfuncIfLi2EEvPT_S1_S0_l)
        /*00a4*/ 	.word	0x0000001c


	//----- nvinfo : EIATTR_FRAME_SIZE
	.align		4
.L_69:
        /*00a8*/ 	.byte	0x04, 0x11
        /*00aa*/ 	.short	(.L_71 - .L_70)
	.align		4
.L_70:
        /*00ac*/ 	.word	index@($__internal_0_$__cuda_sm20_div_u64)
        /*00b0*/ 	.word	0x00000000


	//----- nvinfo : EIATTR_FRAME_SIZE
	.align		4
.L_71:
        /*00b4*/ 	.byte	0x04, 0x11
        /*00b6*/ 	.short	(.L_73 - .L_72)
	.align		4
.L_72:
        /*00b8*/ 	.word	index@(_Z5kfuncIfLi2EEvPT_S1_S0_l)
        /*00bc*/ 	.word	0x00000000


	//----- nvinfo : EIATTR_REGCOUNT
	.align		4
.L_73:
        /*00c0*/ 	.byte	0x04, 0x2f
        /*00c2*/ 	.short	(.L_75 - .L_74)
	.align		4
.L_74:
        /*00c4*/ 	.word	index@(_Z26kgemm_4bit_inference_naiveI6__halfLi128ELi16EEviiiPT_PhPfPKfS2_iiii)
        /*00c8*/ 	.word	0x00000030


	//----- nvinfo : EIATTR_FRAME_SIZE
	.align		4
.L_75:
        /*00cc*/ 	.byte	0x04, 0x11
        /*00ce*/ 	.short	(.L_77 - .L_76)
	.align		4
.L_76:
        /*00d0*/ 	.word	index@(_Z26kgemm_4bit_inference_naiveI6__halfLi128ELi16EEviiiPT_PhPfPKfS2_iiii)
        /*00d4*/ 	.word	0x00000000


	//----- nvinfo : EIATTR_REGCOUNT
	.align		4
.L_77:
        /*00d8*/ 	.byte	0x04, 0x2f
        /*00da*/ 	.short	(.L_79 - .L_78)
	.align		4
.L_78:
        /*00dc*/ 	.word	index@(_Z26kgemm_4bit_inference_naiveI13__nv_bfloat16Li128ELi16EEviiiPT_PhPfPKfS2_iiii)
        /*00e0*/ 	.word	0x00000030


	//----- nvinfo : EIATTR_FRAME_SIZE
	.align		4
.L_79:
        /*00e4*/ 	.byte	0x04, 0x11
        /*00e6*/ 	.short	(.L_81 - .L_80)
	.align		4
.L_80:
        /*00e8*/ 	.word	index@(_Z26kgemm_4bit_inference_naiveI13__nv_bfloat16Li128ELi16EEviiiPT_PhPfPKfS2_iiii)
        /*00ec*/ 	.word	0x00000000


	//----- nvinfo : EIATTR_REGCOUNT
	.align		4
.L_81:
        /*00f0*/ 	.byte	0x04, 0x2f
        /*00f2*/ 	.short	(.L_83 - .L_82)
	.align		4
.L_82:
        /*00f4*/ 	.word	index@(_Z26kgemm_4bit_inference_naiveIfLi128ELi32EEviiiPT_PhPfPKfS1_iiii)
        /*00f8*/ 	.word	0x00000030


	//----- nvinfo : EIATTR_FRAME_SIZE
	.align		4
.L_83:
        /*00fc*/ 	.byte	0x04, 0x11
        /*00fe*/ 	.short	(.L_85 - .L_84)
	.align		4
.L_84:
        /*0100*/ 	.word	index@(_Z26kgemm_4bit_inference_naiveIfLi128ELi32EEviiiPT_PhPfPKfS1_iiii)
        /*0104*/ 	.word	0x00000000


	//----- nvinfo : EIATTR_REGCOUNT
	.align		4
.L_85:
        /*0108*/ 	.byte	0x04, 0x2f
        /*010a*/ 	.short	(.L_87 - .L_86)
	.align		4
.L_86:
        /*010c*/ 	.word	index@(_Z22kdequant_mm_int32_fp16ILi4ELi512EEvPiPfS1_P6__halfS3_iii)
        /*0110*/ 	.word	0x00000020


	//----- nvinfo : EIATTR_FRAME_SIZE
	.align		4
.L_87:
        /*0114*/ 	.byte	0x04, 0x11
        /*0116*/ 	.short	(.L_89 - .L_88)
	.align		4
.L_88:
        /*0118*/ 	.word	index@(_Z22kdequant_mm_int32_fp16ILi4ELi512EEvPiPfS1_P6__halfS3_iii)
        /*011c*/ 	.word	0x00000000


	//----- nvinfo : EIATTR_REGCOUNT
	.align		4
.L_89:
        /*0120*/ 	.byte	0x04, 0x2f
        /*0122*/ 	.short	(.L_91 - .L_90)
	.align		4
.L_90:
        /*0124*/ 	.word	index@(_Z33kPreconditionOptimizer32bit1StateI6__halfLi1ELi4096ELi8EEvPT_S2_PfS3_ffffiffi)
        /*0128*/ 	.word	0x00000030


	//----- nvinfo : EIATTR_FRAME_SIZE
	.align		4
.L_91:
        /*012c*/ 	.byte	0x04, 0x11
        /*012e*/ 	.short	(.L_93 - .L_92)
	.align		4
.L_92:
        /*0130*/ 	.word	index@(_Z33kPreconditionOptimizer32bit1StateI6__halfLi1ELi4096ELi8EEvPT_S2_PfS3_ffffiffi)
        /*0134*/ 	.word	0x00000000


	//----- nvinfo : EIATTR_REGCOUNT
	.align		4
.L_93:
        /*0138*/ 	.byte	0x04, 0x2f
        /*013a*/ 	.short	(.L_95 - .L_94)
	.align		4
.L_94:
        /*013c*/ 	.word	index@(_Z33kPreconditionOptimizer32bit1StateIfLi1ELi4096ELi8EEvPT_S1_PfS2_ffffiffi)
        /*0140*/ 	.word	0x0000002f


	//----- nvinfo : EIATTR_FRAME_SIZE
	.align		4
.L_95:
        /*0144*/ 	.byte	0x04, 0x11
        /*0146*/ 	.short	(.L_97 - .L_96)
	.align		4
.L_96:
        /*0148*/ 	.word	index@(_Z33kPreconditionOptimizer32bit1StateIfLi1ELi4096ELi8EEvPT_S1_PfS2_ffffiffi)
        /*014c*/ 	.word	0x00000000


	//----- nvinfo : EIATTR_REGCOUNT
	.align		4
.L_97:
        /*0150*/ 	.byte	0x04, 0x2f
        /*0152*/ 	.short	(.L_99 - .L_98)
	.align		4
.L_98:
        /*0154*/ 	.word	index@(_Z33kPreconditionOptimizer32bit1StateI13__nv_bfloat16Li1ELi4096ELi8EEvPT_S2_PfS3_ffffiffi)
        /*0158*/ 	.word	0x0000002e


	//----- nvinfo : EIATTR_FRAME_SIZE
	.align		4
.L_99:
        /*015c*/ 	.byte	0x04, 0x11
        /*015e*/ 	.short	(.L_101 - .L_100)
	.align		4
.L_100:
        /*0160*/ 	.word	index@(_Z33kPreconditionOptimizer32bit1StateI13__nv_bfloat16Li1ELi4096ELi8EEvPT_S2_PfS3_ffffiffi)
        /*0164*/ 	.word	0x00000000


	//----- nvinfo : EIATTR_REGCOUNT
	.align		4
.L_101:
        /*0168*/ 	.byte	0x04, 0x2f
        /*016a*/ 	.short	(.L_103 - .L_102)
	.align		4
.L_102:
        /*016c*/ 	.word	index@(_Z33kPreconditionOptimizer32bit1StateI6__halfLi2ELi4096ELi8EEvPT_S2_PfS3_ffffiffi)
        /*0170*/ 	.word	0x00000030


	//----- nvinfo : EIATTR_FRAME_SIZE
	.align		4
.L_103:
        /*0174*/ 	.byte	0x04, 0x11
        /*0176*/ 	.short	(.L_105 - .L_104)
	.align		4
.L_104:
        /*0178*/ 	.word	index@(_Z33kPreconditionOptimizer32bit1StateI6__halfLi2ELi4096ELi8EEvPT_S2_PfS3_ffffiffi)
        /*017c*/ 	.word	0x00000000


	//----- nvinfo : EIATTR_REGCOUNT
	.align		4
.L_105:
        /*0180*/ 	.byte	0x04, 0x2f
        /*0182*/ 	.short	(.L_107 - .L_106)
	.align		4
.L_106:
        /*0184*/ 	.word	index@(_Z33kPreconditionOptimizer32bit1StateIfLi2ELi4096ELi8EEvPT_S1_PfS2_ffffiffi)
        /*0188*/ 	.word	0x00000030


	//----- nvinfo : EIATTR_FRAME_SIZE
	.align		4
.L_107:
        /*018c*/ 	.byte	0x04, 0x11
        /*018e*/ 	.short	(.L_109 - .L_108)
	.align		4
.L_108:
        /*0190*/ 	.word	index@(_Z33kPreconditionOptimizer32bit1StateIfLi2ELi4096ELi8EEvPT_S1_PfS2_ffffiffi)
        /*0194*/ 	.word	0x00000000


	//----- nvinfo : EIATTR_REGCOUNT
	.align		4
.L_109:
        /*0198*/ 	.byte	0x04, 0x2f
        /*019a*/ 	.short	(.L_111 - .L_110)
	.align		4
.L_110:
        /*019c*/ 	.word	index@(_Z33kPreconditionOptimizer32bit1StateI13__nv_bfloat16Li2ELi4096ELi8EEvPT_S2_PfS3_ffffiffi)
        /*01a0*/ 	.word	0x0000002f


	//----- nvinfo : EIATTR_FRAME_SIZE
	.align		4
.L_111:
        /*01a4*/ 	.byte	0x04, 0x11
        /*01a6*/ 	.short	(.L_113 - .L_112)
	.align		4
.L_112:
        /*01a8*/ 	.word	index@(_Z33kPreconditionOptimizer32bit1StateI13__nv_bfloat16Li2ELi4096ELi8EEvPT_S2_PfS3_ffffiffi)
        /*01ac*/ 	.word	0x00000000


	//----- nvinfo : EIATTR_REGCOUNT
	.align		4
.L_113:
        /*01b0*/ 	.byte	0x04, 0x2f
        /*01b2*/ 	.short	(.L_115 - .L_114)
	.align		4
.L_114:
        /*01b4*/ 	.word	index@(_Z33kPreconditionOptimizer32bit1StateI6__halfLi5ELi4096ELi8EEvPT_S2_PfS3_ffffiffi)
        /*01b8*/ 	.word	0x0000002f


	//----- nvinfo : EIATTR_FRAME_SIZE
	.align		4
.L_115:
        /*01bc*/ 	.byte	0x04, 0x11
        /*01be*/ 	.short	(.L_117 - .L_116)
	.align		4
.L_116:
        /*01c0*/ 	.word	index@(_Z33kPreconditionOptimizer32bit1StateI6__halfLi5ELi4096ELi8EEvPT_S2_PfS3_ffffiffi)
        /*01c4*/ 	.word	0x00000000


	//----- nvinfo : EIATTR_REGCOUNT
	.align		4
.L_117:
        /*01c8*/ 	.byte	0x04, 0x2f
        /*01ca*/ 	.short	(.L_119 - .L_118)
	.align		4
.L_118:
        /*01cc*/ 	.word	index@(_Z33kPreconditionOptimizer32bit1StateIfLi5ELi4096ELi8EEvPT_S1_PfS2_ffffiffi)
        /*01d0*/ 	.word	0x0000002f


	//----- nvinfo : EIATTR_FRAME_SIZE
	.align		4
.L_119:
        /*01d4*/ 	.byte	0x04, 0x11
        /*01d6*/ 	.short	(.L_121 - .L_120)
	.align		4
.L_120:
        /*01d8*/ 	.word	index@(_Z33kPreconditionOptimizer32bit1StateIfLi5ELi4096ELi8EEvPT_S1_PfS2_ffffiffi)
        /*01dc*/ 	.word	0x00000000


	//----- nvinfo : EIATTR_REGCOUNT
	.align		4
.L_121:
        /*01e0*/ 	.byte	0x04, 0x2f
        /*01e2*/ 	.short	(.L_123 - .L_122)
	.align		4
.L_122:
        /*01e4*/ 	.word	index@(_Z33kPreconditionOptimizer32bit1StateI13__nv_bfloat16Li5ELi4096ELi8EEvPT_S2_PfS3_ffffiffi)
        /*01e8*/ 	.word	0x00000030


	//----- nvinfo : EIATTR_FRAME_SIZE
	.align		4
.L_123:
        /*01ec*/ 	.byte	0x04, 0x11
        /*01ee*/ 	.short	(.L_125 - .L_124)
	.align		4
.L_124:
        /*01f0*/ 	.word	index@(_Z33kPreconditionOptimizer32bit1StateI13__nv_bfloat16Li5ELi4096ELi8EEvPT_S2_PfS3_ffffiffi)
        /*01f4*/ 	.word	0x00000000


	//----- nvinfo : EIATTR_REGCOUNT
	.align		4
.L_125:
        /*01f8*/ 	.byte	0x04, 0x2f
        /*01fa*/ 	.short	(.L_127 - .L_126)
	.align		4
.L_126:
        /*01fc*/ 	.word	index@(_Z33kPreconditionOptimizer32bit1StateI6__halfLi4ELi4096ELi8EEvPT_S2_PfS3_ffffiffi)
        /*0200*/ 	.word	0x0000002f


	//----- nvinfo : EIATTR_FRAME_SIZE
	.align		4
.L_127:
        /*0204*/ 	.byte	0x04, 0x11
        /*0206*/ 	.short	(.L_129 - .L_128)
	.align		4
.L_128:
        /*0208*/ 	.word	index@(_Z33kPreconditionOptimizer32bit1StateI6__halfLi4ELi4096ELi8EEvPT_S2_PfS3_ffffiffi)
        /*020c*/ 	.word	0x00000000


	//----- nvinfo : EIATTR_REGCOUNT
	.align		4
.L_129:
        /*0210*/ 	.byte	0x04, 0x2f
        /*0212*/ 	.short	(.L_131 - .L_130)
	.align		4
.L_130:
        /*0214*/ 	.word	index@(_Z33kPreconditionOptimizer32bit1StateIfLi4ELi4096ELi8EEvPT_S1_PfS2_ffffiffi)
        /*0218*/ 	.word	0x0000002d


	//----- nvinfo : EIATTR_FRAME_SIZE
	.align		4
.L_131:
        /*021c*/ 	.byte	0x04, 0x11
        /*021e*/ 	.short	(.L_133 - .L_132)
	.align		4
.L_132:
        /*0220*/ 	.word	index@(_Z33kPreconditionOptimizer32bit1StateIfLi4ELi4096ELi8EEvPT_S1_PfS2_ffffiffi)
        /*0224*/ 	.word	0x00000000


	//----- nvinfo : EIATTR_REGCOUNT
	.align		4
.L_133:
        /*0228*/ 	.byte	0x04, 0x2f
        /*022a*/ 	.short	(.L_135 - .L_134)
	.align		4
.L_134:
        /*022c*/ 	.word	index@(_Z33kPreconditionOptimizer32bit1StateI13__nv_bfloat16Li4ELi4096ELi8EEvPT_S2_PfS3_ffffiffi)
        /*0230*/ 	.word	0x0000002f


	//----- nvinfo : EIATTR_FRAME_SIZE
	.align		4
.L_135:
        /*0234*/ 	.byte	0x04, 0x11
        /*0236*/ 	.short	(.L_137 - .L_136)
	.align		4
.L_136:
        /*0238*/ 	.word	index@(_Z33kPreconditionOptimizer32bit1StateI13__nv_bfloat16Li4ELi4096ELi8EEvPT_S2_PfS3_ffffiffi)
        /*023c*/ 	.word	0x00000000


	//----- nvinfo : EIATTR_REGCOUNT
	.align		4
.L_137:
        /*0240*/ 	.byte	0x04, 0x2f
        /*0242*/ 	.short	(.L_139 - .L_138)
	.align		4
.L_138:
        /*0244*/ 	.word	index@(_Z21kOptimizer32bit1StateI6__halfLi1EEvPT_S2_PfS3_ffffffiffbi)
        /*0248*/ 	.word	0x0000002c


	//----- nvinfo : EIATTR_FRAME_SIZE
	.align		4
.L_139:
        /*024c*/ 	.byte	0x04, 0x11
        /*024e*/ 	.short	(.L_141 - .L_140)
	.align		4
.L_140:
        /*0250*/ 	.word	index@(_Z21kOptimizer32bit1StateI6__halfLi1EEvPT_S2_PfS3_ffffffiffbi)
        /*0254*/ 	.word	0x00000000


	//----- nvinfo : EIATTR_REGCOUNT
	.align		4
.L_141:
        /*0258*/ 	.byte	0x04, 0x2f
        /*025a*/ 	.short	(.L_143 - .L_142)
	.align		4
.L_142:
        /*025c*/ 	.word	index@(_Z21kOptimizer32bit1StateIfLi1EEvPT_S1_PfS2_ffffffiffbi)
        /*0260*/ 	.word	0x0000002b


	//----- nvinfo : EIATTR_FRAME_SIZE
	.align		4
.L_143:
        /*0264*/ 	.byte	0x04, 0x11
        /*0266*/ 	.short	(.L_145 - .L_144)
	.align		4
.L_144:
        /*0268*/ 	.word	index@(_Z21kOptimizer32bit1StateIfLi1EEvPT_S1_PfS2_ffffffiffbi)
        /*026c*/ 	.word	0x00000000


	//----- nvinfo : EIATTR_REGCOUNT
	.align		4
.L_145:
        /*0270*/ 	.byte	0x04, 0x2f
        /*0272*/ 	.short	(.L_147 - .L_146)
	.align		4
.L_146:
        /*0274*/ 	.word	index@(_Z21kOptimizer32bit1StateI13__nv_bfloat16Li1EEvPT_S2_PfS3_ffffffiffbi)
        /*0278*/ 	.word	0x0000002c


	//----- nvinfo : EIATTR_FRAME_SIZE
	.align		4
.L_147:
        /*027c*/ 	.byte	0x04, 0x11
        /*027e*/ 	.short	(.L_149 - .L_148)
	.align		4
.L_148:
        /*0280*/ 	.word	index@(_Z21kOptimizer32bit1StateI13__nv_bfloat16Li1EEvPT_S2_PfS3_ffffffiffbi)
        /*0284*/ 	.word	0x00000000


	//----- nvinfo : EIATTR_REGCOUNT
	.align		4
.L_149:
        /*0288*/ 	.byte	0x04, 0x2f
        /*028a*/ 	.short	(.L_151 - .L_150)
	.align		4
.L_150:
        /*028c*/ 	.word	index@(_Z21kOptimizer32bit1StateI6__halfLi2EEvPT_S2_PfS3_ffffffiffbi)
        /*0290*/ 	.word	0x0000002c


	//----- nvinfo : EIATTR_FRAME_SIZE
	.align		4
.L_151:
        /*0294*/ 	.byte	0x04, 0x11
        /*0296*/ 	.short	(.L_153 - .L_152)
	.align		4
.L_152:
        /*0298*/ 	.word	index@(_Z21kOptimizer32bit1StateI6__halfLi2EEvPT_S2_PfS3_ffffffiffbi)
        /*029c*/ 	.word	0x00000000


	//----- nvinfo : EIATTR_REGCOUNT
	.align		4
.L_153:
        /*02a0*/ 	.byte	0x04, 0x2f
        /*02a2*/ 	.short	(.L_155 - .L_154)
	.align		4
.L_154:
        /*02a4*/ 	.word	index@(_Z21kOptimizer32bit1StateIfLi2EEvPT_S1_PfS2_ffffffiffbi)
        /*02a8*/ 	.word	0x0000002a


	//----- nvinfo : EIATTR_FRAME_SIZE
	.align		4
.L_155:
        /*02ac*/ 	.byte	0x04, 0x11
        /*02ae*/ 	.short	(.L_157 - .L_156)
	.align		4
.L_156:
        /*02b0*/ 	.word	index@(_Z21kOptimizer32bit1StateIfLi2EEvPT_S1_PfS2_ffffffiffbi)
        /*02b4*/ 	.word	0x00000000


	//----- nvinfo : EIATTR_REGCOUNT
	.align		4
.L_157:
        /*02b8*/ 	.byte	0x04, 0x2f
        /*02ba*/ 	.short	(.L_159 - .L_158)
	.align		4
.L_158:
        /*02bc*/ 	.word	index@(_Z21kOptimizer32bit1StateI13__nv_bfloat16Li2EEvPT_S2_PfS3_ffffffiffbi)
        /*02c0*/ 	.word	0x0000002c


	//----- nvinfo : EIATTR_FRAME_SIZE
	.align		4
.L_159:
        /*02c4*/ 	.byte	0x04, 0x11
        /*02c6*/ 	.short	(.L_161 - .L_160)
	.align		4
.L_160:
        /*02c8*/ 	.word	index@(_Z21kOptimizer32bit1StateI13__nv_bfloat16Li2EEvPT_S2_PfS3_ffffffiffbi)
        /*02cc*/ 	.word	0x00000000


	//----- nvinfo : EIATTR_REGCOUNT
	.align		4
.L_161:
        /*02d0*/ 	.byte	0x04, 0x2f
        /*02d2*/ 	.short	(.L_163 - .L_162)
	.align		4
.L_162:
        /*02d4*/ 	.word	index@(_Z21kOptimizer32bit1StateI6__halfLi5EEvPT_S2_PfS3_ffffffiffbi)
        /*02d8*/ 	.word	0x00000030


	//----- nvinfo : EIATTR_FRAME_SIZE
	.align		4
.L_163:
        /*02dc*/ 	.byte	0x04, 0x11
        /*02de*/ 	.short	(.L_165 - .L_164)
	.align		4
.L_164:
        /*02e0*/ 	.word	index@(_Z21kOptimizer32bit1StateI6__halfLi5EEvPT_S2_PfS3_ffffffiffbi)
        /*02e4*/ 	.word	0x00000000


	//----- nvinfo : EIATTR_REGCOUNT
	.align		4
.L_165:
        /*02e8*/ 	.byte	0x04, 0x2f
        /*02ea*/ 	.short	(.L_167 - .L_166)
	.align		4
.L_166:
        /*02ec*/ 	.word	index@(_Z21kOptimizer32bit1StateIfLi5EEvPT_S1_PfS2_ffffffiffbi)
        /*02f0*/ 	.word	0x0000002b


	//----- nvinfo : EIATTR_FRAME_SIZE
	.align		4
.L_167:
        /*02f4*/ 	.byte	0x04, 0x11
        /*02f6*/ 	.short	(.L_169 - .L_168)
	.align		4
.L_168:
        /*02f8*/ 	.word	index@(_Z21kOptimizer32bit1StateIfLi5EEvPT_S1_PfS2_ffffffiffbi)
        /*02fc*/ 	.word	0x00000000


	//----- nvinfo : EIATTR_REGCOUNT
	.align		4
.L_169:
        /*0300*/ 	.byte	0x04, 0x2f
        /*0302*/ 	.short	(.L_171 - .L_170)
	.align		4
.L_170:
        /*0304*/ 	.word	index@(_Z21kOptimizer32bit1StateI13__nv_bfloat16Li5EEvPT_S2_PfS3_ffffffiffbi)
        /*0308*/ 	.word	0x00000030


	//----- nvinfo : EIATTR_FRAME_SIZE
	.align		4
.L_171:
        /*030c*/ 	.byte	0x04, 0x11
        /*030e*/ 	.short	(.L_173 - .L_172)
	.align		4
.L_172:
        /*0310*/ 	.word	index@(_Z21kOptimizer32bit1StateI13__nv_bfloat16Li5EEvPT_S2_PfS3_ffffffiffbi)
        /*0314*/ 	.word	0x00000000


	//----- nvinfo : EIATTR_REGCOUNT
	.align		4
.L_173:
        /*0318*/ 	.byte	0x04, 0x2f
        /*031a*/ 	.short	(.L_175 - .L_174)
	.align		4
.L_174:
        /*031c*/ 	.word	index@(_Z21kOptimizer32bit1StateI6__halfLi4EEvPT_S2_PfS3_ffffffiffbi)
        /*0320*/ 	.word	0x00000028


	//----- nvinfo : EIATTR_FRAME_SIZE
	.align		4
.L_175:
        /*0324*/ 	.byte	0x04, 0x11
        /*0326*/ 	.short	(.L_177 - .L_176)
	.align		4
.L_176:
        /*0328*/ 	.word	index@(_Z21kOptimizer32bit1StateI6__halfLi4EEvPT_S2_PfS3_ffffffiffbi)
        /*032c*/ 	.word	0x00000000


	//----- nvinfo : EIATTR_REGCOUNT
	.align		4
.L_177:
        /*0330*/ 	.byte	0x04, 0x2f
        /*0332*/ 	.short	(.L_179 - .L_178)
	.align		4
.L_178:
        /*0334*/ 	.word	index@(_Z21kOptimizer32bit1StateIfLi4EEvPT_S1_PfS2_ffffffiffbi)
        /*0338*/ 	.word	0x00000028


	//----- nvinfo : EIATTR_FRAME_SIZE
	.align		4
.L_179:
        /*033c*/ 	.byte	0x04, 0x11
        /*033e*/ 	.short	(.L_181 - .L_180)
	.align		4
.L_180:
        /*0340*/ 	.word	index@(_Z21kOptimizer32bit1StateIfLi4EEvPT_S1_PfS2_ffffffiffbi)
        /*0344*/ 	.word	0x00000000


	//----- nvinfo : EIATTR_REGCOUNT
	.align		4
.L_181:
        /*0348*/ 	.byte	0x04, 0x2f
        /*034a*/ 	.short	(.L_183 - .L_182)
	.align		4
.L_182:
        /*034c*/ 	.word	index@(_Z21kOptimizer32bit1StateI13__nv_bfloat16Li4EEvPT_S2_PfS3_ffffffiffbi)
        /*0350*/ 	.word	0x00000028


	//----- nvinfo : EIATTR_FRAME_SIZE
	.align		4
.L_183:
        /*0354*/ 	.byte	0x04, 0x11
        /*0356*/ 	.short	(.L_185 - .L_184)
	.align		4
.L_184:
        /*0358*/ 	.word	index@(_Z21kOptimizer32bit1StateI13__nv_bfloat16Li4EEvPT_S2_PfS3_ffffffiffbi)
        /*035c*/ 	.word	0x00000000


	//----- nvinfo : EIATTR_REGCOUNT
	.align		4
.L_185:
        /*0360*/ 	.byte	0x04, 0x2f
        /*0362*/ 	.short	(.L_187 - .L_186)
	.align		4
.L_186:
        /*0364*/ 	.word	index@(_Z33kPreconditionOptimizer32bit2StateIfLi0ELi4096ELi8EEvPT_S1_PfS2_S2_ffffiffi)
        /*0368*/ 	.word	0x0000003d


	//----- nvinfo : EIATTR_FRAME_SIZE
	.align		4
.L_187:
        /*036c*/ 	.byte	0x04, 0x11
        /*036e*/ 	.short	(.L_189 - .L_188)
	.align		4
.L_188:
        /*0370*/ 	.word	index@(_Z33kPreconditionOptimizer32bit2StateIfLi0ELi4096ELi8EEvPT_S1_PfS2_S2_ffffiffi)
        /*0374*/ 	.word	0x00000000


	//----- nvinfo : EIATTR_REGCOUNT
	.align		4
.L_189:
        /*0378*/ 	.byte	0x04, 0x2f
        /*037a*/ 	.short	(.L_191 - .L_190)
	.align		4
.L_190:
        /*037c*/ 	.word	index@(_Z33kPreconditionOptimizer32bit2StateI6__halfLi0ELi4096ELi8EEvPT_S2_PfS3_S3_ffffiffi)
        /*0380*/ 	.word	0x00000040


	//----- nvinfo : EIATTR_FRAME_SIZE
	.align		4
.L_191:
        /*0384*/ 	.byte	0x04, 0x11
        /*0386*/ 	.short	(.L_193 - .L_192)
	.align		4
.L_192:
        /*0388*/ 	.word	index@(_Z33kPreconditionOptimizer32bit2StateI6__halfLi0ELi4096ELi8EEvPT_S2_PfS3_S3_ffffiffi)
        /*038c*/ 	.word	0x00000000


	//----- nvinfo : EIATTR_REGCOUNT
	.align		4
.L_193:
        /*0390*/ 	.byte	0x04, 0x2f
        /*0392*/ 	.short	(.L_195 - .L_194)
	.align		4
.L_194:
        /*0394*/ 	.word	index@(_Z33kPreconditionOptimizer32bit2StateI13__nv_bfloat16Li0ELi4096ELi8EEvPT_S2_PfS3_S3_ffffiffi)
        /*0398*/ 	.word	0x00000040


	//----- nvinfo : EIATTR_FRAME_SIZE
	.align		4
.L_195:
        /*039c*/ 	.byte	0x04, 0x11
        /*039e*/ 	.short	(.L_197 - .L_196)
	.align		4
.L_196:
        /*03a0*/ 	.word	index@(_Z33kPreconditionOptimizer32bit2StateI13__nv_bfloat16Li0ELi4096ELi8EEvPT_S2_PfS3_S3_ffffiffi)
        /*03a4*/ 	.word	0x00000000


	//----- nvinfo : EIATTR_REGCOUNT
	.align		4
.L_197:
        /*03a8*/ 	.byte	0x04, 0x2f
        /*03aa*/ 	.short	(.L_199 - .L_198)
	.align		4
.L_198:
        /*03ac*/ 	.word	index@(_Z33kPreconditionOptimizer32bit2StateIfLi6ELi4096ELi8EEvPT_S1_PfS2_S2_ffffiffi)
        /*03b0*/ 	.word	0x00000028


	//----- nvinfo : EIATTR_FRAME_SIZE
	.align		4
.L_199:
        /*03b4*/ 	.byte	0x04, 0x11
        /*03b6*/ 	.short	(.L_201 - .L_200)
	.align		4
.L_200:
        /*03b8*/ 	.word	index@(_Z33kPreconditionOptimizer32bit2StateIfLi6ELi4096ELi8EEvPT_S1_PfS2_S2_ffffiffi)
        /*03bc*/ 	.word	0x00000000


	//----- nvinfo : EIATTR_REGCOUNT
	.align		4
.L_201:
        /*03c0*/ 	.byte	0x04, 0x2f
        /*03c2*/ 	.short	(.L_203 - .L_202)
	.align		4
.L_202:
        /*03c4*/ 	.word	index@(_Z33kPreconditionOptimizer32bit2StateI6__halfLi6ELi4096ELi8EEvPT_S2_PfS3_S3_ffffiffi)
        /*03c8*/ 	.word	0x00000028


	//----- nvinfo : EIATTR_FRAME_SIZE
	.align		4
.L_203:
        /*03cc*/ 	.byte	0x04, 0x11
        /*03ce*/ 	.short	(.L_205 - .L_204)
	.align		4
.L_204:
        /*03d0*/ 	.word	index@(_Z33kPreconditionOptimizer32bit2StateI6__halfLi6ELi4096ELi8EEvPT_S2_PfS3_S3_ffffiffi)
        /*03d4*/ 	.word	0x00000000


	//----- nvinfo : EIATTR_REGCOUNT
	.align		4
.L_205:
        /*03d8*/ 	.byte	0x04, 0x2f
        /*03da*/ 	.short	(.L_207 - .L_206)
	.align		4
.L_206:
        /*03dc*/ 	.word	index@(_Z33kPreconditionOptimizer32bit2StateI13__nv_bfloat16Li6ELi4096ELi8EEvPT_S2_PfS3_S3_ffffiffi)
        /*03e0*/ 	.word	0x00000028


	//----- nvinfo : EIATTR_FRAME_SIZE
	.align		4
.L_207:
        /*03e4*/ 	.byte	0x04, 0x11
        /*03e6*/ 	.short	(.L_209 - .L_208)
	.align		4
.L_208:
        /*03e8*/ 	.word	index@(_Z33kPreconditionOptimizer32bit2StateI13__nv_bfloat16Li6ELi4096ELi8EEvPT_S2_PfS3_S3_ffffiffi)
        /*03ec*/ 	.word	0x00000000


	//----- nvinfo : EIATTR_REGCOUNT
	.align		4
.L_209:
        /*03f0*/ 	.byte	0x04, 0x2f
        /*03f2*/ 	.short	(.L_211 - .L_210)
	.align		4
.L_210:
        /*03f4*/ 	.word	index@(_Z21kOptimizer32bit2StateIfLi0EEvPT_S1_PfS2_S2_ffffffffiffbi)
        /*03f8*/ 	.word	0x00000038


	//----- nvinfo : EIATTR_FRAME_SIZE
	.align		4
.L_211:
        /*03fc*/ 	.byte	0x04, 0x11
        /*03fe*/ 	.short	(.L_213 - .L_212)
	.align		4
.L_212:
        /*0400*/ 	.word	index@(_Z21kOptimizer32bit2StateIfLi0EEvPT_S1_PfS2_S2_ffffffffiffbi)
        /*0404*/ 	.word	0x00000000


	//----- nvinfo : EIATTR_REGCOUNT
	.align		4
.L_213:
        /*0408*/ 	.byte	0x04, 0x2f
        /*040a*/ 	.short	(.L_215 - .L_214)
	.align		4
.L_214:
        /*040c*/ 	.word	index@(_Z21kOptimizer32bit2StateI6__halfLi0EEvPT_S2_PfS3_S3_ffffffffiffbi)
        /*0410*/ 	.word	0x00000038


	//----- nvinfo : EIATTR_FRAME_SIZE
	.align		4
.L_215:
        /*0414*/ 	.byte	0x04, 0x11
        /*0416*/ 	.short	(.L_217 - .L_216)
	.align		4
.L_216:
        /*0418*/ 	.word	index@(_Z21kOptimizer32bit2StateI6__halfLi0EEvPT_S2_PfS3_S3_ffffffffiffbi)
        /*041c*/ 	.word	0x00000000


	//----- nvinfo : EIATTR_REGCOUNT
	.align		4
.L_217:
        /*0420*/ 	.byte	0x04, 0x2f
        /*0422*/ 	.short	(.L_219 - .L_218)
	.align		4
.L_218:
        /*0424*/ 	.word	index@(_Z21kOptimizer32bit2StateI13__nv_bfloat16Li0EEvPT_S2_PfS3_S3_ffffffffiffbi)
        /*0428*/ 	.word	0x00000038


	//----- nvinfo : EIATTR_FRAME_SIZE
	.align		4
.L_219:
        /*042c*/ 	.byte	0x04, 0x11
        /*042e*/ 	.short	(.L_221 - .L_220)
	.align		4
.L_220:
        /*0430*/ 	.word	index@(_Z21kOptimizer32bit2StateI13__nv_bfloat16Li0EEvPT_S2_PfS3_S3_ffffffffiffbi)
        /*0434*/ 	.word	0x00000000


	//----- nvinfo : EIATTR_REGCOUNT
	.align		4
.L_221:
        /*0438*/ 	.byte	0x04, 0x2f
        /*043a*/ 	.short	(.L_223 - .L_222)
	.align		4
.L_222:
        /*043c*/ 	.word	index@(_Z21kOptimizer32bit2StateIfLi6EEvPT_S1_PfS2_S2_ffffffffiffbi)
        /*0440*/ 	.word	0x00000038


	//----- nvinfo : EIATTR_FRAME_SIZE
	.align		4
.L_223:
        /*0444*/ 	.byte	0x04, 0x11
        /*0446*/ 	.short	(.L_225 - .L_224)
	.align		4
.L_224:
        /*0448*/ 	.word	index@(_Z21kOptimizer32bit2StateIfLi6EEvPT_S1_PfS2_S2_ffffffffiffbi)
        /*044c*/ 	.word	0x00000000


	//----- nvinfo : EIATTR_REGCOUNT
	.align		4
.L_225:
        /*0450*/ 	.byte	0x04, 0x2f
        /*0452*/ 	.short	(.L_227 - .L_226)
	.align		4
.L_226:
        /*0454*/ 	.word	index@(_Z21kOptimizer32bit2StateI6__halfLi6EEvPT_S2_PfS3_S3_ffffffffiffbi)
        /*0458*/ 	.word	0x00000040


	//----- nvinfo : EIATTR_FRAME_SIZE
	.align		4
.L_227:
        /*045c*/ 	.byte	0x04, 0x11
        /*045e*/ 	.short	(.L_229 - .L_228)
	.align		4
.L_228:
        /*0460*/ 	.word	index@(_Z21kOptimizer32bit2StateI6__halfLi6EEvPT_S2_PfS3_S3_ffffffffiffbi)
        /*0464*/ 	.word	0x00000000


	//----- nvinfo : EIATTR_REGCOUNT
	.align		4
.L_229:
        /*0468*/ 	.byte	0x04, 0x2f
        /*046a*/ 	.short	(.L_231 - .L_230)
	.align		4
.L_230:
        /*046c*/ 	.word	index@(_Z21kOptimizer32bit2StateI13__nv_bfloat16Li6EEvPT_S2_PfS3_S3_ffffffffiffbi)
        /*0470*/ 	.word	0x00000040


	//----- nvinfo : EIATTR_FRAME_SIZE
	.align		4
.L_231:
        /*0474*/ 	.byte	0x04, 0x11
        /*0476*/ 	.short	(.L_233 - .L_232)
	.align		4
.L_232:
        /*0478*/ 	.word	index@(_Z21kOptimizer32bit2StateI13__nv_bfloat16Li6EEvPT_S2_PfS3_S3_ffffffffiffbi)
        /*047c*/ 	.word	0x00000000


	//----- nvinfo : EIATTR_REGCOUNT
	.align		4
.L_233:
        /*0480*/ 	.byte	0x04, 0x2f
        /*0482*/ 	.short	(.L_235 - .L_234)
	.align		4
.L_234:
        /*0484*/ 	.word	index@(_Z18kQuantizeBlockwiseI6__halfLi4096ELi4ELi0ELi0EEvPfPT_S1_PhS1_ii)
        /*0488*/ 	.word	0x00000020


	//----- nvinfo : EIATTR_FRAME_SIZE
	.align		4
.L_235:
        /*048c*/ 	.byte	0x04, 0x11
        /*048e*/ 	.short	(.L_237 - .L_236)
	.align		4
.L_236:
        /*0490*/ 	.word	index@(_Z18kQuantizeBlockwiseI6__halfLi4096ELi4ELi0ELi0EEvPfPT_S1_PhS1_ii)
        /*0494*/ 	.word	0x00000000


	//----- nvinfo : EIATTR_REGCOUNT
	.align		4
.L_237:
        /*0498*/ 	.byte	0x04, 0x2f
        /*049a*/ 	.short	(.L_239 - .L_238)
	.align		4
.L_238:
        /*049c*/ 	.word	index@(_Z18kQuantizeBlockwiseI6__halfLi4096ELi4ELi1ELi0EEvPfPT_S1_PhS1_ii)
        /*04a0*/ 	.word	0x00000028


	//----- nvinfo : EIATTR_FRAME_SIZE
	.align		4
.L_239:
        /*04a4*/ 	.byte	0x04, 0x11
        /*04a6*/ 	.short	(.L_241 - .L_240)
	.align		4
.L_240:
        /*04a8*/ 	.word	index@(_Z18kQuantizeBlockwiseI6__halfLi4096ELi4ELi1ELi0EEvPfPT_S1_PhS1_ii)
        /*04ac*/ 	.word	0x00000000


	//----- nvinfo : EIATTR_REGCOUNT
	.align		4
.L_241:
        /*04b0*/ 	.byte	0x04, 0x2f
        /*04b2*/ 	.short	(.L_243 - .L_242)
	.align		4
.L_242:
        /*04b4*/ 	.word	index@(_Z18kQuantizeBlockwiseI6__halfLi2048ELi4ELi0ELi0EEvPfPT_S1_PhS1_ii)
        /*04b8*/ 	.word	0x00000020


	//----- nvinfo : EIATTR_FRAME_SIZE
	.align		4
.L_243:
        /*04bc*/ 	.byte	0x04, 0x11
        /*04be*/ 	.short	(.L_245 - .L_244)
	.align		4
.L_244:
        /*04c0*/ 	.word	index@(_Z18kQuantizeBlockwiseI6__halfLi2048ELi4ELi0ELi0EEvPfPT_S1_PhS1_ii)
        /*04c4*/ 	.word	0x00000000


	//----- nvinfo : EIATTR_REGCOUNT
	.align		4
.L_245:
        /*04c8*/ 	.byte	0x04, 0x2f
        /*04ca*/ 	.short	(.L_247 - .L_246)
	.align		4
.L_246:
        /*04cc*/ 	.word	index@(_Z18kQuantizeBlockwiseI6__halfLi1024ELi4ELi0ELi0EEvPfPT_S1_PhS1_ii)
        /*04d0*/ 	.word	0x0000001f


	//----- nvinfo : EIATTR_FRAME_SIZE
	.align		4
.L_247:
        /*04d4*/ 	.byte	0x04, 0x11
        /*04d6*/ 	.short	(.L_249 - .L_248)
	.align		4
.L_248:
        /*04d8*/ 	.word	index@(_Z18kQuantizeBlockwiseI6__halfLi1024ELi4ELi0ELi0EEvPfPT_S1_PhS1_ii)
        /*04dc*/ 	.word	0x00000000


	//----- nvinfo : EIATTR_REGCOUNT
	.align		4
.L_249:
        /*04e0*/ 	.byte	0x04, 0x2f
        /*04e2*/ 	.short	(.L_251 - .L_250)
	.align		4
.L_250:
        /*04e4*/ 	.word	index@(_Z18kQuantizeBlockwiseI6__halfLi512ELi2ELi0ELi0EEvPfPT_S1_PhS1_ii)
        /*04e8*/ 	.word	0x00000020


	//----- nvinfo : EIATTR_FRAME_SIZE
	.align		4
.L_251:
        /*04ec*/ 	.byte	0x04, 0x11
        /*04ee*/ 	.short	(.L_253 - .L_252)
	.align		4
.L_252:
        /*04f0*/ 	.word	index@(_Z18kQuantizeBlockwiseI6__halfLi512ELi2ELi0ELi0EEvPfPT_S1_PhS1_ii)
        /*04f4*/ 	.word	0x00000000


	//----- nvinfo : EIATTR_REGCOUNT
	.align		4
.L_253:
        /*04f8*/ 	.byte	0x04, 0x2f
        /*04fa*/ 	.short	(.L_255 - .L_254)
	.align		4
.L_254:
        /*04fc*/ 	.word	index@(_Z18kQuantizeBlockwiseI6__halfLi256ELi2ELi0ELi0EEvPfPT_S1_PhS1_ii)
        /*0500*/ 	.word	0x00000020


	//----- nvinfo : EIATTR_FRAME_SIZE
	.align		4
.L_255:
        /*0504*/ 	.byte	0x04, 0x11
        /*0506*/ 	.short	(.L_257 - .L_256)
	.align		4
.L_256:
        /*0508*/ 	.word	index@(_Z18kQuantizeBlockwiseI6__halfLi256ELi2ELi0ELi0EEvPfPT_S1_PhS1_ii)
        /*050c*/ 	.word	0x00000000


	//----- nvinfo : EIATTR_REGCOUNT
	.align		4
.L_257:
        /*0510*/ 	.byte	0x04, 0x2f
        /*0512*/ 	.short	(.L_259 - .L_258)
	.align		4
.L_258:
        /*0514*/ 	.word	index@(_Z18kQuantizeBlockwiseI6__halfLi128ELi2ELi0ELi0EEvPfPT_S1_PhS1_ii)
        /*0518*/ 	.word	0x00000020


	//----- nvinfo : EIATTR_FRAME_SIZE
	.align		4
.L_259:
        /*051c*/ 	.byte	0x04, 0x11
        /*051e*/ 	.short	(.L_261 - .L_260)
	.align		4
.L_260:
        /*0520*/ 	.word	index@(_Z18kQuantizeBlockwiseI6__halfLi128ELi2ELi0ELi0EEvPfPT_S1_PhS1_ii)
        /*0524*/ 	.word	0x00000000


	//----- nvinfo : EIATTR_REGCOUNT
	.align		4
.L_261:
        /*0528*/ 	.byte	0x04, 0x2f
        /*052a*/ 	.short	(.L_263 - .L_262)
	.align		4
.L_262:
        /*052c*/ 	.word	index@(_Z18kQuantizeBlockwiseI6__halfLi64ELi2ELi0ELi0EEvPfPT_S1_PhS1_ii)
        /*0530*/ 	.word	0x0000001f


	//----- nvinfo : EIATTR_FRAME_SIZE
	.align		4
.L_263:
        /*0534*/ 	.byte	0x04, 0x11
        /*0536*/ 	.short	(.L_265 - .L_264)
	.align		4
.L_264:
        /*0538*/ 	.word	index@(_Z18kQuantizeBlockwiseI6__halfLi64ELi2ELi0ELi0EEvPfPT_S1_PhS1_ii)
        /*053c*/ 	.word	0x00000000


	//----- nvinfo : EIATTR_REGCOUNT
	.align		4
.L_265:
        /*0540*/ 	.byte	0x04, 0x2f
        /*0542*/ 	.short	(.L_267 - .L_266)
	.align		4
.L_266:
        /*0544*/ 	.word	index@(_Z18kQuantizeBlockwiseI6__halfLi4096ELi4ELi0ELi1EEvPfPT_S1_PhS1_ii)
        /*0548*/ 	.word	0x00000020


	//----- nvinfo : EIATTR_FRAME_SIZE
	.align		4
.L_267:
        /*054c*/ 	.byte	0x04, 0x11
        /*054e*/ 	.short	(.L_269 - .L_268)
	.align		4
.L_268:
        /*0550*/ 	.word	index@(_Z18kQuantizeBlockwiseI6__halfLi4096ELi4ELi0ELi1EEvPfPT_S1_PhS1_ii)
        /*0554*/ 	.word	0x00000000


	//----- nvinfo : EIATTR_REGCOUNT
	.align		4
.L_269:
        /*0558*/ 	.byte	0x04, 0x2f
        /*055a*/ 	.short	(.L_271 - .L_270)
	.align		4
.L_270:
        /*055c*/ 	.word	index@(_Z18kQuantizeBlockwiseI6__halfLi2048ELi4ELi0ELi1EEvPfPT_S1_PhS1_ii)
        /*0560*/ 	.word	0x00000020


	//----- nvinfo : EIATTR_FRAME_SIZE
	.align		4
.L_271:
        /*0564*/ 	.byte	0x04, 0x11
        /*0566*/ 	.short	(.L_273 - .L_272)
	.align		4
.L_272:
        /*0568*/ 	.word	index@(_Z18kQuantizeBlockwiseI6__halfLi2048ELi4ELi0ELi1EEvPfPT_S1_PhS1_ii)
        /*056c*/ 	.word	0x00000000


	//----- nvinfo : EIATTR_REGCOUNT
	.align		4
.L_273:
        /*0570*/ 	.byte	0x04, 0x2f
        /*0572*/ 	.short	(.L_275 - .L_274)
	.align		4
.L_274:
        /*0574*/ 	.word	index@(_Z18kQuantizeBlockwiseI6__halfLi1024ELi4ELi0ELi1EEvPfPT_S1_PhS1_ii)
        /*0578*/ 	.word	0x0000001d


	//----- nvinfo : EIATTR_FRAME_SIZE
	.align		4
.L_275:
        /*057c*/ 	.byte	0x04, 0x11
        /*057e*/ 	.short	(.L_277 - .L_276)
	.align		4
.L_276:
        /*0580*/ 	.word	index@(_Z18kQuantizeBlockwiseI6__halfLi1024ELi4ELi0ELi1EEvPfPT_S1_PhS1_ii)
        /*0584*/ 	.word	0x00000000


	//----- nvinfo : EIATTR_REGCOUNT
	.align		4
.L_277:
        /*0588*/ 	.byte	0x04, 0x2f
        /*058a*/ 	.short	(.L_279 - .L_278)
	.align		4
.L_278:
        /*058c*/ 	.word	index@(_Z18kQuantizeBlockwiseI6__halfLi512ELi2ELi0ELi1EEvPfPT_S1_PhS1_ii)
        /*0590*/ 	.word	0x0000001c


	//----- nvinfo : EIATTR_FRAME_SIZE
	.align		4
.L_279:
        /*0594*/ 	.byte	0x04, 0x11
        /*0596*/ 	.short	(.L_281 - .L_280)
	.align		4
.L_280:
        /*0598*/ 	.word	index@(_Z18kQuantizeBlockwiseI6__halfLi512ELi2ELi0ELi1EEvPfPT_S1_PhS1_ii)
        /*059c*/ 	.word	0x00000000


	//----- nvinfo : EIATTR_REGCOUNT
	.align		4
.L_281:
        /*05a0*/ 	.byte	0x04, 0x2f
        /*05a2*/ 	.short	(.L_283 - .L_282)
	.align		4
.L_282:
        /*05a4*/ 	.word	index@(_Z18kQuantizeBlockwiseI6__halfLi256ELi2ELi0ELi1EEvPfPT_S1_PhS1_ii)
        /*05a8*/ 	.word	0x0000001b


	//----- nvinfo : EIATTR_FRAME_SIZE
	.align		4
.L_283:
        /*05ac*/ 	.byte	0x04, 0x11
        /*05ae*/ 	.short	(.L_285 - .L_284)
	.align		4
.L_284:
        /*05b0*/ 	.word	index@(_Z18kQuantizeBlockwiseI6__halfLi256ELi2ELi0ELi1EEvPfPT_S1_PhS1_ii)
        /*05b4*/ 	.word	0x00000000


	//----- nvinfo : EIATTR_REGCOUNT
	.align		4
.L_285:
        /*05b8*/ 	.byte	0x04, 0x2f
        /*05ba*/ 	.short	(.L_287 - .L_286)
	.align		4
.L_286:
        /*05bc*/ 	.word	index@(_Z18kQuantizeBlockwiseI6__halfLi128ELi2ELi0ELi1EEvPfPT_S1_PhS1_ii)
        /*05c0*/ 	.word	0x0000001b


	//----- nvinfo : EIATTR_FRAME_SIZE
	.align		4
.L_287:
        /*05c4*/ 	.byte	0x04, 0x11
        /*05c6*/ 	.short	(.L_289 - .L_288)
	.align		4
.L_288:
        /*05c8*/ 	.word	index@(_Z18kQuantizeBlockwiseI6__halfLi128ELi2ELi0ELi1EEvPfPT_S1_PhS1_ii)
        /*05cc*/ 	.word	0x00000000


	//----- nvinfo : EIATTR_REGCOUNT
	.align		4
.L_289:
        /*05d0*/ 	.byte	0x04, 0x2f
        /*05d2*/ 	.short	(.L_291 - .L_290)
	.align		4
.L_290:
        /*05d4*/ 	.word	index@(_Z18kQuantizeBlockwiseI6__halfLi64ELi2ELi0ELi1EEvPfPT_S1_PhS1_ii)
        /*05d8*/ 	.word	0x00000017


	//----- nvinfo : EIATTR_FRAME_SIZE
	.align		4
.L_291:
        /*05dc*/ 	.byte	0x04, 0x11
        /*05de*/ 	.short	(.L_293 - .L_292)
	.align		4
.L_292:
        /*05e0*/ 	.word	index@(_Z18kQuantizeBlockwiseI6__halfLi64ELi2ELi0ELi1EEvPfPT_S1_PhS1_ii)
        /*05e4*/ 	.word	0x00000000


	//----- nvinfo : EIATTR_REGCOUNT
	.align		4
.L_293:
        /*05e8*/ 	.byte	0x04, 0x2f
        /*05ea*/ 	.short	(.L_295 - .L_294)
	.align		4
.L_294:
        /*05ec*/ 	.word	index@(_Z18kQuantizeBlockwiseI6__halfLi4096ELi4ELi0ELi2EEvPfPT_S1_PhS1_ii)
        /*05f0*/ 	.word	0x00000020


	//----- nvinfo : EIATTR_FRAME_SIZE
	.align		4
.L_295:
        /*05f4*/ 	.byte	0x04, 0x11
        /*05f6*/ 	.short	(.L_297 - .L_296)
	.align		4
.L_296:
        /*05f8*/ 	.word	index@(_Z18kQuantizeBlockwiseI6__halfLi4096ELi4ELi0ELi2EEvPfPT_S1_PhS1_ii)
        /*05fc*/ 	.word	0x00000000


	//----- nvinfo : EIATTR_REGCOUNT
	.align		4
.L_297:
        /*0600*/ 	.byte	0x04, 0x2f
        /*0602*/ 	.short	(.L_299 - .L_298)
	.align		4
.L_298:
        /*0604*/ 	.word	index@(_Z18kQuantizeBlockwiseI6__halfLi2048ELi4ELi0ELi2EEvPfPT_S1_PhS1_ii)
        /*0608*/ 	.word	0x00000020


	//----- nvinfo : EIATTR_FRAME_SIZE
	.align		4
.L_299:
        /*060c*/ 	.byte	0x04, 0x11
        /*060e*/ 	.short	(.L_301 - .L_300)
	.align		4
.L_300:
        /*0610*/ 	.word	index@(_Z18kQuantizeBlockwiseI6__halfLi2048ELi4ELi0ELi2EEvPfPT_S1_PhS1_ii)
        /*0614*/ 	.word	0x00000000


	//----- nvinfo : EIATTR_REGCOUNT
	.align		4
.L_301:
        /*0618*/ 	.byte	0x04, 0x2f
        /*061a*/ 	.short	(.L_303 - .L_302)
	.align		4
.L_302:
        /*061c*/ 	.word	index@(_Z18kQuantizeBlockwiseI6__halfLi1024ELi4ELi0ELi2EEvPfPT_S1_PhS1_ii)
        /*0620*/ 	.word	0x0000001d


	//----- nvinfo : EIATTR_FRAME_SIZE
	.align		4
.L_303:
        /*0624*/ 	.byte	0x04, 0x11
        /*0626*/ 	.short	(.L_305 - .L_304)
	.align		4
.L_304:
        /*0628*/ 	.word	index@(_Z18kQuantizeBlockwiseI6__halfLi1024ELi4ELi0ELi2EEvPfPT_S1_PhS1_ii)
        /*062c*/ 	.word	0x00000000


	//----- nvinfo : EIATTR_REGCOUNT
	.align		4
.L_305:
        /*0630*/ 	.byte	0x04, 0x2f
        /*0632*/ 	.short	(.L_307 - .L_306)
	.align		4
.L_306:
        /*0634*/ 	.word	index@(_Z18kQuantizeBlockwiseI6__halfLi512ELi2ELi0ELi2EEvPfPT_S1_PhS1_ii)
        /*0638*/ 	.word	0x0000001c


	//----- nvinfo : EIATTR_FRAME_SIZE
	.align		4
.L_307:
        /*063c*/ 	.byte	0x04, 0x11
        /*063e*/ 	.short	(.L_309 - .L_308)
	.align		4
.L_308:
        /*0640*/ 	.word	index@(_Z18kQuantizeBlockwiseI6__halfLi512ELi2ELi0ELi2EEvPfPT_S1_PhS1_ii)
        /*0644*/ 	.word	0x00000000


	//----- nvinfo : EIATTR_REGCOUNT
	.align		4
.L_309:
        /*0648*/ 	.byte	0x04, 0x2f
        /*064a*/ 	.short	(.L_311 - .L_310)
	.align		4
.L_310:
        /*064c*/ 	.word	index@(_Z18kQuantizeBlockwiseI6__halfLi256ELi2ELi0ELi2EEvPfPT_S1_PhS1_ii)
        /*0650*/ 	.word	0x0000001b


	//----- nvinfo : EIATTR_FRAME_SIZE
	.align		4
.L_311:
        /*0654*/ 	.byte	0x04, 0x11
        /*0656*/ 	.short	(.L_313 - .L_312)
	.align		4
.L_312:
        /*0658*/ 	.word	index@(_Z18kQuantizeBlockwiseI6__halfLi256ELi2ELi0ELi2EEvPfPT_S1_PhS1_ii)
        /*065c*/ 	.word	0x00000000


	//----- nvinfo : EIATTR_REGCOUNT
	.align		4
.L_313:
        /*0660*/ 	.byte	0x04, 0x2f
        /*0662*/ 	.short	(.L_315 - .L_314)
	.align		4
.L_314:
        /*0664*/ 	.word	index@(_Z18kQuantizeBlockwiseI6__halfLi128ELi2ELi0ELi2EEvPfPT_S1_PhS1_ii)
        /*0668*/ 	.word	0x0000001b


	//----- nvinfo : EIATTR_FRAME_SIZE
	.align		4
.L_315:
        /*066c*/ 	.byte	0x04, 0x11
        /*066e*/ 	.short	(.L_317 - .L_316)
	.align		4
.L_316:
        /*0670*/ 	.word	index@(_Z18kQuantizeBlockwiseI6__halfLi128ELi2ELi0ELi2EEvPfPT_S1_PhS1_ii)
        /*0674*/ 	.word	0x00000000


	//----- nvinfo : EIATTR_REGCOUNT
	.align		4
.L_317:
        /*0678*/ 	.byte	0x04, 0x2f
        /*067a*/ 	.short	(.L_319 - .L_318)
	.align		4
.L_318:
        /*067c*/ 	.word	index@(_Z18kQuantizeBlockwiseI6__halfLi64ELi2ELi0ELi2EEvPfPT_S1_PhS1_ii)
        /*0680*/ 	.word	0x00000018


	//----- nvinfo : EIATTR_FRAME_SIZE
	.align		4
.L_319:
        /*0684*/ 	.byte	0x04, 0x11
        /*0686*/ 	.short	(.L_321 - .L_320)
	.align		4
.L_320:
        /*0688*/ 	.word	index@(_Z18kQuantizeBlockwiseI6__halfLi64ELi2ELi0ELi2EEvPfPT_S1_PhS1_ii)
        /*068c*/ 	.word	0x00000000


	//----- nvinfo : EIATTR_REGCOUNT
	.align		4
.L_321:
        /*0690*/ 	.byte	0x04, 0x2f
        /*0692*/ 	.short	(.L_323 - .L_322)
	.align		4
.L_322:
        /*0694*/ 	.word	index@(_Z18kQuantizeBlockwiseIfLi4096ELi4ELi0ELi0EEvPfPT_S0_PhS0_ii)
        /*0698*/ 	.word	0x00000020


	//----- nvinfo : EIATTR_FRAME_SIZE
	.align		4
.L_323:
        /*069c*/ 	.byte	0x04, 0x11
        /*069e*/ 	.short	(.L_325 - .L_324)
	.align		4
.L_324:
        /*06a0*/ 	.word	index@(_Z18kQuantizeBlockwiseIfLi4096ELi4ELi0ELi0EEvPfPT_S0_PhS0_ii)
        /*06a4*/ 	.word	0x00000000


	//----- nvinfo : EIATTR_REGCOUNT
	.align		4
.L_325:
        /*06a8*/ 	.byte	0x04, 0x2f
        /*06aa*/ 	.short	(.L_327 - .L_326)
	.align		4
.L_326:
        /*06ac*/ 	.word	index@(_Z18kQuantizeBlockwiseIfLi4096ELi4ELi1ELi0EEvPfPT_S0_PhS0_ii)
        /*06b0*/ 	.word	0x00000028


	//----- nvinfo : EIATTR_FRAME_SIZE
	.align		4
.L_327:
        /*06b4*/ 	.byte	0x04, 0x11
        /*06b6*/ 	.short	(.L_329 - .L_328)
	.align		4
.L_328:
        /*06b8*/ 	.word	index@(_Z18kQuantizeBlockwiseIfLi4096ELi4ELi1ELi0EEvPfPT_S0_PhS0_ii)
        /*06bc*/ 	.word	0x00000000


	//----- nvinfo : EIATTR_REGCOUNT
	.align		4
.L_329:
        /*06c0*/ 	.byte	0x04, 0x2f
        /*06c2*/ 	.short	(.L_331 - .L_330)
	.align		4
.L_330:
        /*06c4*/ 	.word	index@(_Z18kQuantizeBlockwiseIfLi2048ELi4ELi0ELi0EEvPfPT_S0_PhS0_ii)
        /*06c8*/ 	.word	0x00000020


	//----- nvinfo : EIATTR_FRAME_SIZE
	.align		4
.L_331:
        /*06cc*/ 	.byte	0x04, 0x11
        /*06ce*/ 	.short	(.L_333 - .L_332)
	.align		4
.L_332:
        /*06d0*/ 	.word	index@(_Z18kQuantizeBlockwiseIfLi2048ELi4ELi0ELi0EEvPfPT_S0_PhS0_ii)
        /*06d4*/ 	.word	0x00000000


	//----- nvinfo : EIATTR_REGCOUNT
	.align		4
.L_333:
        /*06d8*/ 	.byte	0x04, 0x2f
        /*06da*/ 	.short	(.L_335 - .L_334)
	.align		4
.L_334:
        /*06dc*/ 	.word	index@(_Z18kQuantizeBlockwiseIfLi1024ELi4ELi0ELi0EEvPfPT_S0_PhS0_ii)
        /*06e0*/ 	.word	0x0000001f


	//----- nvinfo : EIATTR_FRAME_SIZE
	.align		4
.L_335:
        /*06e4*/ 	.byte	0x04, 0x11
        /*06e6*/ 	.short	(.L_337 - .L_336)
	.align		4
.L_336:
        /*06e8*/ 	.word	index@(_Z18kQuantizeBlockwiseIfLi1024ELi4ELi0ELi0EEvPfPT_S0_PhS0_ii)
        /*06ec*/ 	.word	0x00000000


	//----- nvinfo : EIATTR_REGCOUNT
	.align		4
.L_337:
        /*06f0*/ 	.byte	0x04, 0x2f
        /*06f2*/ 	.short	(.L_339 - .L_338)
	.align		4
.L_338:
        /*06f4*/ 	.word	index@(_Z18kQuantizeBlockwiseIfLi512ELi2ELi0ELi0EEvPfPT_S0_PhS0_ii)
        /*06f8*/ 	.word	0x00000020


	//----- nvinfo : EIATTR_FRAME_SIZE
	.align		4
.L_339:
        /*06fc*/ 	.byte	0x04, 0x11
        /*06fe*/ 	.short	(.L_341 - .L_340)
	.align		4
.L_340:
        /*0700*/ 	.word	index@(_Z18kQuantizeBlockwiseIfLi512ELi2ELi0ELi0EEvPfPT_S0_PhS0_ii)
        /*0704*/ 	.word	0x00000000


	//----- nvinfo : EIATTR_REGCOUNT
	.align		4
.L_341:
        /*0708*/ 	.byte	0x04, 0x2f
        /*070a*/ 	.short	(.L_343 - .L_342)
	.align		4
.L_342:
        /*070c*/ 	.word	index@(_Z18kQuantizeBlockwiseIfLi256ELi2ELi0ELi0EEvPfPT_S0_PhS0_ii)
        /*0710*/ 	.word	0x00000020


	//----- nvinfo : EIATTR_FRAME_SIZE
	.align		4
.L_343:
        /*0714*/ 	.byte	0x04, 0x11
        /*0716*/ 	.short	(.L_345 - .L_344)
	.align		4
.L_344:
        /*0718*/ 	.word	index@(_Z18kQuantizeBlockwiseIfLi256ELi2ELi0ELi0EEvPfPT_S0_PhS0_ii)
        /*071c*/ 	.word	0x00000000


	//----- nvinfo : EIATTR_REGCOUNT
	.align		4
.L_345:
        /*0720*/ 	.byte	0x04, 0x2f
        /*0722*/ 	.short	(.L_347 - .L_346)
	.align		4
.L_346:
        /*0724*/ 	.word	index@(_Z18kQuantizeBlockwiseIfLi128ELi2ELi0ELi0EEvPfPT_S0_PhS0_ii)
        /*0728*/ 	.word	0x00000020


	//----- nvinfo : EIATTR_FRAME_SIZE
	.align		4
.L_347:
        /*072c*/ 	.byte	0x04, 0x11
        /*072e*/ 	.short	(.L_349 - .L_348)
	.align		4
.L_348:
        /*0730*/ 	.word	index@(_Z18kQuantizeBlockwiseIfLi128ELi2ELi0ELi0EEvPfPT_S0_PhS0_ii)
        /*0734*/ 	.word	0x00000000


	//----- nvinfo : EIATTR_REGCOUNT
	.align		4
.L_349:
        /*0738*/ 	.byte	0x04, 0x2f
        /*073a*/ 	.short	(.L_351 - .L_350)
	.align		4
.L_350:
        /*073c*/ 	.word	index@(_Z18kQuantizeBlockwiseIfLi64ELi2ELi0ELi0EEvPfPT_S0_PhS0_ii)
        /*0740*/ 	.word	0x00000020


	//----- nvinfo : EIATTR_FRAME_SIZE
	.align		4
.L_351:
        /*0744*/ 	.byte	0x04, 0x11
        /*0746*/ 	.short	(.L_353 - .L_352)
	.align		4
.L_352:
        /*0748*/ 	.word	index@(_Z18kQuantizeBlockwiseIfLi64ELi2ELi0ELi0EEvPfPT_S0_PhS0_ii)
        /*074c*/ 	.word	0x00000000


	//----- nvinfo : EIATTR_REGCOUNT
	.align		4
.L_353:
        /*0750*/ 	.byte	0x04, 0x2f
        /*0752*/ 	.short	(.L_355 - .L_354)
	.align		4
.L_354:
        /*0754*/ 	.word	index@(_Z18kQuantizeBlockwiseIfLi4096ELi4ELi0ELi1EEvPfPT_S0_PhS0_ii)
        /*0758*/ 	.word	0x00000020


	//----- nvinfo : EIATTR_FRAME_SIZE
	.align		4
.L_355:
        /*075c*/ 	.byte	0x04, 0x11
        /*075e*/ 	.short	(.L_357 - .L_356)
	.align		4
.L_356:
        /*0760*/ 	.word	index@(_Z18kQuantizeBlockwiseIfLi4096ELi4ELi0ELi1EEvPfPT_S0_PhS0_ii)
        /*0764*/ 	.word	0x00000000


	//----- nvinfo : EIATTR_REGCOUNT
	.align		4
.L_357:
        /*0768*/ 	.byte	0x04, 0x2f
        /*076a*/ 	.short	(.L_359 - .L_358)
	.align		4
.L_358:
        /*076c*/ 	.word	index@(_Z18kQuantizeBlockwiseIfLi2048ELi4ELi0ELi1EEvPfPT_S0_PhS0_ii)
        /*0770*/ 	.word	0x00000020


	//----- nvinfo : EIATTR_FRAME_SIZE
	.align		4
.L_359:
        /*0774*/ 	.byte	0x04, 0x11
        /*0776*/ 	.short	(.L_361 - .L_360)
	.align		4
.L_360:
        /*0778*/ 	.word	index@(_Z18kQuantizeBlockwiseIfLi2048ELi4ELi0ELi1EEvPfPT_S0_PhS0_ii)
        /*077c*/ 	.word	0x00000000


	//----- nvinfo : EIATTR_REGCOUNT
	.align		4
.L_361:
        /*0780*/ 	.byte	0x04, 0x2f
        /*0782*/ 	.short	(.L_363 - .L_362)
	.align		4
.L_362:
        /*0784*/ 	.word	index@(_Z18kQuantizeBlockwiseIfLi1024ELi4ELi0ELi1EEvPfPT_S0_PhS0_ii)
        /*0788*/ 	.word	0x0000001f


	//----- nvinfo : EIATTR_FRAME_SIZE
	.align		4
.L_363:
        /*078c*/ 	.byte	0x04, 0x11
        /*078e*/ 	.short	(.L_365 - .L_364)
	.align		4
.L_364:
        /*0790*/ 	.word	index@(_Z18kQuantizeBlockwiseIfLi1024ELi4ELi0ELi1EEvPfPT_S0_PhS0_ii)
        /*0794*/ 	.word	0x00000000


	//----- nvinfo : EIATTR_REGCOUNT
	.align		4
.L_365:
        /*0798*/ 	.byte	0x04, 0x2f
        /*079a*/ 	.short	(.L_367 - .L_366)
	.align		4
.L_366:
        /*079c*/ 	.word	index@(_Z18kQuantizeBlockwiseIfLi512ELi2ELi0ELi1EEvPfPT_S0_PhS0_ii)
        /*07a0*/ 	.word	0x0000001c


	//----- nvinfo : EIATTR_FRAME_SIZE
	.align		4
.L_367:
        /*07a4*/ 	.byte	0x04, 0x11
        /*07a6*/ 	.short	(.L_369 - .L_368)
	.align		4
.L_368:
        /*07a8*/ 	.word	index@(_Z18kQuantizeBlockwiseIfLi512ELi2ELi0ELi1EEvPfPT_S0_PhS0_ii)
        /*07ac*/ 	.word	0x00000000


	//----- nvinfo : EIATTR_REGCOUNT
	.align		4
.L_369:
        /*07b0*/ 	.byte	0x04, 0x2f
        /*07b2*/ 	.short	(.L_371 - .L_370)
	.align		4
.L_370:
        /*07b4*/ 	.word	index@(_Z18kQuantizeBlockwiseIfLi256ELi2ELi0ELi1EEvPfPT_S0_PhS0_ii)
        /*07b8*/ 	.word	0x0000001b


	//----- nvinfo : EIATTR_FRAME_SIZE
	.align		4
.L_371:
        /*07bc*/ 	.byte	0x04, 0x11
        /*07be*/ 	.short	(.L_373 - .L_372)
	.align		4
.L_372:
        /*07c0*/ 	.word	index@(_Z18kQuantizeBlockwiseIfLi256ELi2ELi0ELi1EEvPfPT_S0_PhS0_ii)
        /*07c4*/ 	.word	0x00000000


	//----- nvinfo : EIATTR_REGCOUNT
	.align		4
.L_373:
        /*07c8*/ 	.byte	0x04, 0x2f
        /*07ca*/ 	.short	(.L_375 - .L_374)
	.align		4
.L_374:
        /*07cc*/ 	.word	index@(_Z18kQuantizeBlockwiseIfLi128ELi2ELi0ELi1EEvPfPT_S0_PhS0_ii)
        /*07d0*/ 	.word	0x0000001b


	//----- nvinfo : EIATTR_FRAME_SIZE
	.align		4
.L_375:
        /*07d4*/ 	.byte	0x04, 0x11
        /*07d6*/ 	.short	(.L_377 - .L_376)
	.align		4
.L_376:
        /*07d8*/ 	.word	index@(_Z18kQuantizeBlockwiseIfLi128ELi2ELi0ELi1EEvPfPT_S0_PhS0_ii)
        /*07dc*/ 	.word	0x00000000


	//----- nvinfo : EIATTR_REGCOUNT
	.align		4
.L_377:
        /*07e0*/ 	.byte	0x04, 0x2f
        /*07e2*/ 	.short	(.L_379 - .L_378)
	.align		4
.L_378:
        /*07e4*/ 	.word	index@(_Z18kQuantizeBlockwiseIfLi64ELi2ELi0ELi1EEvPfPT_S0_PhS0_ii)
        /*07e8*/ 	.word	0x00000017


	//----- nvinfo : EIATTR_FRAME_SIZE
	.align		4
.L_379:
        /*07ec*/ 	.byte	0x04, 0x11
        /*07ee*/ 	.short	(.L_381 - .L_380)
	.align		4
.L_380:
        /*07f0*/ 	.word	index@(_Z18kQuantizeBlockwiseIfLi64ELi2ELi0ELi1EEvPfPT_S0_PhS0_ii)
        /*07f4*/ 	.word	0x00000000


	//----- nvinfo : EIATTR_REGCOUNT
	.align		4
.L_381:
        /*07f8*/ 	.byte	0x04, 0x2f
        /*07fa*/ 	.short	(.L_383 - .L_382)
	.align		4
.L_382:
        /*07fc*/ 	.word	index@(_Z18kQuantizeBlockwiseIfLi4096ELi4ELi0ELi2EEvPfPT_S0_PhS0_ii)
        /*0800*/ 	.word	0x00000020


	//----- nvinfo : EIATTR_FRAME_SIZE
	.align		4
.L_383:
        /*0804*/ 	.byte	0x04, 0x11
        /*0806*/ 	.short	(.L_385 - .L_384)
	.align		4
.L_384:
        /*0808*/ 	.word	index@(_Z18kQuantizeBlockwiseIfLi4096ELi4ELi0ELi2EEvPfPT_S0_PhS0_ii)
        /*080c*/ 	.word	0x00000000


	//----- nvinfo : EIATTR_REGCOUNT
	.align		4
.L_385:
        /*0810*/ 	.byte	0x04, 0x2f
        /*0812*/ 	.short	(.L_387 - .L_386)
	.align		4
.L_386:
        /*0814*/ 	.word	index@(_Z18kQuantizeBlockwiseIfLi2048ELi4ELi0ELi2EEvPfPT_S0_PhS0_ii)
        /*0818*/ 	.word	0x00000020


	//----- nvinfo : EIATTR_FRAME_SIZE
	.align		4
.L_387:
        /*081c*/ 	.byte	0x04, 0x11
        /*081e*/ 	.short	(.L_389 - .L_388)
	.align		4
.L_388:
        /*0820*/ 	.word	index@(_Z18kQuantizeBlockwiseIfLi2048ELi4ELi0ELi2EEvPfPT_S0_PhS0_ii)
        /*0824*/ 	.word	0x00000000


	//----- nvinfo : EIATTR_REGCOUNT
	.align		4
.L_389:
        /*0828*/ 	.byte	0x04, 0x2f
        /*082a*/ 	.short	(.L_391 - .L_390)
	.align		4
.L_390:
        /*082c*/ 	.word	index@(_Z18kQuantizeBlockwiseIfLi1024ELi4ELi0ELi2EEvPfPT_S0_PhS0_ii)
        /*0830*/ 	.word	0x0000001f


	//----- nvinfo : EIATTR_FRAME_SIZE
	.align		4
.L_391:
        /*0834*/ 	.byte	0x04, 0x11
        /*0836*/ 	.short	(.L_393 - .L_392)
	.align		4
.L_392:
        /*0838*/ 	.word	index@(_Z18kQuantizeBlockwiseIfLi1024ELi4ELi0ELi2EEvPfPT_S0_PhS0_ii)
        /*083c*/ 	.word	0x00000000


	//----- nvinfo : EIATTR_REGCOUNT
	.align		4
.L_393:
        /*0840*/ 	.byte	0x04, 0x2f
        /*0842*/ 	.short	(.L_395 - .L_394)
	.align		4
.L_394:
        /*0844*/ 	.word	index@(_Z18kQuantizeBlockwiseIfLi512ELi2ELi0ELi2EEvPfPT_S0_PhS0_ii)
        /*0848*/ 	.word	0x0000001c


	//----- nvinfo : EIATTR_FRAME_SIZE
	.align		4
.L_395:
        /*084c*/ 	.byte	0x04, 0x11
        /*084e*/ 	.short	(.L_397 - .L_396)
	.align		4
.L_396:
        /*0850*/ 	.word	index@(_Z18kQuantizeBlockwiseIfLi512ELi2ELi0ELi2EEvPfPT_S0_PhS0_ii)
        /*0854*/ 	.word	0x00000000


	//----- nvinfo : EIATTR_REGCOUNT
	.align		4
.L_397:
        /*0858*/ 	.byte	0x04, 0x2f
        /*085a*/ 	.short	(.L_399 - .L_398)
	.align		4
.L_398:
        /*085c*/ 	.word	index@(_Z18kQuantizeBlockwiseIfLi256ELi2ELi0ELi2EEvPfPT_S0_PhS0_ii)
        /*0860*/ 	.word	0x0000001b


	//----- nvinfo : EIATTR_FRAME_SIZE
	.align		4
.L_399:
        /*0864*/ 	.byte	0x04, 0x11
        /*0866*/ 	.short	(.L_401 - .L_400)
	.align		4
.L_400:
        /*0868*/ 	.word	index@(_Z18kQuantizeBlockwiseIfLi256ELi2ELi0ELi2EEvPfPT_S0_PhS0_ii)
        /*086c*/ 	.word	0x00000000


	//----- nvinfo : EIATTR_REGCOUNT
	.align		4
.L_401:
        /*0870*/ 	.byte	0x04, 0x2f
        /*0872*/ 	.short	(.L_403 - .L_402)
	.align		4
.L_402:
        /*0874*/ 	.word	index@(_Z18kQuantizeBlockwiseIfLi128ELi2ELi0ELi2EEvPfPT_S0_PhS0_ii)
        /*0878*/ 	.word	0x0000001b


	//----- nvinfo : EIATTR_FRAME_SIZE
	.align		4
.L_403:
        /*087c*/ 	.byte	0x04, 0x11
        /*087e*/ 	.short	(.L_405 - .L_404)
	.align		4
.L_404:
        /*0880*/ 	.word	index@(_Z18kQuantizeBlockwiseIfLi128ELi2ELi0ELi2EEvPfPT_S0_PhS0_ii)
        /*0884*/ 	.word	0x00000000


	//----- nvinfo : EIATTR_REGCOUNT
	.align		4
.L_405:
        /*0888*/ 	.byte	0x04, 0x2f
        /*088a*/ 	.short	(.L_407 - .L_406)
	.align		4
.L_406:
        /*088c*/ 	.word	index@(_Z18kQuantizeBlockwiseIfLi64ELi2ELi0ELi2EEvPfPT_S0_PhS0_ii)
        /*0890*/ 	.word	0x00000017


	//----- nvinfo : EIATTR_FRAME_SIZE
	.align		4
.L_407:
        /*0894*/ 	.byte	0x04, 0x11
        /*0896*/ 	.short	(.L_409 - .L_408)
	.align		4
.L_408:
        /*0898*/ 	.word	index@(_Z18kQuantizeBlockwiseIfLi64ELi2ELi0ELi2EEvPfPT_S0_PhS0_ii)
        /*089c*/ 	.word	0x00000000


	//----- nvinfo : EIATTR_REGCOUNT
	.align		4
.L_409:
        /*08a0*/ 	.byte	0x04, 0x2f
        /*08a2*/ 	.short	(.L_411 - .L_410)
	.align		4
.L_410:
        /*08a4*/ 	.word	index@(_Z18kQuantizeBlockwiseI13__nv_bfloat16Li4096ELi4ELi0ELi0EEvPfPT_S1_PhS1_ii)
        /*08a8*/ 	.word	0x00000020


	//----- nvinfo : EIATTR_FRAME_SIZE
	.align		4
.L_411:
        /*08ac*/ 	.byte	0x04, 0x11
        /*08ae*/ 	.short	(.L_413 - .L_412)
	.align		4
.L_412:
        /*08b0*/ 	.word	index@(_Z18kQuantizeBlockwiseI13__nv_bfloat16Li4096ELi4ELi0ELi0EEvPfPT_S1_PhS1_ii)
        /*08b4*/ 	.word	0x00000000


	//----- nvinfo : EIATTR_REGCOUNT
	.align		4
.L_413:
        /*08b8*/ 	.byte	0x04, 0x2f
        /*08ba*/ 	.short	(.L_415 - .L_414)
	.align		4
.L_414:
        /*08bc*/ 	.word	index@(_Z18kQuantizeBlockwiseI13__nv_bfloat16Li4096ELi4ELi1ELi0EEvPfPT_S1_PhS1_ii)
        /*08c0*/ 	.word	0x00000028


	//----- nvinfo : EIATTR_FRAME_SIZE
	.align		4
.L_415:
        /*08c4*/ 	.byte	0x04, 0x11
        /*08c6*/ 	.short	(.L_417 - .L_416)
	.align		4
.L_416:
        /*08c8*/ 	.word	index@(_Z18kQuantizeBlockwiseI13__nv_bfloat16Li4096ELi4ELi1ELi0EEvPfPT_S1_PhS1_ii)
        /*08cc*/ 	.word	0x00000000


	//----- nvinfo : EIATTR_REGCOUNT
	.align		4
.L_417:
        /*08d0*/ 	.byte	0x04, 0x2f
        /*08d2*/ 	.short	(.L_419 - .L_418)
	.align		4
.L_418:
        /*08d4*/ 	.word	index@(_Z18kQuantizeBlockwiseI13__nv_bfloat16Li2048ELi4ELi0ELi0EEvPfPT_S1_PhS1_ii)
        /*08d8*/ 	.word	0x00000020


	//----- nvinfo : EIATTR_FRAME_SIZE
	.align		4
.L_419:
        /*08dc*/ 	.byte	0x04, 0x11
        /*08de*/ 	.short	(.L_421 - .L_420)
	.align		4
.L_420:
        /*08e0*/ 	.word	index@(_Z18kQuantizeBlockwiseI13__nv_bfloat16Li2048ELi4ELi0ELi0EEvPfPT_S1_PhS1_ii)
        /*08e4*/ 	.word	0x00000000


	//----- nvinfo : EIATTR_REGCOUNT
	.align		4
.L_421:
        /*08e8*/ 	.byte	0x04, 0x2f
        /*08ea*/ 	.short	(.L_423 - .L_422)
	.align		4
.L_422:
        /*08ec*/ 	.word	index@(_Z18kQuantizeBlockwiseI13__nv_bfloat16Li1024ELi4ELi0ELi0EEvPfPT_S1_PhS1_ii)
        /*08f0*/ 	.word	0x0000001f


	//----- nvinfo : EIATTR_FRAME_SIZE
	.align		4
.L_423:
        /*08f4*/ 	.byte	0x04, 0x11
        /*08f6*/ 	.short	(.L_425 - .L_424)
	.align		4
.L_424:
        /*08f8*/ 	.word	index@(_Z18kQuantizeBlockwiseI13__nv_bfloat16Li1024ELi4ELi0ELi0EEvPfPT_S1_PhS1_ii)
        /*08fc*/ 	.word	0x00000000


	//----- nvinfo : EIATTR_REGCOUNT
	.align		4
.L_425:
        /*0900*/ 	.byte	0x04, 0x2f
        /*0902*/ 	.short	(.L_427 - .L_426)
	.align		4
.L_426:
        /*0904*/ 	.word	index@(_Z18kQuantizeBlockwiseI13__nv_bfloat16Li512ELi2ELi0ELi0EEvPfPT_S1_PhS1_ii)
        /*0908*/ 	.word	0x00000020


	//----- nvinfo : EIATTR_FRAME_SIZE
	.align		4
.L_427:
        /*090c*/ 	.byte	0x04, 0x11
        /*090e*/ 	.short	(.L_429 - .L_428)
	.align		4
.L_428:
        /*0910*/ 	.word	index@(_Z18kQuantizeBlockwiseI13__nv_bfloat16Li512ELi2ELi0ELi0EEvPfPT_S1_PhS1_ii)
        /*0914*/ 	.word	0x00000000


	//----- nvinfo : EIATTR_REGCOUNT
	.align		4
.L_429:
        /*0918*/ 	.byte	0x04, 0x2f
        /*091a*/ 	.short	(.L_431 - .L_430)
	.align		4
.L_430:
        /*091c*/ 	.word	index@(_Z18kQuantizeBlockwiseI13__nv_bfloat16Li256ELi2ELi0ELi0EEvPfPT_S1_PhS1_ii)
        /*0920*/ 	.word	0x00000020


	//----- nvinfo : EIATTR_FRAME_SIZE
	.align		4
.L_431:
        /*0924*/ 	.byte	0x04, 0x11
        /*0926*/ 	.short	(.L_433 - .L_432)
	.align		4
.L_432:
        /*0928*/ 	.word	index@(_Z18kQuantizeBlockwiseI13__nv_bfloat16Li256ELi2ELi0ELi0EEvPfPT_S1_PhS1_ii)
        /*092c*/ 	.word	0x00000000


	//----- nvinfo : EIATTR_REGCOUNT
	.align		4
.L_433:
        /*0930*/ 	.byte	0x04, 0x2f
        /*0932*/ 	.short	(.L_435 - .L_434)
	.align		4
.L_434:
        /*0934*/ 	.word	index@(_Z18kQuantizeBlockwiseI13__nv_bfloat16Li128ELi2ELi0ELi0EEvPfPT_S1_PhS1_ii)
        /*0938*/ 	.word	0x00000020


	//----- nvinfo : EIATTR_FRAME_SIZE
	.align		4
.L_435:
        /*093c*/ 	.byte	0x04, 0x11
        /*093e*/ 	.short	(.L_437 - .L_436)
	.align		4
.L_436:
        /*0940*/ 	.word	index@(_Z18kQuantizeBlockwiseI13__nv_bfloat16Li128ELi2ELi0ELi0EEvPfPT_S1_PhS1_ii)
        /*0944*/ 	.word	0x00000000


	//----- nvinfo : EIATTR_REGCOUNT
	.align		4
.L_437:
        /*0948*/ 	.byte	0x04, 0x2f
        /*094a*/ 	.short	(.L_439 - .L_438)
	.align		4
.L_438:
        /*094c*/ 	.word	index@(_Z18kQuantizeBlockwiseI13__nv_bfloat16Li64ELi2ELi0ELi0EEvPfPT_S1_PhS1_ii)
        /*0950*/ 	.word	0x0000001f


	//----- nvinfo : EIATTR_FRAME_SIZE
	.align		4
.L_439:
        /*0954*/ 	.byte	0x04, 0x11
        /*0956*/ 	.short	(.L_441 - .L_440)
	.align		4
.L_440:
        /*0958*/ 	.word	index@(_Z18kQuantizeBlockwiseI13__nv_bfloat16Li64ELi2ELi0ELi0EEvPfPT_S1_PhS1_ii)
        /*095c*/ 	.word	0x00000000


	//----- nvinfo : EIATTR_REGCOUNT
	.align		4
.L_441:
        /*0960*/ 	.byte	0x04, 0x2f
        /*0962*/ 	.short	(.L_443 - .L_442)
	.align		4
.L_442:
        /*0964*/ 	.word	index@(_Z18kQuantizeBlockwiseI13__nv_bfloat16Li4096ELi4ELi0ELi1EEvPfPT_S1_PhS1_ii)
        /*0968*/ 	.word	0x00000020


	//----- nvinfo : EIATTR_FRAME_SIZE
	.align		4
.L_443:
        /*096c*/ 	.byte	0x04, 0x11
        /*096e*/ 	.short	(.L_445 - .L_444)
	.align		4
.L_444:
        /*0970*/ 	.word	index@(_Z18kQuantizeBlockwiseI13__nv_bfloat16Li4096ELi4ELi0ELi1EEvPfPT_S1_PhS1_ii)
        /*0974*/ 	.word	0x00000000


	//----- nvinfo : EIATTR_REGCOUNT
	.align		4
.L_445:
        /*0978*/ 	.byte	0x04, 0x2f
        /*097a*/ 	.short	(.L_447 - .L_446)
	.align		4
.L_446:
        /*097c*/ 	.word	index@(_Z18kQuantizeBlockwiseI13__nv_bfloat16Li2048ELi4ELi0ELi1EEvPfPT_S1_PhS1_ii)
        /*0980*/ 	.word	0x00000020


	//----- nvinfo : EIATTR_FRAME_SIZE
	.align		4
.L_447:
        /*0984*/ 	.byte	0x04, 0x11
        /*0986*/ 	.short	(.L_449 - .L_448)
	.align		4
.L_448:
        /*0988*/ 	.word	index@(_Z18kQuantizeBlockwiseI13__nv_bfloat16Li2048ELi4ELi0ELi1EEvPfPT_S1_PhS1_ii)
        /*098c*/ 	.word	0x00000000


	//----- nvinfo : EIATTR_REGCOUNT
	.align		4
.L_449:
        /*0990*/ 	.byte	0x04, 0x2f
        /*0992*/ 	.short	(.L_451 - .L_450)
	.align		4
.L_450:
        /*0994*/ 	.word	index@(_Z18kQuantizeBlockwiseI13__nv_bfloat16Li1024ELi4ELi0ELi1EEvPfPT_S1_PhS1_ii)
        /*0998*/ 	.word	0x0000001d


	//----- nvinfo : EIATTR_FRAME_SIZE
	.align		4
.L_451:
        /*099c*/ 	.byte	0x04, 0x11
        /*099e*/ 	.short	(.L_453 - .L_452)
	.align		4
.L_452:
        /*09a0*/ 	.word	index@(_Z18kQuantizeBlockwiseI13__nv_bfloat16Li1024ELi4ELi0ELi1EEvPfPT_S1_PhS1_ii)
        /*09a4*/ 	.word	0x00000000


	//----- nvinfo : EIATTR_REGCOUNT
	.align		4
.L_453:
        /*09a8*/ 	.byte	0x04, 0x2f
        /*09aa*/ 	.short	(.L_455 - .L_454)
	.align		4
.L_454:
        /*09ac*/ 	.word	index@(_Z18kQuantizeBlockwiseI13__nv_bfloat16Li512ELi2ELi0ELi1EEvPfPT_S1_PhS1_ii)
        /*09b0*/ 	.word	0x0000001c


	//----- nvinfo : EIATTR_FRAME_SIZE
	.align		4
.L_455:
        /*09b4*/ 	.byte	0x04, 0x11
        /*09b6*/ 	.short	(.L_457 - .L_456)
	.align		4
.L_456:
        /*09b8*/ 	.word	index@(_Z18kQuantizeBlockwiseI13__nv_bfloat16Li512ELi2ELi0ELi1EEvPfPT_S1_PhS1_ii)
        /*09bc*/ 	.word	0x00000000


	//----- nvinfo : EIATTR_REGCOUNT
	.align		4
.L_457:
        /*09c0*/ 	.byte	0x04, 0x2f
        /*09c2*/ 	.short	(.L_459 - .L_458)
	.align		4
.L_458:
        /*09c4*/ 	.word	index@(_Z18kQuantizeBlockwiseI13__nv_bfloat16Li256ELi2ELi0ELi1EEvPfPT_S1_PhS1_ii)
        /*09c8*/ 	.word	0x0000001b


	//----- nvinfo : EIATTR_FRAME_SIZE
	.align		4
.L_459:
        /*09cc*/ 	.byte	0x04, 0x11
        /*09ce*/ 	.short	(.L_461 - .L_460)
	.align		4
.L_460:
        /*09d0*/ 	.word	index@(_Z18kQuantizeBlockwiseI13__nv_bfloat16Li256ELi2ELi0ELi1EEvPfPT_S1_PhS1_ii)
        /*09d4*/ 	.word	0x00000000


	//----- nvinfo : EIATTR_REGCOUNT
	.align		4
.L_461:
        /*09d8*/ 	.byte	0x04, 0x2f
        /*09da*/ 	.short	(.L_463 - .L_462)
	.align		4
.L_462:
        /*09dc*/ 	.word	index@(_Z18kQuantizeBlockwiseI13__nv_bfloat16Li128ELi2ELi0ELi1EEvPfPT_S1_PhS1_ii)
        /*09e0*/ 	.word	0x0000001b


	//----- nvinfo : EIATTR_FRAME_SIZE
	.align		4
.L_463:
        /*09e4*/ 	.byte	0x04, 0x11
        /*09e6*/ 	.short	(.L_465 - .L_464)
	.align		4
.L_464:
        /*09e8*/ 	.word	index@(_Z18kQuantizeBlockwiseI13__nv_bfloat16Li128ELi2ELi0ELi1EEvPfPT_S1_PhS1_ii)
        /*09ec*/ 	.word	0x00000000


	//----- nvinfo : EIATTR_REGCOUNT
	.align		4
.L_465:
        /*09f0*/ 	.byte	0x04, 0x2f
        /*09f2*/ 	.short	(.L_467 - .L_466)
	.align		4
.L_466:
        /*09f4*/ 	.word	index@(_Z18kQuantizeBlockwiseI13__nv_bfloat16Li64ELi2ELi0ELi1EEvPfPT_S1_PhS1_ii)
        /*09f8*/ 	.word	0x00000017


	//----- nvinfo : EIATTR_FRAME_SIZE
	.align		4
.L_467:
        /*09fc*/ 	.byte	0x04, 0x11
        /*09fe*/ 	.short	(.L_469 - .L_468)
	.align		4
.L_468:
        /*0a00*/ 	.word	index@(_Z18kQuantizeBlockwiseI13__nv_bfloat16Li64ELi2ELi0ELi1EEvPfPT_S1_PhS1_ii)
        /*0a04*/ 	.word	0x00000000


	//----- nvinfo : EIATTR_REGCOUNT
	.align		4
.L_469:
        /*0a08*/ 	.byte	0x04, 0x2f
        /*0a0a*/ 	.short	(.L_471 - .L_470)
	.align		4
.L_470:
        /*0a0c*/ 	.word	index@(_Z18kQuantizeBlockwiseI13__nv_bfloat16Li4096ELi4ELi0ELi2EEvPfPT_S1_PhS1_ii)
        /*0a10*/ 	.word	0x00000020


	//----- nvinfo : EIATTR_FRAME_SIZE
	.align		4
.L_471:
        /*0a14*/ 	.byte	0x04, 0x11
        /*0a16*/ 	.short	(.L_473 - .L_472)
	.align		4
.L_472:
        /*0a18*/ 	.word	index@(_Z18kQuantizeBlockwiseI13__nv_bfloat16Li4096ELi4ELi0ELi2EEvPfPT_S1_PhS1_ii)
        /*0a1c*/ 	.word	0x00000000


	//----- nvinfo : EIATTR_REGCOUNT
	.align		4
.L_473:
        /*0a20*/ 	.byte	0x04, 0x2f
        /*0a22*/ 	.short	(.L_475 - .L_474)
	.align		4
.L_474:
        /*0a24*/ 	.word	index@(_Z18kQuantizeBlockwiseI13__nv_bfloat16Li2048ELi4ELi0ELi2EEvPfPT_S1_PhS1_ii)
        /*0a28*/ 	.word	0x00000020


	//----- nvinfo : EIATTR_FRAME_SIZE
	.align		4
.L_475:
        /*0a2c*/ 	.byte	0x04, 0x11
        /*0a2e*/ 	.short	(.L_477 - .L_476)
	.align		4
.L_476:
        /*0a30*/ 	.word	index@(_Z18kQuantizeBlockwiseI13__nv_bfloat16Li2048ELi4ELi0ELi2EEvPfPT_S1_PhS1_ii)
        /*0a34*/ 	.word	0x00000000


	//----- nvinfo : EIATTR_REGCOUNT
	.align		4
.L_477:
        /*0a38*/ 	.byte	0x04, 0x2f
        /*0a3a*/ 	.short	(.L_479 - .L_478)
	.align		4
.L_478:
        /*0a3c*/ 	.word	index@(_Z18kQuantizeBlockwiseI13__nv_bfloat16Li1024ELi4ELi0ELi2EEvPfPT_S1_PhS1_ii)
        /*0a40*/ 	.word	0x0000001d


	//----- nvinfo : EIATTR_FRAME_SIZE
	.align		4
.L_479:
        /*0a44*/ 	.byte	0x04, 0x11
        /*0a46*/ 	.short	(.L_481 - .L_480)
	.align		4
.L_480:
        /*0a48*/ 	.word	index@(_Z18kQuantizeBlockwiseI13__nv_bfloat16Li1024ELi4ELi0ELi2EEvPfPT_S1_PhS1_ii)
        /*0a4c*/ 	.word	0x00000000


	//----- nvinfo : EIATTR_REGCOUNT
	.align		4
.L_481:
        /*0a50*/ 	.byte	0x04, 0x2f
        /*0a52*/ 	.short	(.L_483 - .L_482)
	.align		4
.L_482:
        /*0a54*/ 	.word	index@(_Z18kQuantizeBlockwiseI13__nv_bfloat16Li512ELi2ELi0ELi2EEvPfPT_S1_PhS1_ii)
        /*0a58*/ 	.word	0x0000001c


	//----- nvinfo : EIATTR_FRAME_SIZE
	.align		4
.L_483:
        /*0a5c*/ 	.byte	0x04, 0x11
        /*0a5e*/ 	.short	(.L_485 - .L_484)
	.align		4
.L_484:
        /*0a60*/ 	.word	index@(_Z18kQuantizeBlockwiseI13__nv_bfloat16Li512ELi2ELi0ELi2EEvPfPT_S1_PhS1_ii)
        /*0a64*/ 	.word	0x00000000


	//----- nvinfo : EIATTR_REGCOUNT
	.align		4
.L_485:
        /*0a68*/ 	.byte	0x04, 0x2f
        /*0a6a*/ 	.short	(.L_487 - .L_486)
	.align		4
.L_486:
        /*0a6c*/ 	.word	index@(_Z18kQuantizeBlockwiseI13__nv_bfloat16Li256ELi2ELi0ELi2EEvPfPT_S1_PhS1_ii)
        /*0a70*/ 	.word	0x0000001b


	//----- nvinfo : EIATTR_FRAME_SIZE
	.align		4
.L_487:
        /*0a74*/ 	.byte	0x04, 0x11
        /*0a76*/ 	.short	(.L_489 - .L_488)
	.align		4
.L_488:
        /*0a78*/ 	.word	index@(_Z18kQuantizeBlockwiseI13__nv_bfloat16Li256ELi2ELi0ELi2EEvPfPT_S1_PhS1_ii)
        /*0a7c*/ 	.word	0x00000000


	//----- nvinfo : EIATTR_REGCOUNT
	.align		4
.L_489:
        /*0a80*/ 	.byte	0x04, 0x2f
        /*0a82*/ 	.short	(.L_491 - .L_490)
	.align		4
.L_490:
        /*0a84*/ 	.word	index@(_Z18kQuantizeBlockwiseI13__nv_bfloat16Li128ELi2ELi0ELi2EEvPfPT_S1_PhS1_ii)
        /*0a88*/ 	.word	0x0000001b


	//----- nvinfo : EIATTR_FRAME_SIZE
	.align		4
.L_491:
        /*0a8c*/ 	.byte	0x04, 0x11
        /*0a8e*/ 	.short	(.L_493 - .L_492)
	.align		4
.L_492:
        /*0a90*/ 	.word	index@(_Z18kQuantizeBlockwiseI13__nv_bfloat16Li128ELi2ELi0ELi2EEvPfPT_S1_PhS1_ii)
        /*0a94*/ 	.word	0x00000000


	//----- nvinfo : EIATTR_REGCOUNT
	.align		4
.L_493:
        /*0a98*/ 	.byte	0x04, 0x2f
        /*0a9a*/ 	.short	(.L_495 - .L_494)
	.align		4
.L_494:
        /*0a9c*/ 	.word	index@(_Z18kQuantizeBlockwiseI13__nv_bfloat16Li64ELi2ELi0ELi2EEvPfPT_S1_PhS1_ii)
        /*0aa0*/ 	.word	0x00000017


	//----- nvinfo : EIATTR_FRAME_SIZE
	.align		4
.L_495:
        /*0aa4*/ 	.byte	0x04, 0x11
        /*0aa6*/ 	.short	(.L_497 - .L_496)
	.align		4
.L_496:
        /*0aa8*/ 	.word	index@(_Z18kQuantizeBlockwiseI13__nv_bfloat16Li64ELi2ELi0ELi2EEvPfPT_S1_PhS1_ii)
        /*0aac*/ 	.word	0x00000000


	//----- nvinfo : EIATTR_REGCOUNT
	.align		4
.L_497:
        /*0ab0*/ 	.byte	0x04, 0x2f
        /*0ab2*/ 	.short	(.L_499 - .L_498)
	.align		4
.L_498:
        /*0ab4*/ 	.word	index@(_Z23kQuantizeBlockwiseSmallI6__halfLi32ELi1EEvPfPT_S1_PhS1_ii)
        /*0ab8*/ 	.word	0x0000001c


	//----- nvinfo : EIATTR_FRAME_SIZE
	.align		4
.L_499:
        /*0abc*/ 	.byte	0x04, 0x11
        /*0abe*/ 	.short	(.L_501 - .L_500)
	.align		4
.L_500:
        /*0ac0*/ 	.word	index@(_Z23kQuantizeBlockwiseSmallI6__halfLi32ELi1EEvPfPT_S1_PhS1_ii)
        /*0ac4*/ 	.word	0x00000000


	//----- nvinfo : EIATTR_REGCOUNT
	.align		4
.L_501:
        /*0ac8*/ 	.byte	0x04, 0x2f
        /*0aca*/ 	.short	(.L_503 - .L_502)
	.align		4
.L_502:
        /*0acc*/ 	.word	index@(_Z23kQuantizeBlockwiseSmallIfLi32ELi1EEvPfPT_S0_PhS0_ii)
        /*0ad0*/ 	.word	0x0000001b


	//----- nvinfo : EIATTR_FRAME_SIZE
	.align		4
.L_503:
        /*0ad4*/ 	.byte	0x04, 0x11
        /*0ad6*/ 	.short	(.L_505 - .L_504)
	.align		4
.L_504:
        /*0ad8*/ 	.word	index@(_Z23kQuantizeBlockwiseSmallIfLi32ELi1EEvPfPT_S0_PhS0_ii)
        /*0adc*/ 	.word	0x00000000


	//----- nvinfo : EIATTR_REGCOUNT
	.align		4
.L_505:
        /*0ae0*/ 	.byte	0x04, 0x2f
        /*0ae2*/ 	.short	(.L_507 - .L_506)
	.align		4
.L_506:
        /*0ae4*/ 	.word	index@(_Z23kQuantizeBlockwiseSmallI13__nv_bfloat16Li32ELi1EEvPfPT_S1_PhS1_ii)
        /*0ae8*/ 	.word	0x0000001c


	//----- nvinfo : EIATTR_FRAME_SIZE
	.align		4
.L_507:
        /*0aec*/ 	.byte	0x04, 0x11
        /*0aee*/ 	.short	(.L_509 - .L_508)
	.align		4
.L_508:
        /*0af0*/ 	.word	index@(_Z23kQuantizeBlockwiseSmallI13__nv_bfloat16Li32ELi1EEvPfPT_S1_PhS1_ii)
        /*0af4*/ 	.word	0x00000000


	//----- nvinfo : EIATTR_REGCOUNT
	.align		4
.L_509:
        /*0af8*/ 	.byte	0x04, 0x2f
        /*0afa*/ 	.short	(.L_511 - .L_510)
	.align		4
.L_510:
        /*0afc*/ 	.word	index@(_Z23kQuantizeBlockwiseSmallI6__halfLi32ELi2EEvPfPT_S1_PhS1_ii)
        /*0b00*/ 	.word	0x0000001c


	//----- nvinfo : EIATTR_FRAME_SIZE
	.align		4
.L_511:
        /*0b04*/ 	.byte	0x04, 0x11
        /*0b06*/ 	.short	(.L_513 - .L_512)
	.align		4
.L_512:
        /*0b08*/ 	.word	index@(_Z23kQuantizeBlockwiseSmallI6__halfLi32ELi2EEvPfPT_S1_PhS1_ii)
        /*0b0c*/ 	.word	0x00000000


	//----- nvinfo : EIATTR_REGCOUNT
	.align		4
.L_513:
        /*0b10*/ 	.byte	0x04, 0x2f
        /*0b12*/ 	.short	(.L_515 - .L_514)
	.align		4
.L_514:
        /*0b14*/ 	.word	index@(_Z23kQuantizeBlockwiseSmallIfLi32ELi2EEvPfPT_S0_PhS0_ii)
        /*0b18*/ 	.word	0x0000001b


	//----- nvinfo : EIATTR_FRAME_SIZE
	.align		4
.L_515:
        /*0b1c*/ 	.byte	0x04, 0x11
        /*0b1e*/ 	.short	(.L_517 - .L_516)
	.align		4
.L_516:
        /*0b20*/ 	.word	index@(_Z23kQuantizeBlockwiseSmallIfLi32ELi2EEvPfPT_S0_PhS0_ii)
        /*0b24*/ 	.word	0x00000000


	//----- nvinfo : EIATTR_REGCOUNT
	.align		4
.L_517:
        /*0b28*/ 	.byte	0x04, 0x2f
        /*0b2a*/ 	.short	(.L_519 - .L_518)
	.align		4
.L_518:
        /*0b2c*/ 	.word	index@(_Z23kQuantizeBlockwiseSmallI13__nv_bfloat16Li32ELi2EEvPfPT_S1_PhS1_ii)
        /*0b30*/ 	.word	0x0000001c


	//----- nvinfo : EIATTR_FRAME_SIZE
	.align		4
.L_519:
        /*0b34*/ 	.byte	0x04, 0x11
        /*0b36*/ 	.short	(.L_521 - .L_520)
	.align		4
.L_520:
        /*0b38*/ 	.word	index@(_Z23kQuantizeBlockwiseSmallI13__nv_bfloat16Li32ELi2EEvPfPT_S1_PhS1_ii)
        /*0b3c*/ 	.word	0x00000000


	//----- nvinfo : EIATTR_REGCOUNT
	.align		4
.L_521:
        /*0b40*/ 	.byte	0x04, 0x2f
        /*0b42*/ 	.short	(.L_523 - .L_522)
	.align		4
.L_522:
        /*0b44*/ 	.word	index@(_Z23kQuantizeBlockwiseSmallI6__halfLi64ELi1EEvPfPT_S1_PhS1_ii)
        /*0b48*/ 	.word	0x00000012


	//----- nvinfo : EIATTR_FRAME_SIZE
	.align		4
.L_523:
        /*0b4c*/ 	.byte	0x04, 0x11
        /*0b4e*/ 	.short	(.L_525 - .L_524)
	.align		4
.L_524:
        /*0b50*/ 	.word	index@(_Z23kQuantizeBlockwiseSmallI6__halfLi64ELi1EEvPfPT_S1_PhS1_ii)
        /*0b54*/ 	.word	0x00000000


	//----- nvinfo : EIATTR_REGCOUNT
	.align		4
.L_525:
        /*0b58*/ 	.byte	0x04, 0x2f
        /*0b5a*/ 	.short	(.L_527 - .L_526)
	.align		4
.L_526:
        /*0b5c*/ 	.word	index@(_Z23kQuantizeBlockwiseSmallIfLi64ELi1EEvPfPT_S0_PhS0_ii)
        /*0b60*/ 	.word	0x00000012


	//----- nvinfo : EIATTR_FRAME_SIZE
	.align		4
.L_527:
        /*0b64*/ 	.byte	0x04, 0x11
        /*0b66*/ 	.short	(.L_529 - .L_528)
	.align		4
.L_528:
        /*0b68*/ 	.word	index@(_Z23kQuantizeBlockwiseSmallIfLi64ELi1EEvPfPT_S0_PhS0_ii)
        /*0b6c*/ 	.word	0x00000000


	//----- nvinfo : EIATTR_REGCOUNT
	.align		4
.L_529:
        /*0b70*/ 	.byte	0x04, 0x2f
        /*0b72*/ 	.short	(.L_531 - .L_530)
	.align		4
.L_530:
        /*0b74*/ 	.word	index@(_Z23kQuantizeBlockwiseSmallI13__nv_bfloat16Li64ELi1EEvPfPT_S1_PhS1_ii)
        /*0b78*/ 	.word	0x00000012


	//----- nvinfo : EIATTR_FRAME_SIZE
	.align		4
.L_531:
        /*0b7c*/ 	.byte	0x04, 0x11
        /*0b7e*/ 	.short	(.L_533 - .L_532)
	.align		4
.L_532:
        /*0b80*/ 	.word	index@(_Z23kQuantizeBlockwiseSmallI13__nv_bfloat16Li64ELi1EEvPfPT_S1_PhS1_ii)
        /*0b84*/ 	.word	0x00000000


	//----- nvinfo : EIATTR_REGCOUNT
	.align		4
.L_533:
        /*0b88*/ 	.byte	0x04, 0x2f
        /*0b8a*/ 	.short	(.L_535 - .L_534)
	.align		4
.L_534:
        /*0b8c*/ 	.word	index@(_Z23kQuantizeBlockwiseSmallI6__halfLi64ELi2EEvPfPT_S1_PhS1_ii)
        /*0b90*/ 	.word	0x00000012


	//----- nvinfo : EIATTR_FRAME_SIZE
	.align		4
.L_535:
        /*0b94*/ 	.byte	0x04, 0x11
        /*0b96*/ 	.short	(.L_537 - .L_536)
	.align		4
.L_536:
        /*0b98*/ 	.word	index@(_Z23kQuantizeBlockwiseSmallI6__halfLi64ELi2EEvPfPT_S1_PhS1_ii)
        /*0b9c*/ 	.word	0x00000000


	//----- nvinfo : EIATTR_REGCOUNT
	.align		4
.L_537:
        /*0ba0*/ 	.byte	0x04, 0x2f
        /*0ba2*/ 	.short	(.L_539 - .L_538)
	.align		4
.L_538:
        /*0ba4*/ 	.word	index@(_Z23kQuantizeBlockwiseSmallIfLi64ELi2EEvPfPT_S0_PhS0_ii)
        /*0ba8*/ 	.word	0x00000012


	//----- nvinfo : EIATTR_FRAME_SIZE
	.align		4
.L_539:
        /*0bac*/ 	.byte	0x04, 0x11
        /*0bae*/ 	.short	(.L_541 - .L_540)
	.align		4
.L_540:
        /*0bb0*/ 	.word	index@(_Z23kQuantizeBlockwiseSmallIfLi64ELi2EEvPfPT_S0_PhS0_ii)
        /*0bb4*/ 	.word	0x00000000


	//----- nvinfo : EIATTR_REGCOUNT
	.align		4
.L_541:
        /*0bb8*/ 	.byte	0x04, 0x2f
        /*0bba*/ 	.short	(.L_543 - .L_542)
	.align		4
.L_542:
        /*0bbc*/ 	.word	index@(_Z23kQuantizeBlockwiseSmallI13__nv_bfloat16Li64ELi2EEvPfPT_S1_PhS1_ii)
        /*0bc0*/ 	.word	0x00000012


	//----- nvinfo : EIATTR_FRAME_SIZE
	.align		4
.L_543:
        /*0bc4*/ 	.byte	0x04, 0x11
        /*0bc6*/ 	.short	(.L_545 - .L_544)
	.align		4
.L_544:
        /*0bc8*/ 	.word	index@(_Z23kQuantizeBlockwiseSmallI13__nv_bfloat16Li64ELi2EEvPfPT_S1_PhS1_ii)
        /*0bcc*/ 	.word	0x00000000


	//----- nvinfo : EIATTR_REGCOUNT
	.align		4
.L_545:
        /*0bd0*/ 	.byte	0x04, 0x2f
        /*0bd2*/ 	.short	(.L_547 - .L_546)
	.align		4
.L_546:
        /*0bd4*/ 	.word	index@(_Z20kDequantizeBlockwiseI6__halfLi512ELi64ELi8ELi1EEvPfPhS1_PT_ii)
        /*0bd8*/ 	.word	0x00000030


	//----- nvinfo : EIATTR_FRAME_SIZE
	.align		4
.L_547:
        /*0bdc*/ 	.byte	0x04, 0x11
        /*0bde*/ 	.short	(.L_549 - .L_548)
	.align		4
.L_548:
        /*0be0*/ 	.word	index@(_Z20kDequantizeBlockwiseI6__halfLi512ELi64ELi8ELi1EEvPfPhS1_PT_ii)
        /*0be4*/ 	.word	0x00000000


	//----- nvinfo : EIATTR_REGCOUNT
	.align		4
.L_549:
        /*0be8*/ 	.byte	0x04, 0x2f
        /*0bea*/ 	.short	(.L_551 - .L_550)
	.align		4
.L_550:
        /*0bec*/ 	.word	index@(_Z20kDequantizeBlockwiseI6__halfLi512ELi64ELi8ELi0EEvPfPhS1_PT_ii)
        /*0bf0*/ 	.word	0x00000020


	//----- nvinfo : EIATTR_FRAME_SIZE
	.align		4
.L_551:
        /*0bf4*/ 	.byte	0x04, 0x11
        /*0bf6*/ 	.short	(.L_553 - .L_552)
	.align		4
.L_552:
        /*0bf8*/ 	.word	index@(_Z20kDequantizeBlockwiseI6__halfLi512ELi64ELi8ELi0EEvPfPhS1_PT_ii)
        /*0bfc*/ 	.word	0x00000000


	//----- nvinfo : EIATTR_REGCOUNT
	.align		4
.L_553:
        /*0c00*/ 	.byte	0x04, 0x2f
        /*0c02*/ 	.short	(.L_555 - .L_554)
	.align		4
.L_554:
        /*0c04*/ 	.word	index@(_Z20kDequantizeBlockwiseI6__halfLi512ELi64ELi8ELi2EEvPfPhS1_PT_ii)
        /*0c08*/ 	.word	0x00000030


	//----- nvinfo : EIATTR_FRAME_SIZE
	.align		4
.L_555:
        /*0c0c*/ 	.byte	0x04, 0x11
        /*0c0e*/ 	.short	(.L_557 - .L_556)
	.align		4
.L_556:
        /*0c10*/ 	.word	index@(_Z20kDequantizeBlockwiseI6__halfLi512ELi64ELi8ELi2EEvPfPhS1_PT_ii)
        /*0c14*/ 	.word	0x00000000


	//----- nvinfo : EIATTR_REGCOUNT
	.align		4
.L_557:
        /*0c18*/ 	.byte	0x04, 0x2f
        /*0c1a*/ 	.short	(.L_559 - .L_558)
	.align		4
.L_558:
        /*0c1c*/ 	.word	index@(_Z20kDequantizeBlockwiseIfLi512ELi64ELi8ELi1EEvPfPhS0_PT_ii)
        /*0c20*/ 	.word	0x00000030


	//----- nvinfo : EIATTR_FRAME_SIZE
	.align		4
.L_559:
        /*0c24*/ 	.byte	0x04, 0x11
        /*0c26*/ 	.short	(.L_561 - .L_560)
	.align		4
.L_560:
        /*0c28*/ 	.word	index@(_Z20kDequantizeBlockwiseIfLi512ELi64ELi8ELi1EEvPfPhS0_PT_ii)
        /*0c2c*/ 	.word	0x00000000


	//----- nvinfo : EIATTR_REGCOUNT
	.align		4
.L_561:
        /*0c30*/ 	.byte	0x04, 0x2f
        /*0c32*/ 	.short	(.L_563 - .L_562)
	.align		4
.L_562:
        /*0c34*/ 	.word	index@(_Z20kDequantizeBlockwiseIfLi512ELi64ELi8ELi0EEvPfPhS0_PT_ii)
        /*0c38*/ 	.word	0x00000020


	//----- nvinfo : EIATTR_FRAME_SIZE
	.align		4
.L_563:
        /*0c3c*/ 	.byte	0x04, 0x11
        /*0c3e*/ 	.short	(.L_565 - .L_564)
	.align		4
.L_564:
        /*0c40*/ 	.word	index@(_Z20kDequantizeBlockwiseIfLi512ELi64ELi8ELi0EEvPfPhS0_PT_ii)
        /*0c44*/ 	.word	0x00000000


	//----- nvinfo : EIATTR_REGCOUNT
	.align		4
.L_565:
        /*0c48*/ 	.byte	0x04, 0x2f
        /*0c4a*/ 	.short	(.L_567 - .L_566)
	.align		4
.L_566:
        /*0c4c*/ 	.word	index@(_Z20kDequantizeBlockwiseIfLi512ELi64ELi8ELi2EEvPfPhS0_PT_ii)
        /*0c50*/ 	.word	0x00000030


	//----- nvinfo : EIATTR_FRAME_SIZE
	.align		4
.L_567:
        /*0c54*/ 	.byte	0x04, 0x11
        /*0c56*/ 	.short	(.L_569 - .L_568)
	.align		4
.L_568:
        /*0c58*/ 	.word	index@(_Z20kDequantizeBlockwiseIfLi512ELi64ELi8ELi2EEvPfPhS0_PT_ii)
        /*0c5c*/ 	.word	0x00000000


	//----- nvinfo : EIATTR_REGCOUNT
	.align		4
.L_569:
        /*0c60*/ 	.byte	0x04, 0x2f
        /*0c62*/ 	.short	(.L_571 - .L_570)
	.align		4
.L_570:
        /*0c64*/ 	.word	index@(_Z20kDequantizeBlockwiseI13__nv_bfloat16Li512ELi64ELi8ELi1EEvPfPhS1_PT_ii)
        /*0c68*/ 	.word	0x00000030


	//----- nvinfo : EIATTR_FRAME_SIZE
	.align		4
.L_571:
        /*0c6c*/ 	.byte	0x04, 0x11
        /*0c6e*/ 	.short	(.L_573 - .L_572)
	.align		4
.L_572:
        /*0c70*/ 	.word	index@(_Z20kDequantizeBlockwiseI13__nv_bfloat16Li512ELi64ELi8ELi1EEvPfPhS1_PT_ii)
        /*0c74*/ 	.word	0x00000000


	//----- nvinfo : EIATTR_REGCOUNT
	.align		4
.L_573:
        /*0c78*/ 	.byte	0x04, 0x2f
        /*0c7a*/ 	.short	(.L_575 - .L_574)
	.align		4
.L_574:
        /*0c7c*/ 	.word	index@(_Z20kDequantizeBlockwiseI13__nv_bfloat16Li512ELi64ELi8ELi0EEvPfPhS1_PT_ii)
        /*0c80*/ 	.word	0x00000020


	//----- nvinfo : EIATTR_FRAME_SIZE
	.align		4
.L_575:
        /*0c84*/ 	.byte	0x04, 0x11
        /*0c86*/ 	.short	(.L_577 - .L_576)
	.align		4
.L_576:
        /*0c88*/ 	.word	index@(_Z20kDequantizeBlockwiseI13__nv_bfloat16Li512ELi64ELi8ELi0EEvPfPhS1_PT_ii)
        /*0c8c*/ 	.word	0x00000000


	//----- nvinfo : EIATTR_REGCOUNT
	.align		4
.L_577:
        /*0c90*/ 	.byte	0x04, 0x2f
        /*0c92*/ 	.short	(.L_579 - .L_578)
	.align		4
.L_578:
        /*0c94*/ 	.word	index@(_Z20kDequantizeBlockwiseI13__nv_bfloat16Li512ELi64ELi8ELi2EEvPfPhS1_PT_ii)
        /*0c98*/ 	.word	0x00000030


	//----- nvinfo : EIATTR_FRAME_SIZE
	.align		4
.L_579:
        /*0c9c*/ 	.byte	0x04, 0x11
        /*0c9e*/ 	.short	(.L_581 - .L_580)
	.align		4
.L_580:
        /*0ca0*/ 	.word	index@(_Z20kDequantizeBlockwiseI13__nv_bfloat16Li512ELi64ELi8ELi2EEvPfPhS1_PT_ii)
        /*0ca4*/ 	.word	0x00000000


	//----- nvinfo : EIATTR_REGCOUNT
	.align		4
.L_581:
        /*0ca8*/ 	.byte	0x04, 0x2f
        /*0caa*/ 	.short	(.L_583 - .L_582)
	.align		4
.L_582:
        /*0cac*/ 	.word	index@(_Z35kOptimizerStatic8bit2StateBlockwiseIfLi0ELi256ELi1EEvPT_S1_PhS2_fffffifPfS3_S3_S3_ffbi)
        /*0cb0*/ 	.word	0x00000038


	//----- nvinfo : EIATTR_FRAME_SIZE
	.align		4
.L_583:
        /*0cb4*/ 	.byte	0x04, 0x11
        /*0cb6*/ 	.short	(.L_585 - .L_584)
	.align		4
.L_584:
        /*0cb8*/ 	.word	index@(_Z35kOptimizerStatic8bit2StateBlockwiseIfLi0ELi256ELi1EEvPT_S1_PhS2_fffffifPfS3_S3_S3_ffbi)
        /*0cbc*/ 	.word	0x00000000


	//----- nvinfo : EIATTR_REGCOUNT
	.align		4
.L_585:
        /*0cc0*/ 	.byte	0x04, 0x2f
        /*0cc2*/ 	.short	(.L_587 - .L_586)
	.align		4
.L_586:
        /*0cc4*/ 	.word	index@(_Z35kOptimizerStatic8bit2StateBlockwiseI6__halfLi0ELi256ELi1EEvPT_S2_PhS3_fffffifPfS4_S4_S4_ffbi)
        /*0cc8*/ 	.word	0x00000038


	//----- nvinfo : EIATTR_FRAME_SIZE
	.align		4
.L_587:
        /*0ccc*/ 	.byte	0x04, 0x11
        /*0cce*/ 	.short	(.L_589 - .L_588)
	.align		4
.L_588:
        /*0cd0*/ 	.word	index@(_Z35kOptimizerStatic8bit2StateBlockwiseI6__halfLi0ELi256ELi1EEvPT_S2_PhS3_fffffifPfS4_S4_S4_ffbi)
        /*0cd4*/ 	.word	0x00000000


	//----- nvinfo : EIATTR_REGCOUNT
	.align		4
.L_589:
        /*0cd8*/ 	.byte	0x04, 0x2f
        /*0cda*/ 	.short	(.L_591 - .L_590)
	.align		4
.L_590:
        /*0cdc*/ 	.word	index@(_Z35kOptimizerStatic8bit2StateBlockwiseI13__nv_bfloat16Li0ELi256ELi1EEvPT_S2_PhS3_fffffifPfS4_S4_S4_ffbi)
        /*0ce0*/ 	.word	0x00000038


	//----- nvinfo : EIATTR_FRAME_SIZE
	.align		4
.L_591:
        /*0ce4*/ 	.byte	0x04, 0x11
        /*0ce6*/ 	.short	(.L_593 - .L_592)
	.align		4
.L_592:
        /*0ce8*/ 	.word	index@(_Z35kOptimizerStatic8bit2StateBlockwiseI13__nv_bfloat16Li0ELi256ELi1EEvPT_S2_PhS3_fffffifPfS4_S4_S4_ffbi)
        /*0cec*/ 	.word	0x00000000


	//----- nvinfo : EIATTR_REGCOUNT
	.align		4
.L_593:
        /*0cf0*/ 	.byte	0x04, 0x2f
        /*0cf2*/ 	.short	(.L_595 - .L_594)
	.align		4
.L_594:
        /*0cf4*/ 	.word	index@(_Z35kOptimizerStatic8bit2StateBlockwiseIfLi6ELi256ELi1EEvPT_S1_PhS2_fffffifPfS3_S3_S3_ffbi)
        /*0cf8*/ 	.word	0x00000040


	//----- nvinfo : EIATTR_FRAME_SIZE
	.align		4
.L_595:
        /*0cfc*/ 	.byte	0x04, 0x11
        /*0cfe*/ 	.short	(.L_597 - .L_596)
	.align		4
.L_596:
        /*0d00*/ 	.word	index@(_Z35kOptimizerStatic8bit2StateBlockwiseIfLi6ELi256ELi1EEvPT_S1_PhS2_fffffifPfS3_S3_S3_ffbi)
        /*0d04*/ 	.word	0x00000000


	//----- nvinfo : EIATTR_REGCOUNT
	.align		4
.L_597:
        /*0d08*/ 	.byte	0x04, 0x2f
        /*0d0a*/ 	.short	(.L_599 - .L_598)
	.align		4
.L_598:
        /*0d0c*/ 	.word	index@(_Z35kOptimizerStatic8bit2StateBlockwiseI6__halfLi6ELi256ELi1EEvPT_S2_PhS3_fffffifPfS4_S4_S4_ffbi)
        /*0d10*/ 	.word	0x00000040


	//----- nvinfo : EIATTR_FRAME_SIZE
	.align		4
.L_599:
        /*0d14*/ 	.byte	0x04, 0x11
        /*0d16*/ 	.short	(.L_601 - .L_600)
	.align		4
.L_600:
        /*0d18*/ 	.word	index@(_Z35kOptimizerStatic8bit2StateBlockwiseI6__halfLi6ELi256ELi1EEvPT_S2_PhS3_fffffifPfS4_S4_S4_ffbi)
        /*0d1c*/ 	.word	0x00000000


	//----- nvinfo : EIATTR_REGCOUNT
	.align		4
.L_601:
        /*0d20*/ 	.byte	0x04, 0x2f
        /*0d22*/ 	.short	(.L_603 - .L_602)
	.align		4
.L_602:
        /*0d24*/ 	.word	index@(_Z35kOptimizerStatic8bit2StateBlockwiseI13__nv_bfloat16Li6ELi256ELi1EEvPT_S2_PhS3_fffffifPfS4_S4_S4_ffbi)
        /*0d28*/ 	.word	0x00000040


	//----- nvinfo : EIATTR_FRAME_SIZE
	.align		4
.L_603:
        /*0d2c*/ 	.byte	0x04, 0x11
        /*0d2e*/ 	.short	(.L_605 - .L_604)
	.align		4
.L_604:
        /*0d30*/ 	.word	index@(_Z35kOptimizerStatic8bit2StateBlockwiseI13__nv_bfloat16Li6ELi256ELi1EEvPT_S2_PhS3_fffffifPfS4_S4_S4_ffbi)
        /*0d34*/ 	.word	0x00000000


	//----- nvinfo : EIATTR_REGCOUNT
	.align		4
.L_605:
        /*0d38*/ 	.byte	0x04, 0x2f
        /*0d3a*/ 	.short	(.L_607 - .L_606)
	.align		4
.L_606:
        /*0d3c*/ 	.word	index@(_Z35kOptimizerStatic8bit1StateBlockwiseIfLi1ELi256ELi1EEvPT_S1_PhfffifPfS3_ffbi)
        /*0d40*/ 	.word	0x0000002f


	//----- nvinfo : EIATTR_FRAME_SIZE
	.align		4
.L_607:
        /*0d44*/ 	.byte	0x04, 0x11
        /*0d46*/ 	.short	(.L_609 - .L_608)
	.align		4
.L_608:
        /*0d48*/ 	.word	index@(_Z35kOptimizerStatic8bit1StateBlockwiseIfLi1ELi256ELi1EEvPT_S1_PhfffifPfS3_ffbi)
        /*0d4c*/ 	.word	0x00000000


	//----- nvinfo : EIATTR_REGCOUNT
	.align		4
.L_609:
        /*0d50*/ 	.byte	0x04, 0x2f
        /*0d52*/ 	.short	(.L_611 - .L_610)
	.align		4
.L_610:
        /*0d54*/ 	.word	index@(_Z35kOptimizerStatic8bit1StateBlockwiseI6__halfLi1ELi256ELi1EEvPT_S2_PhfffifPfS4_ffbi)
        /*0d58*/ 	.word	0x00000028


	//----- nvinfo : EIATTR_FRAME_SIZE
	.align		4
.L_611:
        /*0d5c*/ 	.byte	0x04, 0x11
        /*0d5e*/ 	.short	(.L_613 - .L_612)
	.align		4
.L_612:
        /*0d60*/ 	.word	index@(_Z35kOptimizerStatic8bit1StateBlockwiseI6__halfLi1ELi256ELi1EEvPT_S2_PhfffifPfS4_ffbi)
        /*0d64*/ 	.word	0x00000000


	//----- nvinfo : EIATTR_REGCOUNT
	.align		4
.L_613:
        /*0d68*/ 	.byte	0x04, 0x2f
        /*0d6a*/ 	.short	(.L_615 - .L_614)
	.align		4
.L_614:
        /*0d6c*/ 	.word	index@(_Z35kOptimizerStatic8bit1StateBlockwiseI13__nv_bfloat16Li1ELi256ELi1EEvPT_S2_PhfffifPfS4_ffbi)
        /*0d70*/ 	.word	0x00000028


	//----- nvinfo : EIATTR_FRAME_SIZE
	.align		4
.L_615:
        /*0d74*/ 	.byte	0x04, 0x11
        /*0d76*/ 	.short	(.L_617 - .L_616)
	.align		4
.L_616:
        /*0d78*/ 	.word	index@(_Z35kOptimizerStatic8bit1StateBlockwiseI13__nv_bfloat16Li1ELi256ELi1EEvPT_S2_PhfffifPfS4_ffbi)
        /*0d7c*/ 	.word	0x00000000


	//----- nvinfo : EIATTR_REGCOUNT
	.align		4
.L_617:
        /*0d80*/ 	.byte	0x04, 0x2f
        /*0d82*/ 	.short	(.L_619 - .L_618)
	.align		4
.L_618:
        /*0d84*/ 	.word	index@(_Z35kOptimizerStatic8bit1StateBlockwiseIfLi2ELi256ELi1EEvPT_S1_PhfffifPfS3_ffbi)
        /*0d88*/ 	.word	0x00000027


	//----- nvinfo : EIATTR_FRAME_SIZE
	.align		4
.L_619:
        /*0d8c*/ 	.byte	0x04, 0x11
        /*0d8e*/ 	.short	(.L_621 - .L_620)
	.align		4
.L_620:
        /*0d90*/ 	.word	index@(_Z35kOptimizerStatic8bit1StateBlockwiseIfLi2ELi256ELi1EEvPT_S1_PhfffifPfS3_ffbi)
        /*0d94*/ 	.word	0x00000000


	//----- nvinfo : EIATTR_REGCOUNT
	.align		4
.L_621:
        /*0d98*/ 	.byte	0x04, 0x2f
        /*0d9a*/ 	.short	(.L_623 - .L_622)
	.align		4
.L_622:
        /*0d9c*/ 	.word	index@(_Z35kOptimizerStatic8bit1StateBlockwiseI6__halfLi2ELi256ELi1EEvPT_S2_PhfffifPfS4_ffbi)
        /*0da0*/ 	.word	0x00000027


	//----- nvinfo : EIATTR_FRAME_SIZE
	.align		4
.L_623:
        /*0da4*/ 	.byte	0x04, 0x11
        /*0da6*/ 	.short	(.L_625 - .L_624)
	.align		4
.L_624:
        /*0da8*/ 	.word	index@(_Z35kOptimizerStatic8bit1StateBlockwiseI6__halfLi2ELi256ELi1EEvPT_S2_PhfffifPfS4_ffbi)
        /*0dac*/ 	.word	0x00000000


	//----- nvinfo : EIATTR_REGCOUNT
	.align		4
.L_625:
        /*0db0*/ 	.byte	0x04, 0x2f
        /*0db2*/ 	.short	(.L_627 - .L_626)
	.align		4
.L_626:
        /*0db4*/ 	.word	index@(_Z35kOptimizerStatic8bit1StateBlockwiseI13__nv_bfloat16Li2ELi256ELi1EEvPT_S2_PhfffifPfS4_ffbi)
        /*0db8*/ 	.word	0x00000027


	//----- nvinfo : EIATTR_FRAME_SIZE
	.align		4
.L_627:
        /*0dbc*/ 	.byte	0x04, 0x11
        /*0dbe*/ 	.short	(.L_629 - .L_628)
	.align		4
.L_628:
        /*0dc0*/ 	.word	index@(_Z35kOptimizerStatic8bit1StateBlockwiseI13__nv_bfloat16Li2ELi256ELi1EEvPT_S2_PhfffifPfS4_ffbi)
        /*0dc4*/ 	.word	0x00000000


	//----- nvinfo : EIATTR_REGCOUNT
	.align		4
.L_629:
        /*0dc8*/ 	.byte	0x04, 0x2f
        /*0dca*/ 	.short	(.L_631 - .L_630)
	.align		4
.L_630:
        /*0dcc*/ 	.word	index@(_Z35kOptimizerStatic8bit1StateBlockwiseIfLi5ELi256ELi1EEvPT_S1_PhfffifPfS3_ffbi)
        /*0dd0*/ 	.word	0x0000002f


	//----- nvinfo : EIATTR_FRAME_SIZE
	.align		4
.L_631:
        /*0dd4*/ 	.byte	0x04, 0x11
        /*0dd6*/ 	.short	(.L_633 - .L_632)
	.align		4
.L_632:
        /*0dd8*/ 	.word	index@(_Z35kOptimizerStatic8bit1StateBlockwiseIfLi5ELi256ELi1EEvPT_S1_PhfffifPfS3_ffbi)
        /*0ddc*/ 	.word	0x00000000


	//----- nvinfo : EIATTR_REGCOUNT
	.align		4
.L_633:
        /*0de0*/ 	.byte	0x04, 0x2f
        /*0de2*/ 	.short	(.L_635 - .L_634)
	.align		4
.L_634:
        /*0de4*/ 	.word	index@(_Z35kOptimizerStatic8bit1StateBlockwiseI6__halfLi5ELi256ELi1EEvPT_S2_PhfffifPfS4_ffbi)
        /*0de8*/ 	.word	0x0000002f


	//----- nvinfo : EIATTR_FRAME_SIZE
	.align		4
.L_635:
        /*0dec*/ 	.byte	0x04, 0x11
        /*0dee*/ 	.short	(.L_637 - .L_636)
	.align		4
.L_636:
        /*0df0*/ 	.word	index@(_Z35kOptimizerStatic8bit1StateBlockwiseI6__halfLi5ELi256ELi1EEvPT_S2_PhfffifPfS4_ffbi)
        /*0df4*/ 	.word	0x00000000


	//----- nvinfo : EIATTR_REGCOUNT
	.align		4
.L_637:
        /*0df8*/ 	.byte	0x04, 0x2f
        /*0dfa*/ 	.short	(.L_639 - .L_638)
	.align		4
.L_638:
        /*0dfc*/ 	.word	index@(_Z35kOptimizerStatic8bit1StateBlockwiseI13__nv_bfloat16Li5ELi256ELi1EEvPT_S2_PhfffifPfS4_ffbi)
        /*0e00*/ 	.word	0x0000002f


	//----- nvinfo : EIATTR_FRAME_SIZE
	.align		4
.L_639:
        /*0e04*/ 	.byte	0x04, 0x11
        /*0e06*/ 	.short	(.L_641 - .L_640)
	.align		4
.L_640:
        /*0e08*/ 	.word	index@(_Z35kOptimizerStatic8bit1StateBlockwiseI13__nv_bfloat16Li5ELi256ELi1EEvPT_S2_PhfffifPfS4_ffbi)
        /*0e0c*/ 	.word	0x00000000


	//----- nvinfo : EIATTR_REGCOUNT
	.align		4
.L_641:
        /*0e10*/ 	.byte	0x04, 0x2f
        /*0e12*/ 	.short	(.L_643 - .L_642)
	.align		4
.L_642:
        /*0e14*/ 	.word	index@(_Z35kOptimizerStatic8bit1StateBlockwiseIfLi4ELi256ELi1EEvPT_S1_PhfffifPfS3_ffbi)
        /*0e18*/ 	.word	0x00000027


	//----- nvinfo : EIATTR_FRAME_SIZE
	.align		4
.L_643:
        /*0e1c*/ 	.byte	0x04, 0x11
        /*0e1e*/ 	.short	(.L_645 - .L_644)
	.align		4
.L_644:
        /*0e20*/ 	.word	index@(_Z35kOptimizerStatic8bit1StateBlockwiseIfLi4ELi256ELi1EEvPT_S1_PhfffifPfS3_ffbi)
        /*0e24*/ 	.word	0x00000000


	//----- nvinfo : EIATTR_REGCOUNT
	.align		4
.L_645:
        /*0e28*/ 	.byte	0x04, 0x2f
        /*0e2a*/ 	.short	(.L_647 - .L_646)
	.align		4
.L_646:
        /*0e2c*/ 	.word	index@(_Z35kOptimizerStatic8bit1StateBlockwiseI6__halfLi4ELi256ELi1EEvPT_S2_PhfffifPfS4_ffbi)
        /*0e30*/ 	.word	0x00000028


	//----- nvinfo : EIATTR_FRAME_SIZE
	.align		4
.L_647:
        /*0e34*/ 	.byte	0x04, 0x11
        /*0e36*/ 	.short	(.L_649 - .L_648)
	.align		4
.L_648:
        /*0e38*/ 	.word	index@(_Z35kOptimizerStatic8bit1StateBlockwiseI6__halfLi4ELi256ELi1EEvPT_S2_PhfffifPfS4_ffbi)
        /*0e3c*/ 	.word	0x00000000


	//----- nvinfo : EIATTR_REGCOUNT
	.align		4
.L_649:
        /*0e40*/ 	.byte	0x04, 0x2f
        /*0e42*/ 	.short	(.L_651 - .L_650)
	.align		4
.L_650:
        /*0e44*/ 	.word	index@(_Z35kOptimizerStatic8bit1StateBlockwiseI13__nv_bfloat16Li4ELi256ELi1EEvPT_S2_PhfffifPfS4_ffbi)
        /*0e48*/ 	.word	0x00000028


	//----- nvinfo : EIATTR_FRAME_SIZE
	.align		4
.L_651:
        /*0e4c*/ 	.byte	0x04, 0x11
        /*0e4e*/ 	.short	(.L_653 - .L_652)
	.align		4
.L_652:
        /*0e50*/ 	.word	index@(_Z35kOptimizerStatic8bit1StateBlockwiseI13__nv_bfloat16Li4ELi256ELi1EEvPT_S2_PhfffifPfS4_ffbi)
        /*0e54*/ 	.word	0x00000000


	//----- nvinfo : EIATTR_REGCOUNT
	.align		4
.L_653:
        /*0e58*/ 	.byte	0x04, 0x2f
        /*0e5a*/ 	.short	(.L_655 - .L_654)
	.align		4
.L_654:
        /*0e5c*/ 	.word	index@(_ZN3cub17CUB_300001_SM_9006detail11EmptyKernelIvEEvv)
        /*0e60*/ 	.word	0x00000004


	//----- nvinfo : EIATTR_FRAME_SIZE
	.align		4
.L_655:
        /*0e64*/ 	.byte	0x04, 0x11
        /*0e66*/ 	.short	(.L_657 - .L_656)
	.align		4
.L_656:
        /*0e68*/ 	.word	index@(_ZN3cub17CUB_300001_SM_9006detail11EmptyKernelIvEEvv)
        /*0e6c*/ 	.word	0x00000000


	//----- nvinfo : EIATTR_MIN_STACK_SIZE
	.align		4
.L_657:
        /*0e70*/ 	.byte	0x04, 0x12
        /*0e72*/ 	.short	(.L_659 - .L_658)
	.align		4
.L_658:
        /*0e74*/ 	.word	index@(_ZN3cub17CUB_300001_SM_9006detail11EmptyKernelIvEEvv)
        /*0e78*/ 	.word	0x00000000


	//----- nvinfo : EIATTR_MIN_STACK_SIZE
	.align		4
.L_659:
        /*0e7c*/ 	.byte	0x04, 0x12
        /*0e7e*/ 	.short	(.L_661 - .L_660)
	.align		4
.L_660:
        /*0e80*/ 	.word	index@(_Z35kOptimizerStatic8bit1StateBlockwiseI13__nv_bfloat16Li4ELi256ELi1EEvPT_S2_PhfffifPfS4_ffbi)
        /*0e84*/ 	.word	0x00000000


	//----- nvinfo : EIATTR_MIN_STACK_SIZE
	.align		4
.L_661:
        /*0e88*/ 	.byte	0x04, 0x12
        /*0e8a*/ 	.short	(.L_663 - .L_662)
	.align		4
.L_662:
        /*0e8c*/ 	.word	index@(_Z35kOptimizerStatic8bit1StateBlockwiseI6__halfLi4ELi256ELi1EEvPT_S2_PhfffifPfS4_ffbi)
        /*0e90*/ 	.word	0x00000000


	//----- nvinfo : EIATTR_MIN_STACK_SIZE
	.align		4
.L_663:
        /*0e94*/ 	.byte	0x04, 0x12
        /*0e96*/ 	.short	(.L_665 - .L_664)
	.align		4
.L_664:
        /*0e98*/ 	.word	index@(_Z35kOptimizerStatic8bit1StateBlockwiseIfLi4ELi256ELi1EEvPT_S1_PhfffifPfS3_ffbi)
        /*0e9c*/ 	.word	0x00000000


	//----- nvinfo : EIATTR_MIN_STACK_SIZE
	.align		4
.L_665:
        /*0ea0*/ 	.byte	0x04, 0x12
        /*0ea2*/ 	.short	(.L_667 - .L_666)
	.align		4
.L_666:
        /*0ea4*/ 	.word	index@(_Z35kOptimizerStatic8bit1StateBlockwiseI13__nv_bfloat16Li5ELi256ELi1EEvPT_S2_PhfffifPfS4_ffbi)
        /*0ea8*/ 	.word	0x00000000


	//----- nvinfo : EIATTR_MIN_STACK_SIZE
	.align		4
.L_667:
        /*0eac*/ 	.byte	0x04, 0x12
        /*0eae*/ 	.short	(.L_669 - .L_668)
	.align		4
.L_668:
        /*0eb0*/ 	.word	index@(_Z35kOptimizerStatic8bit1StateBlockwiseI6__halfLi5ELi256ELi1EEvPT_S2_PhfffifPfS4_ffbi)
        /*0eb4*/ 	.word	0x00000000


	//----- nvinfo : EIATTR_MIN_STACK_SIZE
	.align		4
.L_669:
        /*0eb8*/ 	.byte	0x04, 0x12
        /*0eba*/ 	.short	(.L_671 - .L_670)
	.align		4
.L_670:
        /*0ebc*/ 	.word	index@(_Z35kOptimizerStatic8bit1StateBlockwiseIfLi5ELi256ELi1EEvPT_S1_PhfffifPfS3_ffbi)
        /*0ec0*/ 	.word	0x00000000


	//----- nvinfo : EIATTR_MIN_STACK_SIZE
	.align		4
.L_671:
        /*0ec4*/ 	.byte	0x04, 0x12
        /*0ec6*/ 	.short	(.L_673 - .L_672)
	.align		4
.L_672:
        /*0ec8*/ 	.word	index@(_Z35kOptimizerStatic8bit1StateBlockwiseI13__nv_bfloat16Li2ELi256ELi1EEvPT_S2_PhfffifPfS4_ffbi)
        /*0ecc*/ 	.word	0x00000000


	//----- nvinfo : EIATTR_MIN_STACK_SIZE
	.align		4
.L_673:
        /*0ed0*/ 	.byte	0x04, 0x12
        /*0ed2*/ 	.short	(.L_675 - .L_674)
	.align		4
.L_674:
        /*0ed4*/ 	.word	index@(_Z35kOptimizerStatic8bit1StateBlockwiseI6__halfLi2ELi256ELi1EEvPT_S2_PhfffifPfS4_ffbi)
        /*0ed8*/ 	.word	0x00000000


	//----- nvinfo : EIATTR_MIN_STACK_SIZE
	.align		4
.L_675:
        /*0edc*/ 	.byte	0x04, 0x12
        /*0ede*/ 	.short	(.L_677 - .L_676)
	.align		4
.L_676:
        /*0ee0*/ 	.word	index@(_Z35kOptimizerStatic8bit1StateBlockwiseIfLi2ELi256ELi1EEvPT_S1_PhfffifPfS3_ffbi)
        /*0ee4*/ 	.word	0x00000000


	//----- nvinfo : EIATTR_MIN_STACK_SIZE
	.align		4
.L_677:
        /*0ee8*/ 	.byte	0x04, 0x12
        /*0eea*/ 	.short	(.L_679 - .L_678)
	.align		4
.L_678:
        /*0eec*/ 	.word	index@(_Z35kOptimizerStatic8bit1StateBlockwiseI13__nv_bfloat16Li1ELi256ELi1EEvPT_S2_PhfffifPfS4_ffbi)
        /*0ef0*/ 	.word	0x00000000


	//----- nvinfo : EIATTR_MIN_STACK_SIZE
	.align		4
.L_679:
        /*0ef4*/ 	.byte	0x04, 0x12
        /*0ef6*/ 	.short	(.L_681 - .L_680)
	.align		4
.L_680:
        /*0ef8*/ 	.word	index@(_Z35kOptimizerStatic8bit1StateBlockwiseI6__halfLi1ELi256ELi1EEvPT_S2_PhfffifPfS4_ffbi)
        /*0efc*/ 	.word	0x00000000


	//----- nvinfo : EIATTR_MIN_STACK_SIZE
	.align		4
.L_681:
        /*0f00*/ 	.byte	0x04, 0x12
        /*0f02*/ 	.short	(.L_683 - .L_682)
	.align		4
.L_682:
        /*0f04*/ 	.word	index@(_Z35kOptimizerStatic8bit1StateBlockwiseIfLi1ELi256ELi1EEvPT_S1_PhfffifPfS3_ffbi)
        /*0f08*/ 	.word	0x00000000


	//----- nvinfo : EIATTR_MIN_STACK_SIZE
	.align		4
.L_683:
        /*0f0c*/ 	.byte	0x04, 0x12
        /*0f0e*/ 	.short	(.L_685 - .L_684)
	.align		4
.L_684:
        /*0f10*/ 	.word	index@(_Z35kOptimizerStatic8bit2StateBlockwiseI13__nv_bfloat16Li6ELi256ELi1EEvPT_S2_PhS3_fffffifPfS4_S4_S4_ffbi)
        /*0f14*/ 	.word	0x00000000


	//----- nvinfo : EIATTR_MIN_STACK_SIZE
	.align		4
.L_685:
        /*0f18*/ 	.byte	0x04, 0x12
        /*0f1a*/ 	.short	(.L_687 - .L_686)
	.align		4
.L_686:
        /*0f1c*/ 	.word	index@(_Z35kOptimizerStatic8bit2StateBlockwiseI6__halfLi6ELi256ELi1EEvPT_S2_PhS3_fffffifPfS4_S4_S4_ffbi)
        /*0f20*/ 	.word	0x00000000


	//----- nvinfo : EIATTR_MIN_STACK_SIZE
	.align		4
.L_687:
        /*0f24*/ 	.byte	0x04, 0x12
        /*0f26*/ 	.short	(.L_689 - .L_688)
	.align		4
.L_688:
        /*0f28*/ 	.word	index@(_Z35kOptimizerStatic8bit2StateBlockwiseIfLi6ELi256ELi1EEvPT_S1_PhS2_fffffifPfS3_S3_S3_ffbi)
        /*0f2c*/ 	.word	0x00000000


	//----- nvinfo : EIATTR_MIN_STACK_SIZE
	.align		4
.L_689:
        /*0f30*/ 	.byte	0x04, 0x12
        /*0f32*/ 	.short	(.L_691 - .L_690)
	.align		4
.L_690:
        /*0f34*/ 	.word	index@(_Z35kOptimizerStatic8bit2StateBlockwiseI13__nv_bfloat16Li0ELi256ELi1EEvPT_S2_PhS3_fffffifPfS4_S4_S4_ffbi)
        /*0f38*/ 	.word	0x00000000


	//----- nvinfo : EIATTR_MIN_STACK_SIZE
	.align		4
.L_691:
        /*0f3c*/ 	.byte	0x04, 0x12
        /*0f3e*/ 	.short	(.L_693 - .L_692)
	.align		4
.L_692:
        /*0f40*/ 	.word	index@(_Z35kOptimizerStatic8bit2StateBlockwiseI6__halfLi0ELi256ELi1EEvPT_S2_PhS3_fffffifPfS4_S4_S4_ffbi)
        /*0f44*/ 	.word	0x00000000


	//----- nvinfo : EIATTR_MIN_STACK_SIZE
	.align		4
.L_693:
        /*0f48*/ 	.byte	0x04, 0x12
        /*0f4a*/ 	.short	(.L_695 - .L_694)
	.align		4
.L_694:
        /*0f4c*/ 	.word	index@(_Z35kOptimizerStatic8bit2StateBlockwiseIfLi0ELi256ELi1EEvPT_S1_PhS2_fffffifPfS3_S3_S3_ffbi)
        /*0f50*/ 	.word	0x00000000


	//----- nvinfo : EIATTR_MIN_STACK_SIZE
	.align		4
.L_695:
        /*0f54*/ 	.byte	0x04, 0x12
        /*0f56*/ 	.short	(.L_697 - .L_696)
	.align		4
.L_696:
        /*0f58*/ 	.word	index@(_Z20kDequantizeBlockwiseI13__nv_bfloat16Li512ELi64ELi8ELi2EEvPfPhS1_PT_ii)
        /*0f5c*/ 	.word	0x00000000


	//----- nvinfo : EIATTR_MIN_STACK_SIZE
	.align		4
.L_697:
        /*0f60*/ 	.byte	0x04, 0x12
        /*0f62*/ 	.short	(.L_699 - .L_698)
	.align		4
.L_698:
        /*0f64*/ 	.word	index@(_Z20kDequantizeBlockwiseI13__nv_bfloat16Li512ELi64ELi8ELi0EEvPfPhS1_PT_ii)
        /*0f68*/ 	.word	0x00000000


	//----- nvinfo : EIATTR_MIN_STACK_SIZE
	.align		4
.L_699:
        /*0f6c*/ 	.byte	0x04, 0x12
        /*0f6e*/ 	.short	(.L_701 - .L_700)
	.align		4
.L_700:
        /*0f70*/ 	.word	index@(_Z20kDequantizeBlockwiseI13__nv_bfloat16Li512ELi64ELi8ELi1EEvPfPhS1_PT_ii)
        /*0f74*/ 	.word	0x00000000


	//----- nvinfo : EIATTR_MIN_STACK_SIZE
	.align		4
.L_701:
        /*0f78*/ 	.byte	0x04, 0x12
        /*0f7a*/ 	.short	(.L_703 - .L_702)
	.align		4
.L_702:
        /*0f7c*/ 	.word	index@(_Z20kDequantizeBlockwiseIfLi512ELi64ELi8ELi2EEvPfPhS0_PT_ii)
        /*0f80*/ 	.word	0x00000000


	//----- nvinfo : EIATTR_MIN_STACK_SIZE
	.align		4
.L_703:
        /*0f84*/ 	.byte	0x04, 0x12
        /*0f86*/ 	.short	(.L_705 - .L_704)
	.align		4
.L_704:
        /*0f88*/ 	.word	index@(_Z20kDequantizeBlockwiseIfLi512ELi64ELi8ELi0EEvPfPhS0_PT_ii)
        /*0f8c*/ 	.word	0x00000000


	//----- nvinfo : EIATTR_MIN_STACK_SIZE
	.align		4
.L_705:
        /*0f90*/ 	.byte	0x04, 0x12
        /*0f92*/ 	.short	(.L_707 - .L_706)
	.align		4
.L_706:
        /*0f94*/ 	.word	index@(_Z20kDequantizeBlockwiseIfLi512ELi64ELi8ELi1EEvPfPhS0_PT_ii)
        /*0f98*/ 	.word	0x00000000


	//----- nvinfo : EIATTR_MIN_STACK_SIZE
	.align		4
.L_707:
        /*0f9c*/ 	.byte	0x04, 0x12
        /*0f9e*/ 	.short	(.L_709 - .L_708)
	.align		4
.L_708:
        /*0fa0*/ 	.word	index@(_Z20kDequantizeBlockwiseI6__halfLi512ELi64ELi8ELi2EEvPfPhS1_PT_ii)
        /*0fa4*/ 	.word	0x00000000


	//----- nvinfo : EIATTR_MIN_STACK_SIZE
	.align		4
.L_709:
        /*0fa8*/ 	.byte	0x04, 0x12
        /*0faa*/ 	.short	(.L_711 - .L_710)
	.align		4
.L_710:
        /*0fac*/ 	.word	index@(_Z20kDequantizeBlockwiseI6__halfLi512ELi64ELi8ELi0EEvPfPhS1_PT_ii)
        /*0fb0*/ 	.word	0x00000000


	//----- nvinfo : EIATTR_MIN_STACK_SIZE
	.align		4
.L_711:
        /*0fb4*/ 	.byte	0x04, 0x12
        /*0fb6*/ 	.short	(.L_713 - .L_712)
	.align		4
.L_712:
        /*0fb8*/ 	.word	index@(_Z20kDequantizeBlockwiseI6__halfLi512ELi64ELi8ELi1EEvPfPhS1_PT_ii)
        /*0fbc*/ 	.word	0x00000000


	//----- nvinfo : EIATTR_MIN_STACK_SIZE
	.align		4
.L_713:
        /*0fc0*/ 	.byte	0x04, 0x12
        /*0fc2*/ 	.short	(.L_715 - .L_714)
	.align		4
.L_714:
        /*0fc4*/ 	.word	index@(_Z23kQuantizeBlockwiseSmallI13__nv_bfloat16Li64ELi2EEvPfPT_S1_PhS1_ii)
        /*0fc8*/ 	.word	0x00000000


	//----- nvinfo : EIATTR_MIN_STACK_SIZE
	.align		4
.L_715:
        /*0fcc*/ 	.byte	0x04, 0x12
        /*0fce*/ 	.short	(.L_717 - .L_716)
	.align		4
.L_716:
        /*0fd0*/ 	.word	index@(_Z23kQuantizeBlockwiseSmallIfLi64ELi2EEvPfPT_S0_PhS0_ii)
        /*0fd4*/ 	.word	0x00000000


	//----- nvinfo : EIATTR_MIN_STACK_SIZE
	.align		4
.L_717:
        /*0fd8*/ 	.byte	0x04, 0x12
        /*0fda*/ 	.short	(.L_719 - .L_718)
	.align		4
.L_718:
        /*0fdc*/ 	.word	index@(_Z23kQuantizeBlockwiseSmallI6__halfLi64ELi2EEvPfPT_S1_PhS1_ii)
        /*0fe0*/ 	.word	0x00000000


	//----- nvinfo : EIATTR_MIN_STACK_SIZE
	.align		4
.L_719:
        /*0fe4*/ 	.byte	0x04, 0x12
        /*0fe6*/ 	.short	(.L_721 - .L_720)
	.align		4
.L_720:
        /*0fe8*/ 	.word	index@(_Z23kQuantizeBlockwiseSmallI13__nv_bfloat16Li64ELi1EEvPfPT_S1_PhS1_ii)
        /*0fec*/ 	.word	0x00000000


	//----- nvinfo : EIATTR_MIN_STACK_SIZE
	.align		4
.L_721:
        /*0ff0*/ 	.byte	0x04, 0x12
        /*0ff2*/ 	.short	(.L_723 - .L_722)
	.align		4
.L_722:
        /*0ff4*/ 	.word	index@(_Z23kQuantizeBlockwiseSmallIfLi64ELi1EEvPfPT_S0_PhS0_ii)
        /*0ff8*/ 	.word	0x00000000


	//----- nvinfo : EIATTR_MIN_STACK_SIZE
	.align		4
.L_723:
        /*0ffc*/ 	.byte	0x04, 0x12
        /*0ffe*/ 	.short	(.L_725 - .L_724)
	.align		4
.L_724:
        /*1000*/ 	.word	index@(_Z23kQuantizeBlockwiseSmallI6__halfLi64ELi1EEvPfPT_S1_PhS1_ii)
        /*1004*/ 	.word	0x00000000


	//----- nvinfo : EIATTR_MIN_STACK_SIZE
	.align		4
.L_725:
        /*1008*/ 	.byte	0x04, 0x12
        /*100a*/ 	.short	(.L_727 - .L_726)
	.align		4
.L_726:
        /*100c*/ 	.word	index@(_Z23kQuantizeBlockwiseSmallI13__nv_bfloat16Li32ELi2EEvPfPT_S1_PhS1_ii)
        /*1010*/ 	.word	0x00000000


	//----- nvinfo : EIATTR_MIN_STACK_SIZE
	.align		4
.L_727:
        /*1014*/ 	.byte	0x04, 0x12
        /*1016*/ 	.short	(.L_729 - .L_728)
	.align		4
.L_728:
        /*1018*/ 	.word	index@(_Z23kQuantizeBlockwiseSmallIfLi32ELi2EEvPfPT_S0_PhS0_ii)
        /*101c*/ 	.word	0x00000000


	//----- nvinfo : EIATTR_MIN_STACK_SIZE
	.align		4
.L_729:
        /*1020*/ 	.byte	0x04, 0x12
        /*1022*/ 	.short	(.L_731 - .L_730)
	.align		4
.L_730:
        /*1024*/ 	.word	index@(_Z23kQuantizeBlockwiseSmallI6__halfLi32ELi2EEvPfPT_S1_PhS1_ii)
        /*1028*/ 	.word	0x00000000


	//----- nvinfo : EIATTR_MIN_STACK_SIZE
	.align		4
.L_731:
        /*102c*/ 	.byte	0x04, 0x12
        /*102e*/ 	.short	(.L_733 - .L_732)
	.align		4
.L_732:
        /*1030*/ 	.word	index@(_Z23kQuantizeBlockwiseSmallI13__nv_bfloat16Li32ELi1EEvPfPT_S1_PhS1_ii)
        /*1034*/ 	.word	0x00000000


	//----- nvinfo : EIATTR_MIN_STACK_SIZE
	.align		4
.L_733:
        /*1038*/ 	.byte	0x04, 0x12
        /*103a*/ 	.short	(.L_735 - .L_734)
	.align		4
.L_734:
        /*103c*/ 	.word	index@(_Z23kQuantizeBlockwiseSmallIfLi32ELi1EEvPfPT_S0_PhS0_ii)
        /*1040*/ 	.word	0x00000000


	//----- nvinfo : EIATTR_MIN_STACK_SIZE
	.align		4
.L_735:
        /*1044*/ 	.byte	0x04, 0x12
        /*1046*/ 	.short	(.L_737 - .L_736)
	.align		4
.L_736:
        /*1048*/ 	.word	index@(_Z23kQuantizeBlockwiseSmallI6__halfLi32ELi1EEvPfPT_S1_PhS1_ii)
        /*104c*/ 	.word	0x00000000


	//----- nvinfo : EIATTR_MIN_STACK_SIZE
	.align		4
.L_737:
        /*1050*/ 	.byte	0x04, 0x12
        /*1052*/ 	.short	(.L_739 - .L_738)
	.align		4
.L_738:
        /*1054*/ 	.word	index@(_Z18kQuantizeBlockwiseI13__nv_bfloat16Li64ELi2ELi0ELi2EEvPfPT_S1_PhS1_ii)
        /*1058*/ 	.word	0x00000000


	//----- nvinfo : EIATTR_MIN_STACK_SIZE
	.align		4
.L_739:
        /*105c*/ 	.byte	0x04, 0x12
        /*105e*/ 	.short	(.L_741 - .L_740)
	.align		4
.L_740:
        /*1060*/ 	.word	index@(_Z18kQuantizeBlockwiseI13__nv_bfloat16Li128ELi2ELi0ELi2EEvPfPT_S1_PhS1_ii)
        /*1064*/ 	.word	0x00000000


	//----- nvinfo : EIATTR_MIN_STACK_SIZE
	.align		4
.L_741:
        /*1068*/ 	.byte	0x04, 0x12
        /*106a*/ 	.short	(.L_743 - .L_742)
	.align		4
.L_742:
        /*106c*/ 	.word	index@(_Z18kQuantizeBlockwiseI13__nv_bfloat16Li256ELi2ELi0ELi2EEvPfPT_S1_PhS1_ii)
        /*1070*/ 	.word	0x00000000


	//----- nvinfo : EIATTR_MIN_STACK_SIZE
	.align		4
.L_743:
        /*1074*/ 	.byte	0x04, 0x12
        /*1076*/ 	.short	(.L_745 - .L_744)
	.align		4
.L_744:
        /*1078*/ 	.word	index@(_Z18kQuantizeBlockwiseI13__nv_bfloat16Li512ELi2ELi0ELi2EEvPfPT_S1_PhS1_ii)
        /*107c*/ 	.word	0x00000000


	//----- nvinfo : EIATTR_MIN_STACK_SIZE
	.align		4
.L_745:
        /*1080*/ 	.byte	0x04, 0x12
        /*1082*/ 	.short	(.L_747 - .L_746)
	.align		4
.L_746:
        /*1084*/ 	.word	index@(_Z18kQuantizeBlockwiseI13__nv_bfloat16Li1024ELi4ELi0ELi2EEvPfPT_S1_PhS1_ii)
        /*1088*/ 	.word	0x00000000


	//----- nvinfo : EIATTR_MIN_STACK_SIZE
	.align		4
.L_747:
        /*108c*/ 	.byte	0x04, 0x12
        /*108e*/ 	.short	(.L_749 - .L_748)
	.align		4
.L_748:
        /*1090*/ 	.word	index@(_Z18kQuantizeBlockwiseI13__nv_bfloat16Li2048ELi4ELi0ELi2EEvPfPT_S1_PhS1_ii)
        /*1094*/ 	.word	0x00000000


	//----- nvinfo : EIATTR_MIN_STACK_SIZE
	.align		4
.L_749:
        /*1098*/ 	.byte	0x04, 0x12
        /*109a*/ 	.short	(.L_751 - .L_750)
	.align		4
.L_750:
        /*109c*/ 	.word	index@(_Z18kQuantizeBlockwiseI13__nv_bfloat16Li4096ELi4ELi0ELi2EEvPfPT_S1_PhS1_ii)
        /*10a0*/ 	.word	0x00000000


	//----- nvinfo : EIATTR_MIN_STACK_SIZE
	.align		4
.L_751:
        /*10a4*/ 	.byte	0x04, 0x12
        /*10a6*/ 	.short	(.L_753 - .L_752)
	.align		4
.L_752:
        /*10a8*/ 	.word	index@(_Z18kQuantizeBlockwiseI13__nv_bfloat16Li64ELi2ELi0ELi1EEvPfPT_S1_PhS1_ii)
        /*10ac*/ 	.word	0x00000000


	//----- nvinfo : EIATTR_MIN_STACK_SIZE
	.align		4
.L_753:
        /*10b0*/ 	.byte	0x04, 0x12
        /*10b2*/ 	.short	(.L_755 - .L_754)
	.align		4
.L_754:
        /*10b4*/ 	.word	index@(_Z18kQuantizeBlockwiseI13__nv_bfloat16Li128ELi2ELi0ELi1EEvPfPT_S1_PhS1_ii)
        /*10b8*/ 	.word	0x00000000


	//----- nvinfo : EIATTR_MIN_STACK_SIZE
	.align		4
.L_755:
        /*10bc*/ 	.byte	0x04, 0x12
        /*10be*/ 	.short	(.L_757 - .L_756)
	.align		4
.L_756:
        /*10c0*/ 	.word	index@(_Z18kQuantizeBlockwiseI13__nv_bfloat16Li256ELi2ELi0ELi1EEvPfPT_S1_PhS1_ii)
        /*10c4*/ 	.word	0x00000000


	//----- nvinfo : EIATTR_MIN_STACK_SIZE
	.align		4
.L_757:
        /*10c8*/ 	.byte	0x04, 0x12
        /*10ca*/ 	.short	(.L_759 - .L_758)
	.align		4
.L_758:
        /*10cc*/ 	.word	index@(_Z18kQuantizeBlockwiseI13__nv_bfloat16Li512ELi2ELi0ELi1EEvPfPT_S1_PhS1_ii)
        /*10d0*/ 	.word	0x00000000


	//----- nvinfo : EIATTR_MIN_STACK_SIZE
	.align		4
.L_759:
        /*10d4*/ 	.byte	0x04, 0x12
        /*10d6*/ 	.short	(.L_761 - .L_760)
	.align		4
.L_760:
        /*10d8*/ 	.word	index@(_Z18kQuantizeBlockwiseI13__nv_bfloat16Li1024ELi4ELi0ELi1EEvPfPT_S1_PhS1_ii)
        /*10dc*/ 	.word	0x00000000


	//----- nvinfo : EIATTR_MIN_STACK_SIZE
	.align		4
.L_761:
        /*10e0*/ 	.byte	0x04, 0x12
        /*10e2*/ 	.short	(.L_763 - .L_762)
	.align		4
.L_762:
        /*10e4*/ 	.word	index@(_Z18kQuantizeBlockwiseI13__nv_bfloat16Li2048ELi4ELi0ELi1EEvPfPT_S1_PhS1_ii)
        /*10e8*/ 	.word	0x00000000


	//----- nvinfo : EIATTR_MIN_STACK_SIZE
	.align		4
.L_763:
        /*10ec*/ 	.byte	0x04, 0x12
        /*10ee*/ 	.short	(.L_765 - .L_764)
	.align		4
.L_764:
        /*10f0*/ 	.word	index@(_Z18kQuantizeBlockwiseI13__nv_bfloat16Li4096ELi4ELi0ELi1EEvPfPT_S1_PhS1_ii)
        /*10f4*/ 	.word	0x00000000


	//----- nvinfo : EIATTR_MIN_STACK_SIZE
	.align		4
.L_765:
        /*10f8*/ 	.byte	0x04, 0x12
        /*10fa*/ 	.short	(.L_767 - .L_766)
	.align		4
.L_766:
        /*10fc*/ 	.word	index@(_Z18kQuantizeBlockwiseI13__nv_bfloat16Li64ELi2ELi0ELi0EEvPfPT_S1_PhS1_ii)
        /*1100*/ 	.word	0x00000000


	//----- nvinfo : EIATTR_MIN_STACK_SIZE
	.align		4
.L_767:
        /*1104*/ 	.byte	0x04, 0x12
        /*1106*/ 	.short	(.L_769 - .L_768)
	.align		4
.L_768:
        /*1108*/ 	.word	index@(_Z18kQuantizeBlockwiseI13__nv_bfloat16Li128ELi2ELi0ELi0EEvPfPT_S1_PhS1_ii)
        /*110c*/ 	.word	0x00000000


	//----- nvinfo : EIATTR_MIN_STACK_SIZE
	.align		4
.L_769:
        /*1110*/ 	.byte	0x04, 0x12
        /*1112*/ 	.short	(.L_771 - .L_770)
	.align		4
.L_770:
        /*1114*/ 	.word	index@(_Z18kQuantizeBlockwiseI13__nv_bfloat16Li256ELi2ELi0ELi0EEvPfPT_S1_PhS1_ii)
        /*1118*/ 	.word	0x00000000


	//----- nvinfo : EIATTR_MIN_STACK_SIZE
	.align		4
.L_771:
        /*111c*/ 	.byte	0x04, 0x12
        /*111e*/ 	.short	(.L_773 - .L_772)
	.align		4
.L_772:
        /*1120*/ 	.word	index@(_Z18kQuantizeBlockwiseI13__nv_bfloat16Li512ELi2ELi0ELi0EEvPfPT_S1_PhS1_ii)
        /*1124*/ 	.word	0x00000000


	//----- nvinfo : EIATTR_MIN_STACK_SIZE
	.align		4
.L_773:
        /*1128*/ 	.byte	0x04, 0x12
        /*112a*/ 	.short	(.L_775 - .L_774)
	.align		4
.L_774:
        /*112c*/ 	.word	index@(_Z18kQuantizeBlockwiseI13__nv_bfloat16Li1024ELi4ELi0ELi0EEvPfPT_S1_PhS1_ii)
        /*1130*/ 	.word	0x00000000


	//----- nvinfo : EIATTR_MIN_STACK_SIZE
	.align		4
.L_775:
        /*1134*/ 	.byte	0x04, 0x12
        /*1136*/ 	.short	(.L_777 - .L_776)
	.align		4
.L_776:
        /*1138*/ 	.word	index@(_Z18kQuantizeBlockwiseI13__nv_bfloat16Li2048ELi4ELi0ELi0EEvPfPT_S1_PhS1_ii)
        /*113c*/ 	.word	0x00000000


	//----- nvinfo : EIATTR_MIN_STACK_SIZE
	.align		4
.L_777:
        /*1140*/ 	.byte	0x04, 0x12
        /*1142*/ 	.short	(.L_779 - .L_778)
	.align		4
.L_778:
        /*1144*/ 	.word	index@(_Z18kQuantizeBlockwiseI13__nv_bfloat16Li4096ELi4ELi1ELi0EEvPfPT_S1_PhS1_ii)
        /*1148*/ 	.word	0x00000000


	//----- nvinfo : EIATTR_MIN_STACK_SIZE
	.align		4
.L_779:
        /*114c*/ 	.byte	0x04, 0x12
        /*114e*/ 	.short	(.L_781 - .L_780)
	.align		4
.L_780:
        /*1150*/ 	.word	index@(_Z18kQuantizeBlockwiseI13__nv_bfloat16Li4096ELi4ELi0ELi0EEvPfPT_S1_PhS1_ii)
        /*1154*/ 	.word	0x00000000


	//----- nvinfo : EIATTR_MIN_STACK_SIZE
	.align		4
.L_781:
        /*1158*/ 	.byte	0x04, 0x12
        /*115a*/ 	.short	(.L_783 - .L_782)
	.align		4
.L_782:
        /*115c*/ 	.word	index@(_Z18kQuantizeBlockwiseIfLi64ELi2ELi0ELi2EEvPfPT_S0_PhS0_ii)
        /*1160*/ 	.word	0x00000000


	//----- nvinfo : EIATTR_MIN_STACK_SIZE
	.align		4
.L_783:
        /*1164*/ 	.byte	0x04, 0x12
        /*1166*/ 	.short	(.L_785 - .L_784)
	.align		4
.L_784:
        /*1168*/ 	.word	index@(_Z18kQuantizeBlockwiseIfLi128ELi2ELi0ELi2EEvPfPT_S0_PhS0_ii)
        /*116c*/ 	.word	0x00000000


	//----- nvinfo : EIATTR_MIN_STACK_SIZE
	.align		4
.L_785:
        /*1170*/ 	.byte	0x04, 0x12
        /*1172*/ 	.short	(.L_787 - .L_786)
	.align		4
.L_786:
        /*1174*/ 	.word	index@(_Z18kQuantizeBlockwiseIfLi256ELi2ELi0ELi2EEvPfPT_S0_PhS0_ii)
        /*1178*/ 	.word	0x00000000


	//----- nvinfo : EIATTR_MIN_STACK_SIZE
	.align		4
.L_787:
        /*117c*/ 	.byte	0x04, 0x12
        /*117e*/ 	.short	(.L_789 - .L_788)
	.align		4
.L_788:
        /*1180*/ 	.word	index@(_Z18kQuantizeBlockwiseIfLi512ELi2ELi0ELi2EEvPfPT_S0_PhS0_ii)
        /*1184*/ 	.word	0x00000000


	//----- nvinfo : EIATTR_MIN_STACK_SIZE
	.align		4
.L_789:
        /*1188*/ 	.byte	0x04, 0x12
        /*118a*/ 	.short	(.L_791 - .L_790)
	.align		4
.L_790:
        /*118c*/ 	.word	index@(_Z18kQuantizeBlockwiseIfLi1024ELi4ELi0ELi2EEvPfPT_S0_PhS0_ii)
        /*1190*/ 	.word	0x00000000


	//----- nvinfo : EIATTR_MIN_STACK_SIZE
	.align		4
.L_791:
        /*1194*/ 	.byte	0x04, 0x12
        /*1196*/ 	.short	(.L_793 - .L_792)
	.align		4
.L_792:
        /*1198*/ 	.word	index@(_Z18kQuantizeBlockwiseIfLi2048ELi4ELi0ELi2EEvPfPT_S0_PhS0_ii)
        /*119c*/ 	.word	0x00000000


	//----- nvinfo : EIATTR_MIN_STACK_SIZE
	.align		4
.L_793:
        /*11a0*/ 	.byte	0x04, 0x12
        /*11a2*/ 	.short	(.L_795 - .L_794)
	.align		4
.L_794:
        /*11a4*/ 	.word	index@(_Z18kQuantizeBlockwiseIfLi4096ELi4ELi0ELi2EEvPfPT_S0_PhS0_ii)
        /*11a8*/ 	.word	0x00000000


	//----- nvinfo : EIATTR_MIN_STACK_SIZE
	.align		4
.L_795:
        /*11ac*/ 	.byte	0x04, 0x12
        /*11ae*/ 	.short	(.L_797 - .L_796)
	.align		4
.L_796:
        /*11b0*/ 	.word	index@(_Z18kQuantizeBlockwiseIfLi64ELi2ELi0ELi1EEvPfPT_S0_PhS0_ii)
        /*11b4*/ 	.word	0x00000000


	//----- nvinfo : EIATTR_MIN_STACK_SIZE
	.align		4
.L_797:
        /*11b8*/ 	.byte	0x04, 0x12
        /*11ba*/ 	.short	(.L_799 - .L_798)
	.align		4
.L_798:
        /*11bc*/ 	.word	index@(_Z18kQuantizeBlockwiseIfLi128ELi2ELi0ELi1EEvPfPT_S0_PhS0_ii)
        /*11c0*/ 	.word	0x00000000


	//----- nvinfo : EIATTR_MIN_STACK_SIZE
	.align		4
.L_799:
        /*11c4*/ 	.byte	0x04, 0x12
        /*11c6*/ 	.short	(.L_801 - .L_800)
	.align		4
.L_800:
        /*11c8*/ 	.word	index@(_Z18kQuantizeBlockwiseIfLi256ELi2ELi0ELi1EEvPfPT_S0_PhS0_ii)
        /*11cc*/ 	.word	0x00000000


	//----- nvinfo : EIATTR_MIN_STACK_SIZE
	.align		4
.L_801:
        /*11d0*/ 	.byte	0x04, 0x12
        /*11d2*/ 	.short	(.L_803 - .L_802)
	.align		4
.L_802:
        /*11d4*/ 	.word	index@(_Z18kQuantizeBlockwiseIfLi512ELi2ELi0ELi1EEvPfPT_S0_PhS0_ii)
        /*11d8*/ 	.word	0x00000000


	//----- nvinfo : EIATTR_MIN_STACK_SIZE
	.align		4
.L_803:
        /*11dc*/ 	.byte	0x04, 0x12
        /*11de*/ 	.short	(.L_805 - .L_804)
	.align		4
.L_804:
        /*11e0*/ 	.word	index@(_Z18kQuantizeBlockwiseIfLi1024ELi4ELi0ELi1EEvPfPT_S0_PhS0_ii)
        /*11e4*/ 	.word	0x00000000


	//----- nvinfo : EIATTR_MIN_STACK_SIZE
	.align		4
.L_805:
        /*11e8*/ 	.byte	0x04, 0x12
        /*11ea*/ 	.short	(.L_807 - .L_806)
	.align		4
.L_806:
        /*11ec*/ 	.word	index@(_Z18kQuantizeBlockwiseIfLi2048ELi4ELi0ELi1EEvPfPT_S0_PhS0_ii)
        /*11f0*/ 	.word	0x00000000


	//----- nvinfo : EIATTR_MIN_STACK_SIZE
	.align		4
.L_807:
        /*11f4*/ 	.byte	0x04, 0x12
        /*11f6*/ 	.short	(.L_809 - .L_808)
	.align		4
.L_808:
        /*11f8*/ 	.word	index@(_Z18kQuantizeBlockwiseIfLi4096ELi4ELi0ELi1EEvPfPT_S0_PhS0_ii)
        /*11fc*/ 	.word	0x00000000


	//----- nvinfo : EIATTR_MIN_STACK_SIZE
	.align		4
.L_809:
        /*1200*/ 	.byte	0x04, 0x12
        /*1202*/ 	.short	(.L_811 - .L_810)
	.align		4
.L_810:
        /*1204*/ 	.word	index@(_Z18kQuantizeBlockwiseIfLi64ELi2ELi0ELi0EEvPfPT_S0_PhS0_ii)
        /*1208*/ 	.word	0x00000000


	//----- nvinfo : EIATTR_MIN_STACK_SIZE
	.align		4
.L_811:
        /*120c*/ 	.byte	0x04, 0x12
        /*120e*/ 	.short	(.L_813 - .L_812)
	.align		4
.L_812:
        /*1210*/ 	.word	index@(_Z18kQuantizeBlockwiseIfLi128ELi2ELi0ELi0EEvPfPT_S0_PhS0_ii)
        /*1214*/ 	.word	0x00000000


	//----- nvinfo : EIATTR_MIN_STACK_SIZE
	.align		4
.L_813:
        /*1218*/ 	.byte	0x04, 0x12
        /*121a*/ 	.short	(.L_815 - .L_814)
	.align		4
.L_814:
        /*121c*/ 	.word	index@(_Z18kQuantizeBlockwiseIfLi256ELi2ELi0ELi0EEvPfPT_S0_PhS0_ii)
        /*1220*/ 	.word	0x00000000


	//----- nvinfo : EIATTR_MIN_STACK_SIZE
	.align		4
.L_815:
        /*1224*/ 	.byte	0x04, 0x12
        /*1226*/ 	.short	(.L_817 - .L_816)
	.align		4
.L_816:
        /*1228*/ 	.word	index@(_Z18kQuantizeBlockwiseIfLi512ELi2ELi0ELi0EEvPfPT_S0_PhS0_ii)
        /*122c*/ 	.word	0x00000000


	//----- nvinfo : EIATTR_MIN_STACK_SIZE
	.align		4
.L_817:
        /*1230*/ 	.byte	0x04, 0x12
        /*1232*/ 	.short	(.L_819 - .L_818)
	.align		4
.L_818:
        /*1234*/ 	.word	index@(_Z18kQuantizeBlockwiseIfLi1024ELi4ELi0ELi0EEvPfPT_S0_PhS0_ii)
        /*1238*/ 	.word	0x00000000


	//----- nvinfo : EIATTR_MIN_STACK_SIZE
	.align		4
.L_819:
        /*123c*/ 	.byte	0x04, 0x12
        /*123e*/ 	.short	(.L_821 - .L_820)
	.align		4
.L_820:
        /*1240*/ 	.word	index@(_Z18kQuantizeBlockwiseIfLi2048ELi4ELi0ELi0EEvPfPT_S0_PhS0_ii)
        /*1244*/ 	.word	0x00000000


	//----- nvinfo : EIATTR_MIN_STACK_SIZE
	.align		4
.L_821:
        /*1248*/ 	.byte	0x04, 0x12
        /*124a*/ 	.short	(.L_823 - .L_822)
	.align		4
.L_822:
        /*124c*/ 	.word	index@(_Z18kQuantizeBlockwiseIfLi4096ELi4ELi1ELi0EEvPfPT_S0_PhS0_ii)
        /*1250*/ 	.word	0x00000000


	//----- nvinfo : EIATTR_MIN_STACK_SIZE
	.align		4
.L_823:
        /*1254*/ 	.byte	0x04, 0x12
        /*1256*/ 	.short	(.L_825 - .L_824)
	.align		4
.L_824:
        /*1258*/ 	.word	index@(_Z18kQuantizeBlockwiseIfLi4096ELi4ELi0ELi0EEvPfPT_S0_PhS0_ii)
        /*125c*/ 	.word	0x00000000


	//----- nvinfo : EIATTR_MIN_STACK_SIZE
	.align		4
.L_825:
        /*1260*/ 	.byte	0x04, 0x12
        /*1262*/ 	.short	(.L_827 - .L_826)
	.align		4
.L_826:
        /*1264*/ 	.word	index@(_Z18kQuantizeBlockwiseI6__halfLi64ELi2ELi0ELi2EEvPfPT_S1_PhS1_ii)
        /*1268*/ 	.word	0x00000000


	//----- nvinfo : EIATTR_MIN_STACK_SIZE
	.align		4
.L_827:
        /*126c*/ 	.byte	0x04, 0x12
        /*126e*/ 	.short	(.L_829 - .L_828)
	.align		4
.L_828:
        /*1270*/ 	.word	index@(_Z18kQuantizeBlockwiseI6__halfLi128ELi2ELi0ELi2EEvPfPT_S1_PhS1_ii)
        /*1274*/ 	.word	0x00000000


	//----- nvinfo : EIATTR_MIN_STACK_SIZE
	.align		4
.L_829:
        /*1278*/ 	.byte	0x04, 0x12
        /*127a*/ 	.short	(.L_831 - .L_830)
	.align		4
.L_830:
        /*127c*/ 	.word	index@(_Z18kQuantizeBlockwiseI6__halfLi256ELi2ELi0ELi2EEvPfPT_S1_PhS1_ii)
        /*1280*/ 	.word	0x00000000


	//----- nvinfo : EIATTR_MIN_STACK_SIZE
	.align		4
.L_831:
        /*1284*/ 	.byte	0x04, 0x12
        /*1286*/ 	.short	(.L_833 - .L_832)
	.align		4
.L_832:
        /*1288*/ 	.word	index@(_Z18kQuantizeBlockwiseI6__halfLi512ELi2ELi0ELi2EEvPfPT_S1_PhS1_ii)
        /*128c*/ 	.word	0x00000000


	//----- nvinfo : EIATTR_MIN_STACK_SIZE
	.align		4
.L_833:
        /*1290*/ 	.byte	0x04, 0x12
        /*1292*/ 	.short	(.L_835 - .L_834)
	.align		4
.L_834:
        /*1294*/ 	.word	index@(_Z18kQuantizeBlockwiseI6__halfLi1024ELi4ELi0ELi2EEvPfPT_S1_PhS1_ii)
        /*1298*/ 	.word	0x00000000


	//----- nvinfo : EIATTR_MIN_STACK_SIZE
	.align		4
.L_835:
        /*129c*/ 	.byte	0x04, 0x12
        /*129e*/ 	.short	(.L_837 - .L_836)
	.align		4
.L_836:
        /*12a0*/ 	.word	index@(_Z18kQuantizeBlockwiseI6__halfLi2048ELi4ELi0ELi2EEvPfPT_S1_PhS1_ii)
        /*12a4*/ 	.word	0x00000000


	//----- nvinfo : EIATTR_MIN_STACK_SIZE
	.align		4
.L_837:
        /*12a8*/ 	.byte	0x04, 0x12
        /*12aa*/ 	.short	(.L_839 - .L_838)
	.align		4
.L_838:
        /*12ac*/ 	.word	index@(_Z18kQuantizeBlockwiseI6__halfLi4096ELi4ELi0ELi2EEvPfPT_S1_PhS1_ii)
        /*12b0*/ 	.word	0x00000000


	//----- nvinfo : EIATTR_MIN_STACK_SIZE
	.align		4
.L_839:
        /*12b4*/ 	.byte	0x04, 0x12
        /*12b6*/ 	.short	(.L_841 - .L_840)
	.align		4
.L_840:
        /*12b8*/ 	.word	index@(_Z18kQuantizeBlockwiseI6__halfLi64ELi2ELi0ELi1EEvPfPT_S1_PhS1_ii)
        /*12bc*/ 	.word	0x00000000


	//----- nvinfo : EIATTR_MIN_STACK_SIZE
	.align		4
.L_841:
        /*12c0*/ 	.byte	0x04, 0x12
        /*12c2*/ 	.short	(.L_843 - .L_842)
	.align		4
.L_842:
        /*12c4*/ 	.word	index@(_Z18kQuantizeBlockwiseI6__halfLi128ELi2ELi0ELi1EEvPfPT_S1_PhS1_ii)
        /*12c8*/ 	.word	0x00000000


	//----- nvinfo : EIATTR_MIN_STACK_SIZE
	.align		4
.L_843:
        /*12cc*/ 	.byte	0x04, 0x12
        /*12ce*/ 	.short	(.L_845 - .L_844)
	.align		4
.L_844:
        /*12d0*/ 	.word	index@(_Z18kQuantizeBlockwiseI6__halfLi256ELi2ELi0ELi1EEvPfPT_S1_PhS1_ii)
        /*12d4*/ 	.word	0x00000000


	//----- nvinfo : EIATTR_MIN_STACK_SIZE
	.align		4
.L_845:
        /*12d8*/ 	.byte	0x04, 0x12
        /*12da*/ 	.short	(.L_847 - .L_846)
	.align		4
.L_846:
        /*12dc*/ 	.word	index@(_Z18kQuantizeBlockwiseI6__halfLi512ELi2ELi0ELi1EEvPfPT_S1_PhS1_ii)
        /*12e0*/ 	.word	0x00000000


	//----- nvinfo : EIATTR_MIN_STACK_SIZE
	.align		4
.L_847:
        /*12e4*/ 	.byte	0x04, 0x12
        /*12e6*/ 	.short	(.L_849 - .L_848)
	.align		4
.L_848:
        /*12e8*/ 	.word	index@(_Z18kQuantizeBlockwiseI6__halfLi1024ELi4ELi0ELi1EEvPfPT_S1_PhS1_ii)
        /*12ec*/ 	.word	0x00000000


	//----- nvinfo : EIATTR_MIN_STACK_SIZE
	.align		4
.L_849:
        /*12f0*/ 	.byte	0x04, 0x12
        /*12f2*/ 	.short	(.L_851 - .L_850)
	.align		4
.L_850:
        /*12f4*/ 	.word	index@(_Z18kQuantizeBlockwiseI6__halfLi2048ELi4ELi0ELi1EEvPfPT_S1_PhS1_ii)
        /*12f8*/ 	.word	0x00000000


	//----- nvinfo : EIATTR_MIN_STACK_SIZE
	.align		4
.L_851:
        /*12fc*/ 	.byte	0x04, 0x12
        /*12fe*/ 	.short	(.L_853 - .L_852)
	.align		4
.L_852:
        /*1300*/ 	.word	index@(_Z18kQuantizeBlockwiseI6__halfLi4096ELi4ELi0ELi1EEvPfPT_S1_PhS1_ii)
        /*1304*/ 	.word	0x00000000


	//----- nvinfo : EIATTR_MIN_STACK_SIZE
	.align		4
.L_853:
        /*1308*/ 	.byte	0x04, 0x12
        /*130a*/ 	.short	(.L_855 - .L_854)
	.align		4
.L_854:
        /*130c*/ 	.word	index@(_Z18kQuantizeBlockwiseI6__halfLi64ELi2ELi0ELi0EEvPfPT_S1_PhS1_ii)
        /*1310*/ 	.word	0x00000000


	//----- nvinfo : EIATTR_MIN_STACK_SIZE
	.align		4
.L_855:
        /*1314*/ 	.byte	0x04, 0x12
        /*1316*/ 	.short	(.L_857 - .L_856)
	.align		4
.L_856:
        /*1318*/ 	.word	index@(_Z18kQuantizeBlockwiseI6__halfLi128ELi2ELi0ELi0EEvPfPT_S1_PhS1_ii)
        /*131c*/ 	.word	0x00000000


	//----- nvinfo : EIATTR_MIN_STACK_SIZE
	.align		4
.L_857:
        /*1320*/ 	.byte	0x04, 0x12
        /*1322*/ 	.short	(.L_859 - .L_858)
	.align		4
.L_858:
        /*1324*/ 	.word	index@(_Z18kQuantizeBlockwiseI6__halfLi256ELi2ELi0ELi0EEvPfPT_S1_PhS1_ii)
        /*1328*/ 	.word	0x00000000


	//----- nvinfo : EIATTR_MIN_STACK_SIZE
	.align		4
.L_859:
        /*132c*/ 	.byte	0x04, 0x12
        /*132e*/ 	.short	(.L_861 - .L_860)
	.align		4
.L_860:
        /*1330*/ 	.word	index@(_Z18kQuantizeBlockwiseI6__halfLi512ELi2ELi0ELi0EEvPfPT_S1_PhS1_ii)
        /*1334*/ 	.word	0x00000000


	//----- nvinfo : EIATTR_MIN_STACK_SIZE
	.align		4
.L_861:
        /*1338*/ 	.byte	0x04, 0x12
        /*133a*/ 	.short	(.L_863 - .L_862)
	.align		4
.L_862:
        /*133c*/ 	.word	index@(_Z18kQuantizeBlockwiseI6__halfLi1024ELi4ELi0ELi0EEvPfPT_S1_PhS1_ii)
        /*1340*/ 	.word	0x00000000


	//----- nvinfo : EIATTR_MIN_STACK_SIZE
	.align		4
.L_863:
        /*1344*/ 	.byte	0x04, 0x12
        /*1346*/ 	.short	(.L_865 - .L_864)
	.align		4
.L_864:
        /*1348*/ 	.word	index@(_Z18kQuantizeBlockwiseI6__halfLi2048ELi4ELi0ELi0EEvPfPT_S1_PhS1_ii)
        /*134c*/ 	.word	0x00000000


	//----- nvinfo : EIATTR_MIN_STACK_SIZE
	.align		4
.L_865:
        /*1350*/ 	.byte	0x04, 0x12
        /*1352*/ 	.short	(.L_867 - .L_866)
	.align		4
.L_866:
        /*1354*/ 	.word	index@(_Z18kQuantizeBlockwiseI6__halfLi4096ELi4ELi1ELi0EEvPfPT_S1_PhS1_ii)
        /*1358*/ 	.word	0x00000000


	//----- nvinfo : EIATTR_MIN_STACK_SIZE
	.align		4
.L_867:
        /*135c*/ 	.byte	0x04, 0x12
        /*135e*/ 	.short	(.L_869 - .L_868)
	.align		4
.L_868:
        /*1360*/ 	.word	index@(_Z18kQuantizeBlockwiseI6__halfLi4096ELi4ELi0ELi0EEvPfPT_S1_PhS1_ii)
        /*1364*/ 	.word	0x00000000


	//----- nvinfo : EIATTR_MIN_STACK_SIZE
	.align		4
.L_869:
        /*1368*/ 	.byte	0x04, 0x12
        /*136a*/ 	.short	(.L_871 - .L_870)
	.align		4
.L_870:
        /*136c*/ 	.word	index@(_Z21kOptimizer32bit2StateI13__nv_bfloat16Li6EEvPT_S2_PfS3_S3_ffffffffiffbi)
        /*1370*/ 	.word	0x00000000


	//----- nvinfo : EIATTR_MIN_STACK_SIZE
	.align		4
.L_871:
        /*1374*/ 	.byte	0x04, 0x12
        /*1376*/ 	.short	(.L_873 - .L_872)
	.align		4
.L_872:
        /*1378*/ 	.word	index@(_Z21kOptimizer32bit2StateI6__halfLi6EEvPT_S2_PfS3_S3_ffffffffiffbi)
        /*137c*/ 	.word	0x00000000


	//----- nvinfo : EIATTR_MIN_STACK_SIZE
	.align		4
.L_873:
        /*1380*/ 	.byte	0x04, 0x12
        /*1382*/ 	.short	(.L_875 - .L_874)
	.align		4
.L_874:
        /*1384*/ 	.word	index@(_Z21kOptimizer32bit2StateIfLi6EEvPT_S1_PfS2_S2_ffffffffiffbi)
        /*1388*/ 	.word	0x00000000


	//----- nvinfo : EIATTR_MIN_STACK_SIZE
	.align		4
.L_875:
        /*138c*/ 	.byte	0x04, 0x12
        /*138e*/ 	.short	(.L_877 - .L_876)
	.align		4
.L_876:
        /*1390*/ 	.word	index@(_Z21kOptimizer32bit2StateI13__nv_bfloat16Li0EEvPT_S2_PfS3_S3_ffffffffiffbi)
        /*1394*/ 	.word	0x00000000


	//----- nvinfo : EIATTR_MIN_STACK_SIZE
	.align		4
.L_877:
        /*1398*/ 	.byte	0x04, 0x12
        /*139a*/ 	.short	(.L_879 - .L_878)
	.align		4
.L_878:
        /*139c*/ 	.word	index@(_Z21kOptimizer32bit2StateI6__halfLi0EEvPT_S2_PfS3_S3_ffffffffiffbi)
        /*13a0*/ 	.word	0x00000000


	//----- nvinfo : EIATTR_MIN_STACK_SIZE
	.align		4
.L_879:
        /*13a4*/ 	.byte	0x04, 0x12
        /*13a6*/ 	.short	(.L_881 - .L_880)
	.align		4
.L_880:
        /*13a8*/ 	.word	index@(_Z21kOptimizer32bit2StateIfLi0EEvPT_S1_PfS2_S2_ffffffffiffbi)
        /*13ac*/ 	.word	0x00000000


	//----- nvinfo : EIATTR_MIN_STACK_SIZE
	.align		4
.L_881:
        /*13b0*/ 	.byte	0x04, 0x12
        /*13b2*/ 	.short	(.L_883 - .L_882)
	.align		4
.L_882:
        /*13b4*/ 	.word	index@(_Z33kPreconditionOptimizer32bit2StateI13__nv_bfloat16Li6ELi4096ELi8EEvPT_S2_PfS3_S3_ffffiffi)
        /*13b8*/ 	.word	0x00000000


	//----- nvinfo : EIATTR_MIN_STACK_SIZE
	.align		4
.L_883:
        /*13bc*/ 	.byte	0x04, 0x12
        /*13be*/ 	.short	(.L_885 - .L_884)
	.align		4
.L_884:
        /*13c0*/ 	.word	index@(_Z33kPreconditionOptimizer32bit2StateI6__halfLi6ELi4096ELi8EEvPT_S2_PfS3_S3_ffffiffi)
        /*13c4*/ 	.word	0x00000000


	//----- nvinfo : EIATTR_MIN_STACK_SIZE
	.align		4
.L_885:
        /*13c8*/ 	.byte	0x04, 0x12
        /*13ca*/ 	.short	(.L_887 - .L_886)
	.align		4
.L_886:
        /*13cc*/ 	.word	index@(_Z33kPreconditionOptimizer32bit2StateIfLi6ELi4096ELi8EEvPT_S1_PfS2_S2_ffffiffi)
        /*13d0*/ 	.word	0x00000000


	//----- nvinfo : EIATTR_MIN_STACK_SIZE
	.align		4
.L_887:
        /*13d4*/ 	.byte	0x04, 0x12
        /*13d6*/ 	.short	(.L_889 - .L_888)
	.align		4
.L_888:
        /*13d8*/ 	.word	index@(_Z33kPreconditionOptimizer32bit2StateI13__nv_bfloat16Li0ELi4096ELi8EEvPT_S2_PfS3_S3_ffffiffi)
        /*13dc*/ 	.word	0x00000000


	//----- nvinfo : EIATTR_MIN_STACK_SIZE
	.align		4
.L_889:
        /*13e0*/ 	.byte	0x04, 0x12
        /*13e2*/ 	.short	(.L_891 - .L_890)
	.align		4
.L_890:
        /*13e4*/ 	.word	index@(_Z33kPreconditionOptimizer32bit2StateI6__halfLi0ELi4096ELi8EEvPT_S2_PfS3_S3_ffffiffi)
        /*13e8*/ 	.word	0x00000000


	//----- nvinfo : EIATTR_MIN_STACK_SIZE
	.align		4
.L_891:
        /*13ec*/ 	.byte	0x04, 0x12
        /*13ee*/ 	.short	(.L_893 - .L_892)
	.align		4
.L_892:
        /*13f0*/ 	.word	index@(_Z33kPreconditionOptimizer32bit2StateIfLi0ELi4096ELi8EEvPT_S1_PfS2_S2_ffffiffi)
        /*13f4*/ 	.word	0x00000000


	//----- nvinfo : EIATTR_MIN_STACK_SIZE
	.align		4
.L_893:
        /*13f8*/ 	.byte	0x04, 0x12
        /*13fa*/ 	.short	(.L_895 - .L_894)
	.align		4
.L_894:
        /*13fc*/ 	.word	index@(_Z21kOptimizer32bit1StateI13__nv_bfloat16Li4EEvPT_S2_PfS3_ffffffiffbi)
        /*1400*/ 	.word	0x00000000


	//----- nvinfo : EIATTR_MIN_STACK_SIZE
	.align		4
.L_895:
        /*1404*/ 	.byte	0x04, 0x12
        /*1406*/ 	.short	(.L_897 - .L_896)
	.align		4
.L_896:
        /*1408*/ 	.word	index@(_Z21kOptimizer32bit1StateIfLi4EEvPT_S1_PfS2_ffffffiffbi)
        /*140c*/ 	.word	0x00000000


	//----- nvinfo : EIATTR_MIN_STACK_SIZE
	.align		4
.L_897:
        /*1410*/ 	.byte	0x04, 0x12
        /*1412*/ 	.short	(.L_899 - .L_898)
	.align		4
.L_898:
        /*1414*/ 	.word	index@(_Z21kOptimizer32bit1StateI6__halfLi4EEvPT_S2_PfS3_ffffffiffbi)
        /*1418*/ 	.word	0x00000000


	//----- nvinfo : EIATTR_MIN_STACK_SIZE
	.align		4
.L_899:
        /*141c*/ 	.byte	0x04, 0x12
        /*141e*/ 	.short	(.L_901 - .L_900)
	.align		4
.L_900:
        /*1420*/ 	.word	index@(_Z21kOptimizer32bit1StateI13__nv_bfloat16Li5EEvPT_S2_PfS3_ffffffiffbi)
        /*1424*/ 	.word	0x00000000


	//----- nvinfo : EIATTR_MIN_STACK_SIZE
	.align		4
.L_901:
        /*1428*/ 	.byte	0x04, 0x12
        /*142a*/ 	.short	(.L_903 - .L_902)
	.align		4
.L_902:
        /*142c*/ 	.word	index@(_Z21kOptimizer32bit1StateIfLi5EEvPT_S1_PfS2_ffffffiffbi)
        /*1430*/ 	.word	0x00000000


	//----- nvinfo : EIATTR_MIN_STACK_SIZE
	.align		4
.L_903:
        /*1434*/ 	.byte	0x04, 0x12
        /*1436*/ 	.short	(.L_905 - .L_904)
	.align		4
.L_904:
        /*1438*/ 	.word	index@(_Z21kOptimizer32bit1StateI6__halfLi5EEvPT_S2_PfS3_ffffffiffbi)
        /*143c*/ 	.word	0x00000000


	//----- nvinfo : EIATTR_MIN_STACK_SIZE
	.align		4
.L_905:
        /*1440*/ 	.byte	0x04, 0x12
        /*1442*/ 	.short	(.L_907 - .L_906)
	.align		4
.L_906:
        /*1444*/ 	.word	index@(_Z21kOptimizer32bit1StateI13__nv_bfloat16Li2EEvPT_S2_PfS3_ffffffiffbi)
        /*1448*/ 	.word	0x00000000


	//----- nvinfo : EIATTR_MIN_STACK_SIZE
	.align		4
.L_907:
        /*144c*/ 	.byte	0x04, 0x12
        /*144e*/ 	.short	(.L_909 - .L_908)
	.align		4
.L_908:
        /*1450*/ 	.word	index@(_Z21kOptimizer32bit1StateIfLi2EEvPT_S1_PfS2_ffffffiffbi)
        /*1454*/ 	.word	0x00000000


	//----- nvinfo : EIATTR_MIN_STACK_SIZE
	.align		4
.L_909:
        /*1458*/ 	.byte	0x04, 0x12
        /*145a*/ 	.short	(.L_911 - .L_910)
	.align		4
.L_910:
        /*145c*/ 	.word	index@(_Z21kOptimizer32bit1StateI6__halfLi2EEvPT_S2_PfS3_ffffffiffbi)
        /*1460*/ 	.word	0x00000000


	//----- nvinfo : EIATTR_MIN_STACK_SIZE
	.align		4
.L_911:
        /*1464*/ 	.byte	0x04, 0x12
        /*1466*/ 	.short	(.L_913 - .L_912)
	.align		4
.L_912:
        /*1468*/ 	.word	index@(_Z21kOptimizer32bit1StateI13__nv_bfloat16Li1EEvPT_S2_PfS3_ffffffiffbi)
        /*146c*/ 	.word	0x00000000


	//----- nvinfo : EIATTR_MIN_STACK_SIZE
	.align		4
.L_913:
        /*1470*/ 	.byte	0x04, 0x12
        /*1472*/ 	.short	(.L_915 - .L_914)
	.align		4
.L_914:
        /*1474*/ 	.word	index@(_Z21kOptimizer32bit1StateIfLi1EEvPT_S1_PfS2_ffffffiffbi)
        /*1478*/ 	.word	0x00000000


	//----- nvinfo : EIATTR_MIN_STACK_SIZE
	.align		4
.L_915:
        /*147c*/ 	.byte	0x04, 0x12
        /*147e*/ 	.short	(.L_917 - .L_916)
	.align		4
.L_916:
        /*1480*/ 	.word	index@(_Z21kOptimizer32bit1StateI6__halfLi1EEvPT_S2_PfS3_ffffffiffbi)
        /*1484*/ 	.word	0x00000000


	//----- nvinfo : EIATTR_MIN_STACK_SIZE
	.align		4
.L_917:
        /*1488*/ 	.byte	0x04, 0x12
        /*148a*/ 	.short	(.L_919 - .L_918)
	.align		4
.L_918:
        /*148c*/ 	.word	index@(_Z33kPreconditionOptimizer32bit1StateI13__nv_bfloat16Li4ELi4096ELi8EEvPT_S2_PfS3_ffffiffi)
        /*1490*/ 	.word	0x00000000


	//----- nvinfo : EIATTR_MIN_STACK_SIZE
	.align		4
.L_919:
        /*1494*/ 	.byte	0x04, 0x12
        /*1496*/ 	.short	(.L_921 - .L_920)
	.align		4
.L_920:
        /*1498*/ 	.word	index@(_Z33kPreconditionOptimizer32bit1StateIfLi4ELi4096ELi8EEvPT_S1_PfS2_ffffiffi)
        /*149c*/ 	.word	0x00000000


	//----- nvinfo : EIATTR_MIN_STACK_SIZE
	.align		4
.L_921:
        /*14a0*/ 	.byte	0x04, 0x12
        /*14a2*/ 	.short	(.L_923 - .L_922)
	.align		4
.L_922:
        /*14a4*/ 	.word	index@(_Z33kPreconditionOptimizer32bit1StateI6__halfLi4ELi4096ELi8EEvPT_S2_PfS3_ffffiffi)
        /*14a8*/ 	.word	0x00000000


	//----- nvinfo : EIATTR_MIN_STACK_SIZE
	.align		4
.L_923:
        /*14ac*/ 	.byte	0x04, 0x12
        /*14ae*/ 	.short	(.L_925 - .L_924)
	.align		4
.L_924:
        /*14b0*/ 	.word	index@(_Z33kPreconditionOptimizer32bit1StateI13__nv_bfloat16Li5ELi4096ELi8EEvPT_S2_PfS3_ffffiffi)
        /*14b4*/ 	.word	0x00000000


	//----- nvinfo : EIATTR_MIN_STACK_SIZE
	.align		4
.L_925:
        /*14b8*/ 	.byte	0x04, 0x12
        /*14ba*/ 	.short	(.L_927 - .L_926)
	.align		4
.L_926:
        /*14bc*/ 	.word	index@(_Z33kPreconditionOptimizer32bit1StateIfLi5ELi4096ELi8EEvPT_S1_PfS2_ffffiffi)
        /*14c0*/ 	.word	0x00000000


	//----- nvinfo : EIATTR_MIN_STACK_SIZE
	.align		4
.L_927:
        /*14c4*/ 	.byte	0x04, 0x12
        /*14c6*/ 	.short	(.L_929 - .L_928)
	.align		4
.L_928:
        /*14c8*/ 	.word	index@(_Z33kPreconditionOptimizer32bit1StateI6__halfLi5ELi4096ELi8EEvPT_S2_PfS3_ffffiffi)
        /*14cc*/ 	.word	0x00000000


	//----- nvinfo : EIATTR_MIN_STACK_SIZE
	.align		4
.L_929:
        /*14d0*/ 	.byte	0x04, 0x12
        /*14d2*/ 	.short	(.L_931 - .L_930)
	.align		4
.L_930:
        /*14d4*/ 	.word	index@(_Z33kPreconditionOptimizer32bit1StateI13__nv_bfloat16Li2ELi4096ELi8EEvPT_S2_PfS3_ffffiffi)
        /*14d8*/ 	.word	0x00000000


	//----- nvinfo : EIATTR_MIN_STACK_SIZE
	.align		4
.L_931:
        /*14dc*/ 	.byte	0x04, 0x12
        /*14de*/ 	.short	(.L_933 - .L_932)
	.align		4
.L_932:
        /*14e0*/ 	.word	index@(_Z33kPreconditionOptimizer32bit1StateIfLi2ELi4096ELi8EEvPT_S1_PfS2_ffffiffi)
        /*14e4*/ 	.word	0x00000000


	//----- nvinfo : EIATTR_MIN_STACK_SIZE
	.align		4
.L_933:
        /*14e8*/ 	.byte	0x04, 0x12
        /*14ea*/ 	.short	(.L_935 - .L_934)
	.align		4
.L_934:
        /*14ec*/ 	.word	index@(_Z33kPreconditionOptimizer32bit1StateI6__halfLi2ELi4096ELi8EEvPT_S2_PfS3_ffffiffi)
        /*14f0*/ 	.word	0x00000000


	//----- nvinfo : EIATTR_MIN_STACK_SIZE
	.align		4
.L_935:
        /*14f4*/ 	.byte	0x04, 0x12
        /*14f6*/ 	.short	(.L_937 - .L_936)
	.align		4
.L_936:
        /*14f8*/ 	.word	index@(_Z33kPreconditionOptimizer32bit1StateI13__nv_bfloat16Li1ELi4096ELi8EEvPT_S2_PfS3_ffffiffi)
        /*14fc*/ 	.word	0x00000000


	//----- nvinfo : EIATTR_MIN_STACK_SIZE
	.align		4
.L_937:
        /*1500*/ 	.byte	0x04, 0x12
        /*1502*/ 	.short	(.L_939 - .L_938)
	.align		4
.L_938:
        /*1504*/ 	.word	index@(_Z33kPreconditionOptimizer32bit1StateIfLi1ELi4096ELi8EEvPT_S1_PfS2_ffffiffi)
        /*1508*/ 	.word	0x00000000


	//----- nvinfo : EIATTR_MIN_STACK_SIZE
	.align		4
.L_939:
        /*150c*/ 	.byte	0x04, 0x12
        /*150e*/ 	.short	(.L_941 - .L_940)
	.align		4
.L_940:
        /*1510*/ 	.word	index@(_Z33kPreconditionOptimizer32bit1StateI6__halfLi1ELi4096ELi8EEvPT_S2_PfS3_ffffiffi)
        /*1514*/ 	.word	0x00000000


	//----- nvinfo : EIATTR_MIN_STACK_SIZE
	.align		4
.L_941:
        /*1518*/ 	.byte	0x04, 0x12
        /*151a*/ 	.short	(.L_943 - .L_942)
	.align		4
.L_942:
        /*151c*/ 	.word	index@(_Z22kdequant_mm_int32_fp16ILi4ELi512EEvPiPfS1_P6__halfS3_iii)
        /*1520*/ 	.word	0x00000000


	//----- nvinfo : EIATTR_MIN_STACK_SIZE
	.align		4
.L_943:
        /*1524*/ 	.byte	0x04, 0x12
        /*1526*/ 	.short	(.L_945 - .L_944)
	.align		4
.L_944:
        /*1528*/ 	.word	index@(_Z26kgemm_4bit_inference_naiveIfLi128ELi32EEviiiPT_PhPfPKfS1_iiii)
        /*152c*/ 	.word	0x00000000


	//----- nvinfo : EIATTR_MIN_STACK_SIZE
	.align		4
.L_945:
        /*1530*/ 	.byte	0x04, 0x12
        /*1532*/ 	.short	(.L_947 - .L_946)
	.align		4
.L_946:
        /*1534*/ 	.word	index@(_Z26kgemm_4bit_inference_naiveI13__nv_bfloat16Li128ELi16EEviiiPT_PhPfPKfS2_iiii)
        /*1538*/ 	.word	0x00000000


	//----- nvinfo : EIATTR_MIN_STACK_SIZE
	.align		4
.L_947:
        /*153c*/ 	.byte	0x04, 0x12
        /*153e*/ 	.short	(.L_949 - .L_948)
	.align		4
.L_948:
        /*1540*/ 	.word	index@(_Z26kgemm_4bit_inference_naiveI6__halfLi128ELi16EEviiiPT_PhPfPKfS2_iiii)
        /*1544*/ 	.word	0x00000000


	//----- nvinfo : EIATTR_MIN_STACK_SIZE
	.align		4
.L_949:
        /*1548*/ 	.byte	0x04, 0x12
        /*154a*/ 	.short	(.L_951 - .L_950)
	.align		4
.L_950:
        /*154c*/ 	.word	index@(_Z5kfuncIfLi2EEvPT_S1_S0_l)
        /*1550*/ 	.word	0x00000000


	//----- nvinfo : EIATTR_MIN_STACK_SIZE
	.align		4
.L_951:
        /*1554*/ 	.byte	0x04, 0x12
        /*1556*/ 	.short	(.L_953 - .L_952)
	.align		4
.L_952:
        /*1558*/ 	.word	index@(_Z5kfuncIfLi1EEvPT_S1_S0_l)
        /*155c*/ 	.word	0x00000000


	//----- nvinfo : EIATTR_MIN_STACK_SIZE
	.align		4
.L_953:
        /*1560*/ 	.byte	0x04, 0x12
        /*1562*/ 	.short	(.L_955 - .L_954)
	.align		4
.L_954:
        /*1564*/ 	.word	index@(_Z5kfuncIhLi0EEvPT_S1_S0_l)
        /*1568*/ 	.word	0x00000000


	//----- nvinfo : EIATTR_MIN_STACK_SIZE
	.align		4
.L_955:
        /*156c*/ 	.byte	0x04, 0x12
        /*156e*/ 	.short	(.L_957 - .L_956)
	.align		4
.L_956:
        /*1570*/ 	.word	index@(_Z5kfuncIfLi0EEvPT_S1_S0_l)
        /*1574*/ 	.word	0x00000000


	//----- nvinfo : EIATTR_MIN_STACK_SIZE
	.align		4
.L_957:
        /*1578*/ 	.byte	0x04, 0x12
        /*157a*/ 	.short	(.L_959 - .L_958)
	.align		4
.L_958:
        /*157c*/ 	.word	index@(_Z16kInt8VectorQuantI6__halfLi1024ELi1EEvPT_PaPffii)
        /*1580*/ 	.word	0x00000000


	//----- nvinfo : EIATTR_MIN_STACK_SIZE
	.align		4
.L_959:
        /*1584*/ 	.byte	0x04, 0x12
        /*1586*/ 	.short	(.L_961 - .L_960)
	.align		4
.L_960:
        /*1588*/ 	.word	index@(_Z16kInt8VectorQuantI6__halfLi1024ELi0EEvPT_PaPffii)
        /*158c*/ 	.word	0x00000000
.L_961:


//--------------------- .nv.compat                --------------------------
	.section	.nv.compat,"",@"SHT_CUDA_COMPAT_INFO"
	.align	4
        /*0000*/ 	.byte	0x02, 0x09, 0x01, 0x00, 0x02, 0x02, 0x01, 0x00, 0x02, 0x05, 0x05, 0x00, 0x03, 0x07, 0x01, 0x01
        /*0010*/ 	.byte	0x02, 0x03, 0x00, 0x00, 0x02, 0x06, 0x01, 0x00, 0x04, 0x0b, 0x08, 0x00, 0x00, 0x00, 0x00, 0x00
        /*0020*/ 	.byte	0x00, 0x00, 0x00, 0x00


//--------------------- .nv.info._ZN3cub17CUB_300001_SM_9006detail11EmptyKernelIvEEvv --------------------------
	.section	.nv.info._ZN3cub17CUB_300001_SM_9006detail11EmptyKernelIvEEvv,"",@"SHT_CUDA_INFO"
	.sectionflags	@""
	.align	4


	//----- nvinfo : EIATTR_CUDA_API_VERSION
	.align		4
        /*0000*/ 	.byte	0x04, 0x37
        /*0002*/ 	.short	(.L_963 - .L_962)
.L_962:
        /*0004*/ 	.word	0x00000082


	//----- nvinfo : EIATTR_SPARSE_MMA_MASK
	.align		4
.L_963:
        /*0008*/ 	.byte	0x03, 0x50
        /*000a*/ 	.short	0x0000


	//----- nvinfo : EIATTR_MAXREG_COUNT
	.align		4
        /*000c*/ 	.byte	0x03, 0x1b
        /*000e*/ 	.short	0x00ff


	//----- nvinfo : EIATTR_MERCURY_ISA_VERSION
	.align		4
        /*0010*/ 	.byte	0x03, 0x5f
        /*0012*/ 	.short	0x0101


	//----- nvinfo : EIATTR_EXIT_INSTR_OFFSETS
	.align		4
        /*0014*/ 	.byte	0x04, 0x1c
        /*0016*/ 	.short	(.L_965 - .L_964)


	//   ....[0]....
.L_964:
        /*0018*/ 	.word	0x00000010


	//----- nvinfo : EIATTR_SW_WAR
	.align		4
.L_965:
        /*001c*/ 	.byte	0x04, 0x36
        /*001e*/ 	.short	(.L_967 - .L_966)
.L_966:
        /*0020*/ 	.word	0x00000008
.L_967:


//--------------------- .nv.info._Z35kOptimizerStatic8bit1StateBlockwiseI13__nv_bfloat16Li4ELi256ELi1EEvPT_S2_PhfffifPfS4_ffbi --------------------------
	.section	.nv.info._Z35kOptimizerStatic8bit1StateBlockwiseI13__nv_bfloat16Li4ELi256ELi1EEvPT_S2_PhfffifPfS4_ffbi,"",@"SHT_CUDA_INFO"
	.sectionflags	@""
	.align	4


	//----- nvinfo : EIATTR_CUDA_API_VERSION
	.align		4
        /*0000*/ 	.byte	0x04, 0x37
        /*0002*/ 	.short	(.L_969 - .L_968)
.L_968:
        /*0004*/ 	.word	0x00000082


	//----- nvinfo : EIATTR_KPARAM_INFO
	.align		4
.L_969:
        /*0008*/ 	.byte	0x04, 0x17
        /*000a*/ 	.short	(.L_971 - .L_970)
.L_970:
        /*000c*/ 	.word	0x00000000
        /*0010*/ 	.short	0x000d
        /*0012*/ 	.short	0x004c
        /*0014*/ 	.byte	0x00, 0xf0, 0x11, 0x00


	//----- nvinfo : EIATTR_KPARAM_INFO
	.align		4
.L_971:
        /*0018*/ 	.byte	0x04, 0x17
        /*001a*/ 	.short	(.L_973 - .L_972)
.L_972:
        /*001c*/ 	.word	0x00000000
        /*0020*/ 	.short	0x000c
        /*0022*/ 	.short	0x0048
        /*0024*/ 	.byte	0x00, 0xf0, 0x05, 0x00


	//----- nvinfo : EIATTR_KPARAM_INFO
	.align		4
.L_973:
        /*0028*/ 	.byte	0x04, 0x17
        /*002a*/ 	.short	(.L_975 - .L_974)
.L_974:
        /*002c*/ 	.word	0x00000000
        /*0030*/ 	.short	0x000b
        /*0032*/ 	.short	0x0044
        /*0034*/ 	.byte	0x00, 0xf0, 0x11, 0x00


	//----- nvinfo : EIATTR_KPARAM_INFO
	.align		4
.L_975:
        /*0038*/ 	.byte	0x04, 0x17
        /*003a*/ 	.short	(.L_977 - .L_976)
.L_976:
        /*003c*/ 	.word	0x00000000
        /*0040*/ 	.short	0x000a
        /*0042*/ 	.short	0x0040
        /*0044*/ 	.byte	0x00, 0xf0, 0x11, 0x00


	//----- nvinfo : EIATTR_KPARAM_INFO
	.align		4
.L_977:
        /*0048*/ 	.byte	0x04, 0x17
        /*004a*/ 	.short	(.L_979 - .L_978)
.L_978:
        /*004c*/ 	.word	0x00000000
        /*0050*/ 	.short	0x0009
        /*0052*/ 	.short	0x0038
        /*0054*/ 	.byte	0x00, 0xf0, 0x21, 0x00


	//----- nvinfo : EIATTR_KPARAM_INFO
	.align		4
.L_979:
        /*0058*/ 	.byte	0x04, 0x17
        /*005a*/ 	.short	(.L_981 - .L_980)
.L_980:
        /*005c*/ 	.word	0x00000000
        /*0060*/ 	.short	0x0008
        /*0062*/ 	.short	0x0030
        /*0064*/ 	.byte	0x00, 0xf0, 0x21, 0x00


	//----- nvinfo : EIATTR_KPARAM_INFO
	.align		4
.L_981:
        /*0068*/ 	.byte	0x04, 0x17
        /*006a*/ 	.short	(.L_983 - .L_982)
.L_982:
        /*006c*/ 	.word	0x00000000
        /*0070*/ 	.short	0x0007
        /*0072*/ 	.short	0x0028
        /*0074*/ 	.byte	0x00, 0xf0, 0x11, 0x00


	//----- nvinfo : EIATTR_KPARAM_INFO
	.align		4
.L_983:
        /*0078*/ 	.byte	0x04, 0x17
        /*007a*/ 	.short	(.L_985 - .L_984)
.L_984:
        /*007c*/ 	.word	0x00000000
        /*0080*/ 	.short	0x0006
        /*0082*/ 	.short	0x0024
        /*0084*/ 	.byte	0x00, 0xf0, 0x11, 0x00


	//----- nvinfo : EIATTR_KPARAM_INFO
	.align		4
.L_985:
        /*0088*/ 	.byte	0x04, 0x17
        /*008a*/ 	.short	(.L_987 - .L_986)
.L_986:
        /*008c*/ 	.word	0x00000000
        /*0090*/ 	.short	0x0005
        /*0092*/ 	.short	0x0020
        /*0094*/ 	.byte	0x00, 0xf0, 0x11, 0x00


	//----- nvinfo : EIATTR_KPARAM_INFO
	.align		4
.L_987:
        /*0098*/ 	.byte	0x04, 0x17
        /*009a*/ 	.short	(.L_989 - .L_988)
.L_988:
        /*009c*/ 	.word	0x00000000
        /*00a0*/ 	.short	0x0004
        /*00a2*/ 	.short	0x001c
        /*00a4*/ 	.byte	0x00, 0xf0, 0x11, 0x00


	//----- nvinfo : EIATTR_KPARAM_INFO
	.align		4
.L_989:
        /*00a8*/ 	.byte	0x04, 0x17
        /*00aa*/ 	.short	(.L_991 - .L_990)
.L_990:
        /*00ac*/ 	.word	0x00000000
        /*00b0*/ 	.short	0x0003
        /*00b2*/ 	.short	0x0018
        /*00b4*/ 	.byte	0x00, 0xf0, 0x11, 0x00


	//----- nvinfo : EIATTR_KPARAM_INFO
	.align		4
.L_991:
        /*00b8*/ 	.byte	0x04, 0x17
        /*00ba*/ 	.short	(.L_993 - .L_992)
.L_992:
        /*00bc*/ 	.word	0x00000000
        /*00c0*/ 	.short	0x0002
        /*00c2*/ 	.short	0x0010
        /*00c4*/ 	.byte	0x00, 0xf0, 0x21, 0x00


	//----- nvinfo : EIATTR_KPARAM_INFO
	.align		4
.L_993:
        /*00c8*/ 	.byte	0x04, 0x17
        /*00ca*/ 	.short	(.L_995 - .L_994)
.L_994:
        /*00cc*/ 	.word	0x00000000
        /*00d0*/ 	.short	0x0001
        /*00d2*/ 	.short	0x0008
        /*00d4*/ 	.byte	0x00, 0xf0, 0x21, 0x00


	//----- nvinfo : EIATTR_KPARAM_INFO
	.align		4
.L_995:
        /*00d8*/ 	.byte	0x04, 0x17
        /*00da*/ 	.short	(.L_997 - .L_996)
.L_996:
        /*00dc*/ 	.word	0x00000000
        /*00e0*/ 	.short	0x0000
        /*00e2*/ 	.short	0x0000
        /*00e4*/ 	.byte	0x00, 0xf0, 0x21, 0x00


	//----- nvinfo : EIATTR_SPARSE_MMA_MASK
	.align		4
.L_997:
        /*00e8*/ 	.byte	0x03, 0x50
        /*00ea*/ 	.short	0x0000


	//----- nvinfo : EIATTR_MAXREG_COUNT
	.align		4
        /*00ec*/ 	.byte	0x03, 0x1b
        /*00ee*/ 	.short	0x0050


	//----- nvinfo : EIATTR_NUM_BARRIERS
	.align		4
        /*00f0*/ 	.byte	0x02, 0x4c
        /*00f2*/ 	.byte	0x01
	.zero		1


	//----- nvinfo : EIATTR_MERCURY_ISA_VERSION
	.align		4
        /*00f4*/ 	.byte	0x03, 0x5f
        /*00f6*/ 	.short	0x0101


	//----- nvinfo : EIATTR_UNUSED_LOAD_BYTE_OFFSET
	.align		4
        /*00f8*/ 	.byte	0x04, 0x44
        /*00fa*/ 	.short	(.L_999 - .L_998)


	//   ....[0]....
.L_998:
        /*00fc*/ 	.word	0x00000820
        /*0100*/ 	.word	0x0000fff0


	//----- nvinfo : EIATTR_COOP_GROUP_MASK_REGIDS
	.align		4
.L_999:
        /*0104*/ 	.byte	0x04, 0x29
        /*0106*/ 	.short	(.L_1001 - .L_1000)


	//   ....[0]....
.L_1000:
        /*0108*/ 	.word	0xffffffff


	//   ....[1]....
        /*010c*/ 	.word	0xffffffff


	//   ....[2]....
        /*0110*/ 	.word	0xffffffff


	//   ....[3]....
        /*0114*/ 	.word	0xffffffff


	//   ....[4]....
        /*0118*/ 	.word	0xffffffff


	//   ....[5]....
        /*011c*/ 	.word	0xffffffff


	//   ....[6]....
        /*0120*/ 	.word	0xffffffff


	//   ....[7]....
        /*0124*/ 	.word	0xffffffff


	//   ....[8]....
        /*0128*/ 	.word	0xffffffff


	//   ....[9]....
        /*012c*/ 	.word	0xffffffff


	//----- nvinfo : EIATTR_COOP_GROUP_INSTR_OFFSETS
	.align		4
.L_1001:
        /*0130*/ 	.byte	0x04, 0x28
        /*0132*/ 	.short	(.L_1003 - .L_1002)


	//   ....[0]....
.L_1002:
        /*0134*/ 	.word	0x000003f0


	//   ....[1]....
        /*0138*/ 	.word	0x000004b0


	//   ....[2]....
        /*013c*/ 	.word	0x00000550


	//   ....[3]....
        /*0140*/ 	.word	0x00000680


	//   ....[4]....
        /*0144*/ 	.word	0x000006e0


	//   ....[5]....
        /*0148*/ 	.word	0x00000720


	//   ....[6]....
        /*014c*/ 	.word	0x00000760


	//   ....[7]....
        /*0150*/ 	.word	0x000007a0


	//   ....[8]....
        /*0154*/ 	.word	0x00000be0


	//   ....[9]....
        /*0158*/ 	.word	0x00001180


	//----- nvinfo : EIATTR_EXIT_INSTR_OFFSETS
	.align		4
.L_1003:
        /*015c*/ 	.byte	0x04, 0x1c
        /*015e*/ 	.short	(.L_1005 - .L_1004)


	//   ....[0]....
.L_1004:
        /*0160*/ 	.word	0x00000140


	//   ....[1]....
        /*0164*/ 	.word	0x00001260


	//----- nvinfo : EIATTR_MAX_THREADS
	.align		4
.L_1005:
        /*0168*/ 	.byte	0x04, 0x05
        /*016a*/ 	.short	(.L_1007 - .L_1006)
.L_1006:
        /*016c*/ 	.word	0x00000100
        /*0170*/ 	.word	0x00000001
        /*0174*/ 	.word	0x00000001


	//----- nvinfo : EIATTR_CRS_STACK_SIZE
	.align		4
.L_1007:
        /*0178*/ 	.byte	0x04, 0x1e
        /*017a*/ 	.short	(.L_1009 - .L_1008)
.L_1008:
        /*017c*/ 	.word	0x00000000


	//----- nvinfo : EIATTR_CBANK_PARAM_SIZE
	.align		4
.L_1009:
        /*0180*/ 	.byte	0x03, 0x19
        /*0182*/ 	.short	0x0050


	//----- nvinfo : EIATTR_PARAM_CBANK
	.align		4
        /*0184*/ 	.byte	0x04, 0x0a
        /*0186*/ 	.short	(.L_1011 - .L_1010)
	.align		4
.L_1010:
        /*0188*/ 	.word	index@(.nv.constant0._Z35kOptimizerStatic8bit1StateBlockwiseI13__nv_bfloat16Li4ELi256ELi1EEvPT_S2_PhfffifPfS4_ffbi)
        /*018c*/ 	.short	0x0210
        /*018e*/ 	.short	0x0050


	//----- nvinfo : EIATTR_SW_WAR
	.align		4
.L_1011:
        /*0190*/ 	.byte	0x04, 0x36
        /*0192*/ 	.short	(.L_1013 - .L_1012)
.L_1012:
        /*0194*/ 	.word	0x00000008
.L_1013:


//--------------------- .nv.info._Z35kOptimizerStatic8bit1StateBlockwiseI6__halfLi4ELi256ELi1EEvPT_S2_PhfffifPfS4_ffbi --------------------------
	.section	.nv.info._Z35kOptimizerStatic8bit1StateBlockwiseI6__halfLi4ELi256ELi1EEvPT_S2_PhfffifPfS4_ffbi,"",@"SHT_CUDA_INFO"
	.sectionflags	@""
	.align	4


	//----- nvinfo : EIATTR_CUDA_API_VERSION
	.align		4
        /*0000*/ 	.byte	0x04, 0x37
        /*0002*/ 	.short	(.L_1015 - .L_1014)
.L_1014:
        /*0004*/ 	.word	0x00000082


	//----- nvinfo : EIATTR_KPARAM_INFO
	.align		4
.L_1015:
        /*0008*/ 	.byte	0x04, 0x17
        /*000a*/ 	.short	(.L_1017 - .L_1016)
.L_1016:
        /*000c*/ 	.word	0x00000000
        /*0010*/ 	.short	0x000d
        /*0012*/ 	.short	0x004c
        /*0014*/ 	.byte	0x00, 0xf0, 0x11, 0x00


	//----- nvinfo : EIATTR_KPARAM_INFO
	.align		4
.L_1017:
        /*0018*/ 	.byte	0x04, 0x17
        /*001a*/ 	.short	(.L_1019 - .L_1018)
.L_1018:
        /*001c*/ 	.word	0x00000000
        /*0020*/ 	.short	0x000c
        /*0022*/ 	.short	0x0048
        /*0024*/ 	.byte	0x00, 0xf0, 0x05, 0x00


	//----- nvinfo : EIATTR_KPARAM_INFO
	.align		4
.L_1019:
        /*0028*/ 	.byte	0x04, 0x17
        /*002a*/ 	.short	(.L_1021 - .L_1020)
.L_1020:
        /*002c*/ 	.word	0x00000000
        /*0030*/ 	.short	0x000b
        /*0032*/ 	.short	0x0044
        /*0034*/ 	.byte	0x00, 0xf0, 0x11, 0x00


	//----- nvinfo : EIATTR_KPARAM_INFO
	.align		4
.L_1021:
        /*0038*/ 	.byte	0x04, 0x17
        /*003a*/ 	.short	(.L_1023 - .L_1022)
.L_1022:
        /*003c*/ 	.word	0x00000000
        /*0040*/ 	.short	0x000a
        /*0042*/ 	.short	0x0040
        /*0044*/ 	.byte	0x00, 0xf0, 0x11, 0x00


	//----- nvinfo : EIATTR_KPARAM_INFO
	.align		4
.L_1023:
        /*0048*/ 	.byte	0x04, 0x17
        /*004a*/ 	.short	(.L_1025 - .L_1024)
.L_1024:
        /*004c*/ 	.word	0x00000000
        /*0050*/ 	.short	0x0009
        /*0052*/ 	.short	0x0038
        /*0054*/ 	.byte	0x00, 0xf0, 0x21, 0x00


	//----- nvinfo : EIATTR_KPARAM_INFO
	.align		4
.L_1025:
        /*0058*/ 	.byte	0x04, 0x17
        /*005a*/ 	.short	(.L_1027 - .L_1026)
.L_1026:
        /*005c*/ 	.word	0x00000000
        /*0060*/ 	.short	0x0008
        /*0062*/ 	.short	0x0030
        /*0064*/ 	.byte	0x00, 0xf0, 0x21, 0x00


	//----- nvinfo : EIATTR_KPARAM_INFO
	.align		4
.L_1027:
        /*0068*/ 	.byte	0x04, 0x17
        /*006a*/ 	.short	(.L_1029 - .L_1028)
.L_1028:
        /*006c*/ 	.word	0x00000000
        /*0070*/ 	.short	0x0007
        /*0072*/ 	.short	0x0028
        /*0074*/ 	.byte	0x00, 0xf0, 0x11, 0x00


	//----- nvinfo : EIATTR_KPARAM_INFO
	.align		4
.L_1029:
        /*0078*/ 	.byte	0x04, 0x17
        /*007a*/ 	.short	(.L_1031 - .L_1030)
.L_1030:
        /*007c*/ 	.word	0x00000000
        /*0080*/ 	.short	0x0006
        /*0082*/ 	.short	0x0024
        /*0084*/ 	.byte	0x00, 0xf0, 0x11, 0x00


	//----- nvinfo : EIATTR_KPARAM_INFO
	.align		4
.L_1031:
        /*0088*/ 	.byte	0x04, 0x17
        /*008a*/ 	.short	(.L_1033 - .L_1032)
.L_1032:
        /*008c*/ 	.word	0x00000000
        /*0090*/ 	.short	0x0005
        /*0092*/ 	.short	0x0020
        /*0094*/ 	.byte	0x00, 0xf0, 0x11, 0x00


	//----- nvinfo : EIATTR_KPARAM_INFO
	.align		4
.L_1033:
        /*0098*/ 	.byte	0x04, 0x17
        /*009a*/ 	.short	(.L_1035 - .L_1034)
.L_1034:
        /*009c*/ 	.word	0x00000000
        /*00a0*/ 	.short	0x0004
        /*00a2*/ 	.short	0x001c
        /*00a4*/ 	.byte	0x00, 0xf0, 0x11, 0x00


	//----- nvinfo : EIATTR_KPARAM_INFO
	.align		4
.L_1035:
        /*00a8*/ 	.byte	0x04, 0x17
        /*00aa*/ 	.short	(.L_1037 - .L_1036)
.L_1036:
        /*00ac*/ 	.word	0x00000000
        /*00b0*/ 	.short	0x0003
        /*00b2*/ 	.short	0x0018
        /*00b4*/ 	.byte	0x00, 0xf0, 0x11, 0x00


	//----- nvinfo : EIATTR_KPARAM_INFO
	.align		4
.L_1037:
        /*00b8*/ 	.byte	0x04, 0x17
        /*00ba*/ 	.short	(.L_1039 - .L_1038)
.L_1038:
        /*00bc*/ 	.word	0x00000000
        /*00c0*/ 	.short	0x0002
        /*00c2*/ 	.short	0x0010
        /*00c4*/ 	.byte	0x00, 0xf0, 0x21, 0x00


	//----- nvinfo : EIATTR_KPARAM_INFO
	.align		4
.L_1039:
        /*00c8*/ 	.byte	0x04, 0x17
        /*00ca*/ 	.short	(.L_1041 - .L_1040)
.L_1040:
        /*00cc*/ 	.word	0x00000000
        /*00d0*/ 	.short	0x0001
        /*00d2*/ 	.short	0x0008
        /*00d4*/ 	.byte	0x00, 0xf0, 0x21, 0x00


	//----- nvinfo : EIATTR_KPARAM_INFO
	.align		4
.L_1041:
        /*00d8*/ 	.byte	0x04, 0x17
        /*00da*/ 	.short	(.L_1043 - .L_1042)
.L_1042:
        /*00dc*/ 	.word	0x00000000
        /*00e0*/ 	.short	0x0000
        /*00e2*/ 	.short	0x0000
        /*00e4*/ 	.byte	0x00, 0xf0, 0x21, 0x00


	//----- nvinfo : EIATTR_SPARSE_MMA_MASK
	.align		4
.L_1043:
        /*00e8*/ 	.byte	0x03, 0x50
        /*00ea*/ 	.short	0x0000


	//----- nvinfo : EIATTR_MAXREG_COUNT
	.align		4
        /*00ec*/ 	.byte	0x03, 0x1b
        /*00ee*/ 	.short	0x0050


	//----- nvinfo : EIATTR_NUM_BARRIERS
	.align		4
        /*00f0*/ 	.byte	0x02, 0x4c
        /*00f2*/ 	.byte	0x01
	.zero		1


	//----- nvinfo : EIATTR_MERCURY_ISA_VERSION
	.align		4
        /*00f4*/ 	.byte	0x03, 0x5f
        /*00f6*/ 	.short	0x0101


	//----- nvinfo : EIATTR_UNUSED_LOAD_BYTE_OFFSET
	.align		4
        /*00f8*/ 	.byte	0x04, 0x44
        /*00fa*/ 	.short	(.L_1045 - .L_1044)


	//   ....[0]....
.L_1044:
        /*00fc*/ 	.word	0x00000820
        /*0100*/ 	.word	0x0000fff0


	//----- nvinfo : EIATTR_COOP_GROUP_MASK_REGIDS
	.align		4
.L_1045:
        /*0104*/ 	.byte	0x04, 0x29
        /*0106*/ 	.short	(.L_1047 - .L_1046)


	//   ....[0]....
.L_1046:
        /*0108*/ 	.word	0xffffffff


	//   ....[1]....
        /*010c*/ 	.word	0xffffffff


	//   ....[2]....
        /*0110*/ 	.word	0xffffffff


	//   ....[3]....
        /*0114*/ 	.word	0xffffffff


	//   ....[4]....
        /*0118*/ 	.word	0xffffffff


	//   ....[5]....
        /*011c*/ 	.word	0xffffffff


	//   ....[6]....
        /*0120*/ 	.word	0xffffffff


	//   ....[7]....
        /*0124*/ 	.word	0xffffffff


	//   ....[8]....
        /*0128*/ 	.word	0xffffffff


	//   ....[9]....
        /*012c*/ 	.word	0xffffffff


	//----- nvinfo : EIATTR_COOP_GROUP_INSTR_OFFSETS
	.align		4
.L_1047:
        /*0130*/ 	.byte	0x04, 0x28
        /*0132*/ 	.short	(.L_1049 - .L_1048)


	//   ....[0]....
.L_1048:
        /*0134*/ 	.word	0x000003f0


	//   ....[1]....
        /*0138*/ 	.word	0x000004b0


	//   ....[2]....
        /*013c*/ 	.word	0x00000550


	//   ....[3]....
        /*0140*/ 	.word	0x00000680


	//   ....[4]....
        /*0144*/ 	.word	0x000006e0


	//   ....[5]....
        /*0148*/ 	.word	0x00000720


	//   ....[6]....
        /*014c*/ 	.word	0x00000760


	//   ....[7]....
        /*0150*/ 	.word	0x000007a0


	//   ....[8]....
        /*0154*/ 	.word	0x00000bd0


	//   ....[9]....
        /*0158*/ 	.word	0x00001170


	//----- nvinfo : EIATTR_EXIT_INSTR_OFFSETS
	.align		4
.L_1049:
        /*015c*/ 	.byte	0x04, 0x1c
        /*015e*/ 	.short	(.L_1051 - .L_1050)


	//   ....[0]....
.L_1050:
        /*0160*/ 	.word	0x00000140


	//   ....[1]....
        /*0164*/ 	.word	0x00001250


	//----- nvinfo : EIATTR_MAX_THREADS
	.align		4
.L_1051:
        /*0168*/ 	.byte	0x04, 0x05
        /*016a*/ 	.short	(.L_1053 - .L_1052)
.L_1052:
        /*016c*/ 	.word	0x00000100
        /*0170*/ 	.word	0x00000001
        /*0174*/ 	.word	0x00000001


	//----- nvinfo : EIATTR_CRS_STACK_SIZE
	.align		4
.L_1053:
        /*0178*/ 	.byte	0x04, 0x1e
        /*017a*/ 	.short	(.L_1055 - .L_1054)
.L_1054:
        /*017c*/ 	.word	0x00000000


	//----- nvinfo : EIATTR_CBANK_PARAM_SIZE
	.align		4
.L_1055:
        /*0180*/ 	.byte	0x03, 0x19
        /*0182*/ 	.short	0x0050


	//----- nvinfo : EIATTR_PARAM_CBANK
	.align		4
        /*0184*/ 	.byte	0x04, 0x0a
        /*0186*/ 	.short	(.L_1057 - .L_1056)
	.align		4
.L_1056:
        /*0188*/ 	.word	index@(.nv.constant0._Z35kOptimizerStatic8bit1StateBlockwiseI6__halfLi4ELi256ELi1EEvPT_S2_PhfffifPfS4_ffbi)
        /*018c*/ 	.short	0x0210
        /*018e*/ 	.short	0x0050


	//----- nvinfo : EIATTR_SW_WAR
	.align		4
.L_1057:
        /*0190*/ 	.byte	0x04, 0x36
        /*0192*/ 	.short	(.L_1059 - .L_1058)
.L_1058:
        /*0194*/ 	.word	0x00000008
.L_1059:


//--------------------- .nv.info._Z35kOptimizerStatic8bit1StateBlockwiseIfLi4ELi256ELi1EEvPT_S1_PhfffifPfS3_ffbi --------------------------
	.section	.nv.info._Z35kOptimizerStatic8bit1StateBlockwiseIfLi4ELi256ELi1EEvPT_S1_PhfffifPfS3_ffbi,"",@"SHT_CUDA_INFO"
	.sectionflags	@""
	.align	4


	//----- nvinfo : EIATTR_CUDA_API_VERSION
	.align		4
        /*0000*/ 	.byte	0x04, 0x37
        /*0002*/ 	.short	(.L_1061 - .L_1060)
.L_1060:
        /*0004*/ 	.word	0x00000082


	//----- nvinfo : EIATTR_KPARAM_INFO
	.align		4
.L_1061:
        /*0008*/ 	.byte	0x04, 0x17
        /*000a*/ 	.short	(.L_1063 - .L_1062)
.L_1062:
        /*000c*/ 	.word	0x00000000
        /*0010*/ 	.short	0x000d
        /*0012*/ 	.short	0x004c
        /*0014*/ 	.byte	0x00, 0xf0, 0x11, 0x00


	//----- nvinfo : EIATTR_KPARAM_INFO
	.align		4
.L_1063:
        /*0018*/ 	.byte	0x04, 0x17
        /*001a*/ 	.short	(.L_1065 - .L_1064)
.L_1064:
        /*001c*/ 	.word	0x00000000
        /*0020*/ 	.short	0x000c
        /*0022*/ 	.short	0x0048
        /*0024*/ 	.byte	0x00, 0xf0, 0x05, 0x00


	//----- nvinfo : EIATTR_KPARAM_INFO
	.align		4
.L_1065:
        /*0028*/ 	.byte	0x04, 0x17
        /*002a*/ 	.short	(.L_1067 - .L_1066)
.L_1066:
        /*002c*/ 	.word	0x00000000
        /*0030*/ 	.short	0x000b
        /*0032*/ 	.short	0x0044
        /*0034*/ 	.byte	0x00, 0xf0, 0x11, 0x00


	//----- nvinfo : EIATTR_KPARAM_INFO
	.align		4
.L_1067:
        /*0038*/ 	.byte	0x04, 0x17
        /*003a*/ 	.short	(.L_1069 - .L_1068)
.L_1068:
        /*003c*/ 	.word	0x00000000
        /*0040*/ 	.short	0x000a
        /*0042*/ 	.short	0x0040
        /*0044*/ 	.byte	0x00, 0xf0, 0x11, 0x00


	//----- nvinfo : EIATTR_KPARAM_INFO
	.align		4
.L_1069:
        /*0048*/ 	.byte	0x04, 0x17
        /*004a*/ 	.short	(.L_1071 - .L_1070)
.L_1070:
        /*004c*/ 	.word	0x00000000
        /*0050*/ 	.short	0x0009
        /*0052*/ 	.short	0x0038
        /*0054*/ 	.byte	0x00, 0xf0, 0x21, 0x00


	//----- nvinfo : EIATTR_KPARAM_INFO
	.align		4
.L_1071:
        /*0058*/ 	.byte	0x04, 0x17
        /*005a*/ 	.short	(.L_1073 - .L_1072)
.L_1072:
        /*005c*/ 	.word	0x00000000
        /*0060*/ 	.short	0x0008
        /*0062*/ 	.short	0x0030
        /*0064*/ 	.byte	0x00, 0xf0, 0x21, 0x00


	//----- nvinfo : EIATTR_KPARAM_INFO
	.align		4
.L_1073:
        /*0068*/ 	.byte	0x04, 0x17
        /*006a*/ 	.short	(.L_1075 - .L_1074)
.L_1074:
        /*006c*/ 	.word	0x00000000
        /*0070*/ 	.short	0x0007
        /*0072*/ 	.short	0x0028
        /*0074*/ 	.byte	0x00, 0xf0, 0x11, 0x00


	//----- nvinfo : EIATTR_KPARAM_INFO
	.align		4
.L_1075:
        /*0078*/ 	.byte	0x04, 0x17
        /*007a*/ 	.short	(.L_1077 - .L_1076)
.L_1076:
        /*007c*/ 	.word	0x00000000
        /*0080*/ 	.short	0x0006
        /*0082*/ 	.short	0x0024
        /*0084*/ 	.byte	0x00, 0xf0, 0x11, 0x00


	//----- nvinfo : EIATTR_KPARAM_INFO
	.align		4
.L_1077:
        /*0088*/ 	.byte	0x04, 0x17
        /*008a*/ 	.short	(.L_1079 - .L_1078)
.L_1078:
        /*008c*/ 	.word	0x00000000
        /*0090*/ 	.short	0x0005
        /*0092*/ 	.short	0x0020
        /*0094*/ 	.byte	0x00, 0xf0, 0x11, 0x00


	//----- nvinfo : EIATTR_KPARAM_INFO
	.align		4
.L_1079:
        /*0098*/ 	.byte	0x04, 0x17
        /*009a*/ 	.short	(.L_1081 - .L_1080)
.L_1080:
        /*009c*/ 	.word	0x00000000
        /*00a0*/ 	.short	0x0004
        /*00a2*/ 	.short	0x001c
        /*00a4*/ 	.byte	0x00, 0xf0, 0x11, 0x00


	//----- nvinfo : EIATTR_KPARAM_INFO
	.align		4
.L_1081:
        /*00a8*/ 	.byte	0x04, 0x17
        /*00aa*/ 	.short	(.L_1083 - .L_1082)
.L_1082:
        /*00ac*/ 	.word	0x00000000
        /*00b0*/ 	.short	0x0003
        /*00b2*/ 	.short	0x0018
        /*00b4*/ 	.byte	0x00, 0xf0, 0x11, 0x00


	//----- nvinfo : EIATTR_KPARAM_INFO
	.align		4
.L_1083:
        /*00b8*/ 	.byte	0x04, 0x17
        /*00ba*/ 	.short	(.L_1085 - .L_1084)
.L_1084:
        /*00bc*/ 	.word	0x00000000
        /*00c0*/ 	.short	0x0002
        /*00c2*/ 	.short	0x0010
        /*00c4*/ 	.byte	0x00, 0xf0, 0x21, 0x00


	//----- nvinfo : EIATTR_KPARAM_INFO
	.align		4
.L_1085:
        /*00c8*/ 	.byte	0x04, 0x17
        /*00ca*/ 	.short	(.L_1087 - .L_1086)
.L_1086:
        /*00cc*/ 	.word	0x00000000
        /*00d0*/ 	.short	0x0001
        /*00d2*/ 	.short	0x0008
        /*00d4*/ 	.byte	0x00, 0xf0, 0x21, 0x00


	//----- nvinfo : EIATTR_KPARAM_INFO
	.align		4
.L_1087:
        /*00d8*/ 	.byte	0x04, 0x17
        /*00da*/ 	.short	(.L_1089 - .L_1088)
.L_1088:
        /*00dc*/ 	.word	0x00000000
        /*00e0*/ 	.short	0x0000
        /*00e2*/ 	.short	0x0000
        /*00e4*/ 	.byte	0x00, 0xf0, 0x21, 0x00


	//----- nvinfo : EIATTR_SPARSE_MMA_MASK
	.align		4
.L_1089:
        /*00e8*/ 	.byte	0x03, 0x50
        /*00ea*/ 	.short	0x0000


	//----- nvinfo : EIATTR_MAXREG_COUNT
	.align		4
        /*00ec*/ 	.byte	0x03, 0x1b
        /*00ee*/ 	.short	0x0050


	//----- nvinfo : EIATTR_NUM_BARRIERS
	.align		4
        /*00f0*/ 	.byte	0x02, 0x4c
        /*00f2*/ 	.byte	0x01
	.zero		1


	//----- nvinfo : EIATTR_MERCURY_ISA_VERSION
	.align		4
        /*00f4*/ 	.byte	0x03, 0x5f
        /*00f6*/ 	.short	0x0101


	//----- nvinfo : EIATTR_UNUSED_LOAD_BYTE_OFFSET
	.align		4
        /*00f8*/ 	.byte	0x04, 0x44
        /*00fa*/ 	.short	(.L_1091 - .L_1090)


	//   ....[0]....
.L_1090:
        /*00fc*/ 	.word	0x000007e0
        /*0100*/ 	.word	0x0000fff0


	//----- nvinfo : EIATTR_COOP_GROUP_MASK_REGIDS
	.align		4
.L_1091:
        /*0104*/ 	.byte	0x04, 0x29
        /*0106*/ 	.short	(.L_1093 - .L_1092)


	//   ....[0]....
.L_1092:
        /*0108*/ 	.word	0xffffffff


	//   ....[1]....
        /*010c*/ 	.word	0xffffffff


	//   ....[2]....
        /*0110*/ 	.word	0xffffffff


	//   ....[3]....
        /*0114*/ 	.word	0xffffffff


	//   ....[4]....
        /*0118*/ 	.word	0xffffffff


	//   ....[5]....
        /*011c*/ 	.word	0xffffffff


	//   ....[6]....
        /*0120*/ 	.word	0xffffffff


	//   ....[7]....
        /*0124*/ 	.word	0xffffffff


	//   ....[8]....
        /*0128*/ 	.word	0xffffffff


	//   ....[9]....
        /*012c*/ 	.word	0xffffffff


	//----- nvinfo : EIATTR_COOP_GROUP_INSTR_OFFSETS
	.align		4
.L_1093:
        /*0130*/ 	.byte	0x04, 0x28
        /*0132*/ 	.short	(.L_1095 - .L_1094)


	//   ....[0]....
.L_1094:
        /*0134*/ 	.word	0x000003d0


	//   ....[1]....
        /*0138*/ 	.word	0x00000480


	//   ....[2]....
        /*013c*/ 	.word	0x00000510


	//   ....[3]....
        /*0140*/ 	.word	0x00000630


	//   ....[4]....
        /*0144*/ 	.word	0x00000690


	//   ....[5]....
        /*0148*/ 	.word	0x000006d0


	//   ....[6]....
        /*014c*/ 	.word	0x00000710


	//   ....[7]....
        /*0150*/ 	.word	0x00000750


	//   ....[8]....
        /*0154*/ 	.word	0x00000b30


	//   ....[9]....
        /*0158*/ 	.word	0x000010d0


	//----- nvinfo : EIATTR_EXIT_INSTR_OFFSETS
	.align		4
.L_1095:
        /*015c*/ 	.byte	0x04, 0x1c
        /*015e*/ 	.short	(.L_1097 - .L_1096)


	//   ....[0]....
.L_1096:
        /*0160*/ 	.word	0x00000140


	//   ....[1]....
        /*0164*/ 	.word	0x000011b0


	//----- nvinfo : EIATTR_MAX_THREADS
	.align		4
.L_1097:
        /*0168*/ 	.byte	0x04, 0x05
        /*016a*/ 	.short	(.L_1099 - .L_1098)
.L_1098:
        /*016c*/ 	.word	0x00000100
        /*0170*/ 	.word	0x00000001
        /*0174*/ 	.word	0x00000001


	//----- nvinfo : EIATTR_CRS_STACK_SIZE
	.align		4
.L_1099:
        /*0178*/ 	.byte	0x04, 0x1e
        /*017a*/ 	.short	(.L_1101 - .L_1100)
.L_1100:
        /*017c*/ 	.word	0x00000000


	//----- nvinfo : EIATTR_CBANK_PARAM_SIZE
	.align		4
.L_1101:
        /*0180*/ 	.byte	0x03, 0x19
        /*0182*/ 	.short	0x0050


	//----- nvinfo : EIATTR_PARAM_CBANK
	.align		4
        /*0184*/ 	.byte	0x04, 0x0a
        /*0186*/ 	.short	(.L_1103 - .L_1102)
	.align		4
.L_1102:
        /*0188*/ 	.word	index@(.nv.constant0._Z35kOptimizerStatic8bit1StateBlockwiseIfLi4ELi256ELi1EEvPT_S1_PhfffifPfS3_ffbi)
        /*018c*/ 	.short	0x0210
        /*018e*/ 	.short	0x0050


	//----- nvinfo : EIATTR_SW_WAR
	.align		4
.L_1103:
        /*0190*/ 	.byte	0x04, 0x36
        /*0192*/ 	.short	(.L_1105 - .L_1104)
.L_1104:
        /*0194*/ 	.word	0x00000008
.L_1105:


//--------------------- .nv.info._Z35kOptimizerStatic8bit1StateBlockwiseI13__nv_bfloat16Li5ELi256ELi1EEvPT_S2_PhfffifPfS4_ffbi --------------------------
	.section	.nv.info._Z35kOptimizerStatic8bit1StateBlockwiseI13__nv_bfloat16Li5ELi256ELi1EEvPT_S2_PhfffifPfS4_ffbi,"",@"SHT_CUDA_INFO"
	.sectionflags	@""
	.align	4


	//----- nvinfo : EIATTR_CUDA_API_VERSION
	.align		4
        /*0000*/ 	.byte	0x04, 0x37
        /*0002*/ 	.short	(.L_1107 - .L_1106)
.L_1106:
        /*0004*/ 	.word	0x00000082


	//----- nvinfo : EIATTR_KPARAM_INFO
	.align		4
.L_1107:
        /*0008*/ 	.byte	0x04, 0x17
        /*000a*/ 	.short	(.L_1109 - .L_1108)
.L_1108:
        /*000c*/ 	.word	0x00000000
        /*0010*/ 	.short	0x000d
        /*0012*/ 	.short	0x004c
        /*0014*/ 	.byte	0x00, 0xf0, 0x11, 0x00


	//----- nvinfo : EIATTR_KPARAM_INFO
	.align		4
.L_1109:
        /*0018*/ 	.byte	0x04, 0x17
        /*001a*/ 	.short	(.L_1111 - .L_1110)
.L_1110:
        /*001c*/ 	.word	0x00000000
        /*0020*/ 	.short	0x000c
        /*0022*/ 	.short	0x0048
        /*0024*/ 	.byte	0x00, 0xf0, 0x05, 0x00


	//----- nvinfo : EIATTR_KPARAM_INFO
	.align		4
.L_1111:
        /*0028*/ 	.byte	0x04, 0x17
        /*002a*/ 	.short	(.L_1113 - .L_1112)
.L_1112:
        /*002c*/ 	.word	0x00000000
        /*0030*/ 	.short	0x000b
        /*0032*/ 	.short	0x0044
        /*0034*/ 	.byte	0x00, 0xf0, 0x11, 0x00


	//----- nvinfo : EIATTR_KPARAM_INFO
	.align		4
.L_1113:
        /*0038*/ 	.byte	0x04, 0x17
        /*003a*/ 	.short	(.L_1115 - .L_1114)
.L_1114:
        /*003c*/ 	.word	0x00000000
        /*0040*/ 	.short	0x000a
        /*0042*/ 	.short	0x0040
        /*0044*/ 	.byte	0x00, 0xf0, 0x11, 0x00


	//----- nvinfo : EIATTR_KPARAM_INFO
	.align		4
.L_1115:
        /*0048*/ 	.byte	0x04, 0x17
        /*004a*/ 	.short	(.L_1117 - .L_1116)
.L_1116:
        /*004c*/ 	.word	0x00000000
        /*0050*/ 	.short	0x0009
        /*0052*/ 	.short	0x0038
        /*0054*/ 	.byte	0x00, 0xf0, 0x21, 0x00


	//----- nvinfo : EIATTR_KPARAM_INFO
	.align		4
.L_1117:
        /*0058*/ 	.byte	0x04, 0x17
        /*005a*/ 	.short	(.L_1119 - .L_1118)
.L_1118:
        /*005c*/ 	.word	0x00000000
        /*0060*/ 	.short	0x0008
        /*0062*/ 	.short	0x0030
        /*0064*/ 	.byte	0x00, 0xf0, 0x21, 0x00


	//----- nvinfo : EIATTR_KPARAM_INFO
	.align		4
.L_1119:
        /*0068*/ 	.byte	0x04, 0x17
        /*006a*/ 	.short	(.L_1121 - .L_1120)
.L_1120:
        /*006c*/ 	.word	0x00000000
        /*0070*/ 	.short	0x0007
        /*0072*/ 	.short	0x0028
        /*0074*/ 	.byte	0x00, 0xf0, 0x11, 0x00


	//----- nvinfo : EIATTR_KPARAM_INFO
	.align		4
.L_1121:
        /*0078*/ 	.byte	0x04, 0x17
        /*007a*/ 	.short	(.L_1123 - .L_1122)
.L_1122:
        /*007c*/ 	.word	0x00000000
        /*0080*/ 	.short	0x0006
        /*0082*/ 	.short	0x0024
        /*0084*/ 	.byte	0x00, 0xf0, 0x11, 0x00


	//----- nvinfo : EIATTR_KPARAM_INFO
	.align		4
.L_1123:
        /*0088*/ 	.byte	0x04, 0x17
        /*008a*/ 	.short	(.L_1125 - .L_1124)
.L_1124:
        /*008c*/ 	.word	0x00000000
        /*0090*/ 	.short	0x0005
        /*0092*/ 	.short	0x0020
        /*0094*/ 	.byte	0x00, 0xf0, 0x11, 0x00


	//----- nvinfo : EIATTR_KPARAM_INFO
	.align		4
.L_1125:
        /*0098*/ 	.byte	0x04, 0x17
        /*009a*/ 	.short	(.L_1127 - .L_1126)
.L_1126:
        /*009c*/ 	.word	0x00000000
        /*00a0*/ 	.short	0x0004
        /*00a2*/ 	.short	0x001c
        /*00a4*/ 	.byte	0x00, 0xf0, 0x11, 0x00


	//----- nvinfo : EIATTR_KPARAM_INFO
	.align		4
.L_1127:
        /*00a8*/ 	.byte	0x04, 0x17
        /*00aa*/ 	.short	(.L_1129 - .L_1128)
.L_1128:
        /*00ac*/ 	.word	0x00000000
        /*00b0*/ 	.short	0x0003
        /*00b2*/ 	.short	0x0018
        /*00b4*/ 	.byte	0x00, 0xf0, 0x11, 0x00


	//----- nvinfo : EIATTR_KPARAM_INFO
	.align		4
.L_1129:
        /*00b8*/ 	.byte	0x04, 0x17
        /*00ba*/ 	.short	(.L_1131 - .L_1130)
.L_1130:
        /*00bc*/ 	.word	0x00000000
        /*00c0*/ 	.short	0x0002
        /*00c2*/ 	.short	0x0010
        /*00c4*/ 	.byte	0x00, 0xf0, 0x21, 0x00


	//----- nvinfo : EIATTR_KPARAM_INFO
	.align		4
.L_1131:
        /*00c8*/ 	.byte	0x04, 0x17
        /*00ca*/ 	.short	(.L_1133 - .L_1132)
.L_1132:
        /*00cc*/ 	.word	0x00000000
        /*00d0*/ 	.short	0x0001
        /*00d2*/ 	.short	0x0008
        /*00d4*/ 	.byte	0x00, 0xf0, 0x21, 0x00


	//----- nvinfo : EIATTR_KPARAM_INFO
	.align		4
.L_1133:
        /*00d8*/ 	.byte	0x04, 0x17
        /*00da*/ 	.short	(.L_1135 - .L_1134)
.L_1134:
        /*00dc*/ 	.word	0x00000000
        /*00e0*/ 	.short	0x0000
        /*00e2*/ 	.short	0x0000
        /*00e4*/ 	.byte	0x00, 0xf0, 0x21, 0x00


	//----- nvinfo : EIATTR_SPARSE_MMA_MASK
	.align		4
.L_1135:
        /*00e8*/ 	.byte	0x03, 0x50
        /*00ea*/ 	.short	0x0000


	//----- nvinfo : EIATTR_MAXREG_COUNT
	.align		4
        /*00ec*/ 	.byte	0x03, 0x1b
        /*00ee*/ 	.short	0x0050


	//----- nvinfo : EIATTR_NUM_BARRIERS
	.align		4
        /*00f0*/ 	.byte	0x02, 0x4c
        /*00f2*/ 	.byte	0x01
	.zero		1


	//----- nvinfo : EIATTR_MERCURY_ISA_VERSION
	.align		4
        /*00f4*/ 	.byte	0x03, 0x5f
        /*00f6*/ 	.short	0x0101


	//----- nvinfo : EIATTR_UNUSED_LOAD_BYTE_OFFSET
	.align		4
        /*00f8*/ 	.byte	0x04, 0x44
        /*00fa*/ 	.short	(.L_1137 - .L_1136)


	//   ....[0]....
.L_1136:
        /*00fc*/ 	.word	0x00000970
        /*0100*/ 	.word	0x0000fff0


	//----- nvinfo : EIATTR_COOP_GROUP_MASK_REGIDS
	.align		4
.L_1137:
        /*0104*/ 	.byte	0x04, 0x29
        /*0106*/ 	.short	(.L_1139 - .L_1138)


	//   ....[0]....
.L_1138:
        /*0108*/ 	.word	0xffffffff


	//   ....[1]....
        /*010c*/ 	.word	0xffffffff


	//   ....[2]....
        /*0110*/ 	.word	0xffffffff


	//   ....[3]....
        /*0114*/ 	.word	0xffffffff


	//   ....[4]....
        /*0118*/ 	.word	0xffffffff


	//   ....[5]....
        /*011c*/ 	.word	0xffffffff


	//   ....[6]....
        /*0120*/ 	.word	0xffffffff


	//   ....[7]....
        /*0124*/ 	.word	0xffffffff


	//   ....[8]....
        /*0128*/ 	.word	0xffffffff


	//   ....[9]....
        /*012c*/ 	.word	0xffffffff


	//----- nvinfo : EIATTR_COOP_GROUP_INSTR_OFFSETS
	.align		4
.L_1139:
        /*0130*/ 	.byte	0x04, 0x28
        /*0132*/ 	.short	(.L_1141 - .L_1140)


	//   ....[0]....
.L_1140:
        /*0134*/ 	.word	0x00000430


	//   ....[1]....
        /*0138*/ 	.word	0x000004f0


	//   ....[2]....
        /*013c*/ 	.word	0x00000590


	//   ....[3]....
        /*0140*/ 	.word	0x000007c0


	//   ....[4]....
        /*0144*/ 	.word	0x00000820


	//   ....[5]....
        /*0148*/ 	.word	0x00000860


	//   ....[6]....
        /*014c*/ 	.word	0x000008a0


	//   ....[7]....
        /*0150*/ 	.word	0x000008e0


	//   ....[8]....
        /*0154*/ 	.word	0x00000ca0


	//   ....[9]....
        /*0158*/ 	.word	0x00001280


	//----- nvinfo : EIATTR_EXIT_INSTR_OFFSETS
	.align		4
.L_1141:
        /*015c*/ 	.byte	0x04, 0x1c
        /*015e*/ 	.short	(.L_1143 - .L_1142)


	//   ....[0]....
.L_1142:
        /*0160*/ 	.word	0x00000140


	//   ....[1]....
        /*0164*/ 	.word	0x00001350


	//----- nvinfo : EIATTR_MAX_THREADS
	.align		4
.L_1143:
        /*0168*/ 	.byte	0x04, 0x05
        /*016a*/ 	.short	(.L_1145 - .L_1144)
.L_1144:
        /*016c*/ 	.word	0x00000100
        /*0170*/ 	.word	0x00000001
        /*0174*/ 	.word	0x00000001


	//----- nvinfo : EIATTR_CRS_STACK_SIZE
	.align		4
.L_1145:
        /*0178*/ 	.byte	0x04, 0x1e
        /*017a*/ 	.short	(.L_1147 - .L_1146)
.L_1146:
        /*017c*/ 	.word	0x00000000


	//----- nvinfo : EIATTR_CBANK_PARAM_SIZE
	.align		4
.L_1147:
        /*0180*/ 	.byte	0x03, 0x19
        /*0182*/ 	.short	0x0050


	//----- nvinfo : EIATTR_PARAM_CBANK
	.align		4
        /*0184*/ 	.byte	0x04, 0x0a
        /*0186*/ 	.short	(.L_1149 - .L_1148)
	.align		4
.L_1148:
        /*0188*/ 	.word	index@(.nv.constant0._Z35kOptimizerStatic8bit1StateBlockwiseI13__nv_bfloat16Li5ELi256ELi1EEvPT_S2_PhfffifPfS4_ffbi)
        /*018c*/ 	.short	0x0210
        /*018e*/ 	.short	0x0050


	//----- nvinfo : EIATTR_SW_WAR
	.align		4
.L_1149:
        /*0190*/ 	.byte	0x04, 0x36
        /*0192*/ 	.short	(.L_1151 - .L_1150)
.L_1150:
        /*0194*/ 	.word	0x00000008
.L_1151:


//--------------------- .nv.info._Z35kOptimizerStatic8bit1StateBlockwiseI6__halfLi5ELi256ELi1EEvPT_S2_PhfffifPfS4_ffbi --------------------------
	.section	.nv.info._Z35kOptimizerStatic8bit1StateBlockwiseI6__halfLi5ELi256ELi1EEvPT_S2_PhfffifPfS4_ffbi,"",@"SHT_CUDA_INFO"
	.sectionflags	@""
	.align	4


	//----- nvinfo : EIATTR_CUDA_API_VERSION
	.align		4
        /*0000*/ 	.byte	0x04, 0x37
        /*0002*/ 	.short	(.L_1153 - .L_1152)
.L_1152:
        /*0004*/ 	.word	0x00000082


	//----- nvinfo : EIATTR_KPARAM_INFO
	.align		4
.L_1153:
        /*0008*/ 	.byte	0x04, 0x17
        /*000a*/ 	.short	(.L_1155 - .L_1154)
.L_1154:
        /*000c*/ 	.word	0x00000000
        /*0010*/ 	.short	0x000d
        /*0012*/ 	.short	0x004c
        /*0014*/ 	.byte	0x00, 0xf0, 0x11, 0x00


	//----- nvinfo : EIATTR_KPARAM_INFO
	.align		4
.L_1155:
        /*0018*/ 	.byte	0x04, 0x17
        /*001a*/ 	.short	(.L_1157 - .L_1156)
.L_1156:
        /*001c*/ 	.word	0x00000000
        /*0020*/ 	.short	0x000c
        /*0022*/ 	.short	0x0048
        /*0024*/ 	.byte	0x00, 0xf0, 0x05, 0x00


	//----- nvinfo : EIATTR_KPARAM_INFO
	.align		4
.L_1157:
        /*0028*/ 	.byte	0x04, 0x17
        /*002a*/ 	.short	(.L_1159 - .L_1158)
.L_1158:
        /*002c*/ 	.word	0x00000000
        /*0030*/ 	.short	0x000b
        /*0032*/ 	.short	0x0044
        /*0034*/ 	.byte	0x00, 0xf0, 0x11, 0x00


	//----- nvinfo : EIATTR_KPARAM_INFO
	.align		4
.L_1159:
        /*0038*/ 	.byte	0x04, 0x17
        /*003a*/ 	.short	(.L_1161 - .L_1160)
.L_1160:
        /*003c*/ 	.word	0x00000000
        /*0040*/ 	.short	0x000a
        /*0042*/ 	.short	0x0040
        /*0044*/ 	.byte	0x00, 0xf0, 0x11, 0x00


	//----- nvinfo : EIATTR_KPARAM_INFO
	.align		4
.L_1161:
        /*0048*/ 	.byte	0x04, 0x17
        /*004a*/ 	.short	(.L_1163 - .L_1162)
.L_1162:
        /*004c*/ 	.word	0x00000000
        /*0050*/ 	.short	0x0009
        /*0052*/ 	.short	0x0038
        /*0054*/ 	.byte	0x00, 0xf0, 0x21, 0x00


	//----- nvinfo : EIATTR_KPARAM_INFO
	.align		4
.L_1163:
        /*0058*/ 	.byte	0x04, 0x17
        /*005a*/ 	.short	(.L_1165 - .L_1164)
.L_1164:
        /*005c*/ 	.word	0x00000000
        /*0060*/ 	.short	0x0008
        /*0062*/ 	.short	0x0030
        /*0064*/ 	.byte	0x00, 0xf0, 0x21, 0x00


	//----- nvinfo : EIATTR_KPARAM_INFO
	.align		4
.L_1165:
        /*0068*/ 	.byte	0x04, 0x17
        /*006a*/ 	.short	(.L_1167 - .L_1166)
.L_1166:
        /*006c*/ 	.word	0x00000000
        /*0070*/ 	.short	0x0007
        /*0072*/ 	.short	0x0028
        /*0074*/ 	.byte	0x00, 0xf0, 0x11, 0x00


	//----- nvinfo : EIATTR_KPARAM_INFO
	.align		4
.L_1167:
        /*0078*/ 	.byte	0x04, 0x17
        /*007a*/ 	.short	(.L_1169 - .L_1168)
.L_1168:
        /*007c*/ 	.word	0x00000000
        /*0080*/ 	.short	0x0006
        /*0082*/ 	.short	0x0024
        /*0084*/ 	.byte	0x00, 0xf0, 0x11, 0x00


	//----- nvinfo : EIATTR_KPARAM_INFO
	.align		4
.L_1169:
        /*0088*/ 	.byte	0x04, 0x17
        /*008a*/ 	.short	(.L_1171 - .L_1170)
.L_1170:
        /*008c*/ 	.word	0x00000000
        /*0090*/ 	.short	0x0005
        /*0092*/ 	.short	0x0020
        /*0094*/ 	.byte	0x00, 0xf0, 0x11, 0x00


	//----- nvinfo : EIATTR_KPARAM_INFO
	.align		4
.L_1171:
        /*0098*/ 	.byte	0x04, 0x17
        /*009a*/ 	.short	(.L_1173 - .L_1172)
.L_1172:
        /*009c*/ 	.word	0x00000000
        /*00a0*/ 	.short	0x0004
        /*00a2*/ 	.short	0x001c
        /*00a4*/ 	.byte	0x00, 0xf0, 0x11, 0x00


	//----- nvinfo : EIATTR_KPARAM_INFO
	.align		4
.L_1173:
        /*00a8*/ 	.byte	0x04, 0x17
        /*00aa*/ 	.short	(.L_1175 - .L_1174)
.L_1174:
        /*00ac*/ 	.word	0x00000000
        /*00b0*/ 	.short	0x0003
        /*00b2*/ 	.short	0x0018
        /*00b4*/ 	.byte	0x00, 0xf0, 0x11, 0x00


	//----- nvinfo : EIATTR_KPARAM_INFO
	.align		4
.L_1175:
        /*00b8*/ 	.byte	0x04, 0x17
        /*00ba*/ 	.short	(.L_1177 - .L_1176)
.L_1176:
        /*00bc*/ 	.word	0x00000000
        /*00c0*/ 	.short	0x0002
        /*00c2*/ 	.short	0x0010
        /*00c4*/ 	.byte	0x00, 0xf0, 0x21, 0x00


	//----- nvinfo : EIATTR_KPARAM_INFO
	.align		4
.L_1177:
        /*00c8*/ 	.byte	0x04, 0x17
        /*00ca*/ 	.short	(.L_1179 - .L_1178)
.L_1178:
        /*00cc*/ 	.word	0x00000000
        /*00d0*/ 	.short	0x0001
        /*00d2*/ 	.short	0x0008
        /*00d4*/ 	.byte	0x00, 0xf0, 0x21, 0x00


	//----- nvinfo : EIATTR_KPARAM_INFO
	.align		4
.L_1179:
        /*00d8*/ 	.byte	0x04, 0x17
        /*00da*/ 	.short	(.L_1181 - .L_1180)
.L_1180:
        /*00dc*/ 	.word	0x00000000
        /*00e0*/ 	.short	0x0000
        /*00e2*/ 	.short	0x0000
        /*00e4*/ 	.byte	0x00, 0xf0, 0x21, 0x00


	//----- nvinfo : EIATTR_SPARSE_MMA_MASK
	.align		4
.L_1181:
        /*00e8*/ 	.byte	0x03, 0x50
        /*00ea*/ 	.short	0x0000


	//----- nvinfo : EIATTR_MAXREG_COUNT
	.align		4
        /*00ec*/ 	.byte	0x03, 0x1b
        /*00ee*/ 	.short	0x0050


	//----- nvinfo : EIATTR_NUM_BARRIERS
	.align		4
        /*00f0*/ 	.byte	0x02, 0x4c
        /*00f2*/ 	.byte	0x01
	.zero		1


	//----- nvinfo : EIATTR_MERCURY_ISA_VERSION
	.align		4
        /*00f4*/ 	.byte	0x03, 0x5f
        /*00f6*/ 	.short	0x0101


	//----- nvinfo : EIATTR_UNUSED_LOAD_BYTE_OFFSET
	.align		4
        /*00f8*/ 	.byte	0x04, 0x44
        /*00fa*/ 	.short	(.L_1183 - .L_1182)


	//   ....[0]....
.L_1182:
        /*00fc*/ 	.word	0x00000950
        /*0100*/ 	.word	0x0000fff0


	//----- nvinfo : EIATTR_COOP_GROUP_MASK_REGIDS
	.align		4
.L_1183:
        /*0104*/ 	.byte	0x04, 0x29
        /*0106*/ 	.short	(.L_1185 - .L_1184)


	//   ....[0]....
.L_1184:
        /*0108*/ 	.word	0xffffffff


	//   ....[1]....
        /*010c*/ 	.word	0xffffffff


	//   ....[2]....
        /*0110*/ 	.word	0xffffffff


	//   ....[3]....
        /*0114*/ 	.word	0xffffffff


	//   ....[4]....
        /*0118*/ 	.word	0xffffffff


	//   ....[5]....
        /*011c*/ 	.word	0xffffffff


	//   ....[6]....
        /*0120*/ 	.word	0xffffffff


	//   ....[7]....
        /*0124*/ 	.word	0xffffffff


	//   ....[8]....
        /*0128*/ 	.word	0xffffffff


	//   ....[9]....
        /*012c*/ 	.word	0xffffffff


	//----- nvinfo : EIATTR_COOP_GROUP_INSTR_OFFSETS
	.align		4
.L_1185:
        /*0130*/ 	.byte	0x04, 0x28
        /*0132*/ 	.short	(.L_1187 - .L_1186)


	//   ....[0]....
.L_1186:
        /*0134*/ 	.word	0x00000430


	//   ....[1]....
        /*0138*/ 	.word	0x000004f0


	//   ....[2]....
        /*013c*/ 	.word	0x00000590


	//   ....[3]....
        /*0140*/ 	.word	0x000007a0


	//   ....[4]....
        /*0144*/ 	.word	0x00000800


	//   ....[5]....
        /*0148*/ 	.word	0x00000840


	//   ....[6]....
        /*014c*/ 	.word	0x00000880


	//   ....[7]....
        /*0150*/ 	.word	0x000008c0


	//   ....[8]....
        /*0154*/ 	.word	0x00000c70


	//   ....[9]....
        /*0158*/ 	.word	0x00001250


	//----- nvinfo : EIATTR_EXIT_INSTR_OFFSETS
	.align		4
.L_1187:
        /*015c*/ 	.byte	0x04, 0x1c
        /*015e*/ 	.short	(.L_1189 - .L_1188)


	//   ....[0]....
.L_1188:
        /*0160*/ 	.word	0x00000140


	//   ....[1]....
        /*0164*/ 	.word	0x00001320


	//----- nvinfo : EIATTR_MAX_THREADS
	.align		4
.L_1189:
        /*0168*/ 	.byte	0x04, 0x05
        /*016a*/ 	.short	(.L_1191 - .L_1190)
.L_1190:
        /*016c*/ 	.word	0x00000100
        /*0170*/ 	.word	0x00000001
        /*0174*/ 	.word	0x00000001


	//----- nvinfo : EIATTR_CRS_STACK_SIZE
	.align		4
.L_1191:
        /*0178*/ 	.byte	0x04, 0x1e
        /*017a*/ 	.short	(.L_1193 - .L_1192)
.L_1192:
        /*017c*/ 	.word	0x00000000


	//----- nvinfo : EIATTR_CBANK_PARAM_SIZE
	.align		4
.L_1193:
        /*0180*/ 	.byte	0x03, 0x19
        /*0182*/ 	.short	0x0050


	//----- nvinfo : EIATTR_PARAM_CBANK
	.align		4
        /*0184*/ 	.byte	0x04, 0x0a
        /*0186*/ 	.short	(.L_1195 - .L_1194)
	.align		4
.L_1194:
        /*0188*/ 	.word	index@(.nv.constant0._Z35kOptimizerStatic8bit1StateBlockwiseI6__halfLi5ELi256ELi1EEvPT_S2_PhfffifPfS4_ffbi)
        /*018c*/ 	.short	0x0210
        /*018e*/ 	.short	0x0050


	//----- nvinfo : EIATTR_SW_WAR
	.align		4
.L_1195:
        /*0190*/ 	.byte	0x04, 0x36
        /*0192*/ 	.short	(.L_1197 - .L_1196)
.L_1196:
        /*0194*/ 	.word	0x00000008
.L_1197:


//--------------------- .nv.info._Z35kOptimizerStatic8bit1StateBlockwiseIfLi5ELi256ELi1EEvPT_S1_PhfffifPfS3_ffbi --------------------------
	.section	.nv.info._Z35kOptimizerStatic8bit1StateBlockwiseIfLi5ELi256ELi1EEvPT_S1_PhfffifPfS3_ffbi,"",@"SHT_CUDA_INFO"
	.sectionflags	@""
	.align	4


	//----- nvinfo : EIATTR_CUDA_API_VERSION
	.align		4
        /*0000*/ 	.byte	0x04, 0x37
        /*0002*/ 	.short	(.L_1199 - .L_1198)
.L_1198:
        /*0004*/ 	.word	0x00000082


	//----- nvinfo : EIATTR_KPARAM_INFO
	.align		4
.L_1199:
        /*0008*/ 	.byte	0x04, 0x17
        /*000a*/ 	.short	(.L_1201 - .L_1200)
.L_1200:
        /*000c*/ 	.word	0x00000000
        /*0010*/ 	.short	0x000d
        /*0012*/ 	.short	0x004c
        /*0014*/ 	.byte	0x00, 0xf0, 0x11, 0x00


	//----- nvinfo : EIATTR_KPARAM_INFO
	.align		4
.L_1201:
        /*0018*/ 	.byte	0x04, 0x17
        /*001a*/ 	.short	(.L_1203 - .L_1202)
.L_1202:
        /*001c*/ 	.word	0x00000000
        /*0020*/ 	.short	0x000c
        /*0022*/ 	.short	0x0048
        /*0024*/ 	.byte	0x00, 0xf0, 0x05, 0x00


	//----- nvinfo : EIATTR_KPARAM_INFO
	.align		4
.L_1203:
        /*0028*/ 	.byte	0x04, 0x17
        /*002a*/ 	.short	(.L_1205 - .L_1204)
.L_1204:
        /*002c*/ 	.word	0x00000000
        /*0030*/ 	.short	0x000b
        /*0032*/ 	.short	0x0044
        /*0034*/ 	.byte	0x00, 0xf0, 0x11, 0x00


	//----- nvinfo : EIATTR_KPARAM_INFO
	.align		4
.L_1205:
        /*0038*/ 	.byte	0x04, 0x17
        /*003a*/ 	.short	(.L_1207 - .L_1206)
.L_1206:
        /*003c*/ 	.word	0x00000000
        /*0040*/ 	.short	0x000a
        /*0042*/ 	.short	0x0040
        /*0044*/ 	.byte	0x00, 0xf0, 0x11, 0x00


	//----- nvinfo : EIATTR_KPARAM_INFO
	.align		4
.L_1207:
        /*0048*/ 	.byte	0x04, 0x17
        /*004a*/ 	.short	(.L_1209 - .L_1208)
.L_1208:
        /*004c*/ 	.word	0x00000000
        /*0050*/ 	.short	0x0009
        /*0052*/ 	.short	0x0038
        /*0054*/ 	.byte	0x00, 0xf0, 0x21, 0x00


	//----- nvinfo : EIATTR_KPARAM_INFO
	.align		4
.L_1209:
        /*0058*/ 	.byte	0x04, 0x17
        /*005a*/ 	.short	(.L_1211 - .L_1210)
.L_1210:
        /*005c*/ 	.word	0x00000000
        /*0060*/ 	.short	0x0008
        /*0062*/ 	.short	0x0030
        /*0064*/ 	.byte	0x00, 0xf0, 0x21, 0x00


	//----- nvinfo : EIATTR_KPARAM_INFO
	.align		4
.L_1211:
        /*0068*/ 	.byte	0x04, 0x17
        /*006a*/ 	.short	(.L_1213 - .L_1212)
.L_1212:
        /*006c*/ 	.word	0x00000000
        /*0070*/ 	.short	0x0007
        /*0072*/ 	.short	0x0028
        /*0074*/ 	.byte	0x00, 0xf0, 0x11, 0x00


	//----- nvinfo : EIATTR_KPARAM_INFO
	.align		4
.L_1213:
        /*0078*/ 	.byte	0x04, 0x17
        /*007a*/ 	.short	(.L_1215 - .L_1214)
.L_1214:
        /*007c*/ 	.word	0x00000000
        /*0080*/ 	.short	0x0006
        /*0082*/ 	.short	0x0024
        /*0084*/ 	.byte	0x00, 0xf0, 0x11, 0x00


	//----- nvinfo : EIATTR_KPARAM_INFO
	.align		4
.L_1215:
        /*0088*/ 	.byte	0x04, 0x17
        /*008a*/ 	.short	(.L_1217 - .L_1216)
.L_1216:
        /*008c*/ 	.word	0x00000000
        /*0090*/ 	.short	0x0005
        /*0092*/ 	.short	0x0020
        /*0094*/ 	.byte	0x00, 0xf0, 0x11, 0x00


	//----- nvinfo : EIATTR_KPARAM_INFO
	.align		4
.L_1217:
        /*0098*/ 	.byte	0x04, 0x17
        /*009a*/ 	.short	(.L_1219 - .L_1218)
.L_1218:
        /*009c*/ 	.word	0x00000000
        /*00a0*/ 	.short	0x0004
        /*00a2*/ 	.short	0x001c
        /*00a4*/ 	.byte	0x00, 0xf0, 0x11, 0x00


	//----- nvinfo : EIATTR_KPARAM_INFO
	.align		4
.L_1219:
        /*00a8*/ 	.byte	0x04, 0x17
        /*00aa*/ 	.short	(.L_1221 - .L_1220)
.L_1220:
        /*00ac*/ 	.word	0x00000000
        /*00b0*/ 	.short	0x0003
        /*00b2*/ 	.short	0x0018
        /*00b4*/ 	.byte	0x00, 0xf0, 0x11, 0x00


	//----- nvinfo : EIATTR_KPARAM_INFO
	.align		4
.L_1221:
        /*00b8*/ 	.byte	0x04, 0x17
        /*00ba*/ 	.short	(.L_1223 - .L_1222)
.L_1222:
        /*00bc*/ 	.word	0x00000000
        /*00c0*/ 	.short	0x0002
        /*00c2*/ 	.short	0x0010
        /*00c4*/ 	.byte	0x00, 0xf0, 0x21, 0x00


	//----- nvinfo : EIATTR_KPARAM_INFO
	.align		4
.L_1223:
        /*00c8*/ 	.byte	0x04, 0x17
        /*00ca*/ 	.short	(.L_1225 - .L_1224)
.L_1224:
        /*00cc*/ 	.word	0x00000000
        /*00d0*/ 	.short	0x0001
        /*00d2*/ 	.short	0x0008
        /*00d4*/ 	.byte	0x00, 0xf0, 0x21, 0x00


	//----- nvinfo : EIATTR_KPARAM_INFO
	.align		4
.L_1225:
        /*00d8*/ 	.byte	0x04, 0x17
        /*00da*/ 	.short	(.L_1227 - .L_1226)
.L_1226:
        /*00dc*/ 	.word	0x00000000
        /*00e0*/ 	.short	0x0000
        /*00e2*/ 	.short	0x0000
        /*00e4*/ 	.byte	0x00, 0xf0, 0x21, 0x00


	//----- nvinfo : EIATTR_SPARSE_MMA_MASK
	.align		4
.L_1227:
        /*00e8*/ 	.byte	0x03, 0x50
        /*00ea*/ 	.short	0x0000


	//----- nvinfo : EIATTR_MAXREG_COUNT
	.align		4
        /*00ec*/ 	.byte	0x03, 0x1b
        /*00ee*/ 	.short	0x0050


	//----- nvinfo : EIATTR_NUM_BARRIERS
	.align		4
        /*00f0*/ 	.byte	0x02, 0x4c
        /*00f2*/ 	.byte	0x01
	.zero		1


	//----- nvinfo : EIATTR_MERCURY_ISA_VERSION
	.align		4
        /*00f4*/ 	.byte	0x03, 0x5f
        /*00f6*/ 	.short	0x0101


	//----- nvinfo : EIATTR_UNUSED_LOAD_BYTE_OFFSET
	.align		4
        /*00f8*/ 	.byte	0x04, 0x44
        /*00fa*/ 	.short	(.L_1229 - .L_1228)


	//   ....[0]....
.L_1228:
        /*00fc*/ 	.word	0x000008d0
        /*0100*/ 	.word	0x0000fff0


	//----- nvinfo : EIATTR_COOP_GROUP_MASK_REGIDS
	.align		4
.L_1229:
        /*0104*/ 	.byte	0x04, 0x29
        /*0106*/ 	.short	(.L_1231 - .L_1230)


	//   ....[0]....
.L_1230:
        /*0108*/ 	.word	0xffffffff


	//   ....[1]....
        /*010c*/ 	.word	0xffffffff


	//   ....[2]....
        /*0110*/ 	.word	0xffffffff


	//   ....[3]....
        /*0114*/ 	.word	0xffffffff


	//   ....[4]....
        /*0118*/ 	.word	0xffffffff


	//   ....[5]....
        /*011c*/ 	.word	0xffffffff


	//   ....[6]....
        /*0120*/ 	.word	0xffffffff


	//   ....[7]....
        /*0124*/ 	.word	0xffffffff


	//   ....[8]....
        /*0128*/ 	.word	0xffffffff


	//   ....[9]....
        /*012c*/ 	.word	0xffffffff


	//----- nvinfo : EIATTR_COOP_GROUP_INSTR_OFFSETS
	.align		4
.L_1231:
        /*0130*/ 	.byte	0x04, 0x28
        /*0132*/ 	.short	(.L_1233 - .L_1232)


	//   ....[0]....
.L_1232:
        /*0134*/ 	.word	0x00000410


	//   ....[1]....
        /*0138*/ 	.word	0x000004b0


	//   ....[2]....
        /*013c*/ 	.word	0x00000560


	//   ....[3]....
        /*0140*/ 	.word	0x00000720


	//   ....[4]....
        /*0144*/ 	.word	0x00000780


	//   ....[5]....
        /*0148*/ 	.word	0x000007c0


	//   ....[6]....
        /*014c*/ 	.word	0x00000800


	//   ....[7]....
        /*0150*/ 	.word	0x00000840


	//   ....[8]....
        /*0154*/ 	.word	0x00000b00


	//   ....[9]....
        /*0158*/ 	.word	0x00001150


	//----- nvinfo : EIATTR_EXIT_INSTR_OFFSETS
	.align		4
.L_1233:
        /*015c*/ 	.byte	0x04, 0x1c
        /*015e*/ 	.short	(.L_1235 - .L_1234)


	//   ....[0]....
.L_1234:
        /*0160*/ 	.word	0x00000140


	//   ....[1]....
        /*0164*/ 	.word	0x00001220


	//----- nvinfo : EIATTR_MAX_THREADS
	.align		4
.L_1235:
        /*0168*/ 	.byte	0x04, 0x05
        /*016a*/ 	.short	(.L_1237 - .L_1236)
.L_1236:
        /*016c*/ 	.word	0x00000100
        /*0170*/ 	.word	0x00000001
        /*0174*/ 	.word	0x00000001


	//----- nvinfo : EIATTR_CRS_STACK_SIZE
	.align		4
.L_1237:
        /*0178*/ 	.byte	0x04, 0x1e
        /*017a*/ 	.short	(.L_1239 - .L_1238)
.L_1238:
        /*017c*/ 	.word	0x00000000


	//----- nvinfo : EIATTR_CBANK_PARAM_SIZE
	.align		4
.L_1239:
        /*0180*/ 	.byte	0x03, 0x19
        /*0182*/ 	.short	0x0050


	//----- nvinfo : EIATTR_PARAM_CBANK
	.align		4
        /*0184*/ 	.byte	0x04, 0x0a
        /*0186*/ 	.short	(.L_1241 - .L_1240)
	.align		4
.L_1240:
        /*0188*/ 	.word	index@(.nv.constant0._Z35kOptimizerStatic8bit1StateBlockwiseIfLi5ELi256ELi1EEvPT_S1_PhfffifPfS3_ffbi)
        /*018c*/ 	.short	0x0210
        /*018e*/ 	.short	0x0050


	//----- nvinfo : EIATTR_SW_WAR
	.align		4
.L_1241:
        /*0190*/ 	.byte	0x04, 0x36
        /*0192*/ 	.short	(.L_1243 - .L_1242)
.L_1242:
        /*0194*/ 	.word	0x00000008
.L_1243:


//--------------------- .nv.info._Z35kOptimizerStatic8bit1StateBlockwiseI13__nv_bfloat16Li2ELi256ELi1EEvPT_S2_PhfffifPfS4_ffbi --------------------------
	.section	.nv.info._Z35kOptimizerStatic8bit1StateBlockwiseI13__nv_bfloat16Li2ELi256ELi1EEvPT_S2_PhfffifPfS4_ffbi,"",@"SHT_CUDA_INFO"
	.sectionflags	@""
	.align	4


	//----- nvinfo : EIATTR_CUDA_API_VERSION
	.align		4
        /*0000*/ 	.byte	0x04, 0x37
        /*0002*/ 	.short	(.L_1245 - .L_1244)
.L_1244:
        /*0004*/ 	.word	0x00000082


	//----- nvinfo : EIATTR_KPARAM_INFO
	.align		4
.L_1245:
        /*0008*/ 	.byte	0x04, 0x17
        /*000a*/ 	.short	(.L_1247 - .L_1246)
.L_1246:
        /*000c*/ 	.word	0x00000000
        /*0010*/ 	.short	0x000d
        /*0012*/ 	.short	0x004c
        /*0014*/ 	.byte	0x00, 0xf0, 0x11, 0x00


	//----- nvinfo : EIATTR_KPARAM_INFO
	.align		4
.L_1247:
        /*0018*/ 	.byte	0x04, 0x17
        /*001a*/ 	.short	(.L_1249 - .L_1248)
.L_1248:
        /*001c*/ 	.word	0x00000000
        /*0020*/ 	.short	0x000c
        /*0022*/ 	.short	0x0048
        /*0024*/ 	.byte	0x00, 0xf0, 0x05, 0x00


	//----- nvinfo : EIATTR_KPARAM_INFO
	.align		4
.L_1249:
        /*0028*/ 	.byte	0x04, 0x17
        /*002a*/ 	.short	(.L_1251 - .L_1250)
.L_1250:
        /*002c*/ 	.word	0x00000000
        /*0030*/ 	.short	0x000b
        /*0032*/ 	.short	0x0044
        /*0034*/ 	.byte	0x00, 0xf0, 0x11, 0x00


	//----- nvinfo : EIATTR_KPARAM_INFO
	.align		4
.L_1251:
        /*0038*/ 	.byte	0x04, 0x17
        /*003a*/ 	.short	(.L_1253 - .L_1252)
.L_1252:
        /*003c*/ 	.word	0x00000000
        /*0040*/ 	.short	0x000a
        /*0042*/ 	.short	0x0040
        /*0044*/ 	.byte	0x00, 0xf0, 0x11, 0x00


	//----- nvinfo : EIATTR_KPARAM_INFO
	.align		4
.L_1253:
        /*0048*/ 	.byte	0x04, 0x17
        /*004a*/ 	.short	(.L_1255 - .L_1254)
.L_1254:
        /*004c*/ 	.word	0x00000000
        /*0050*/ 	.short	0x0009
        /*0052*/ 	.short	0x0038
        /*0054*/ 	.byte	0x00, 0xf0, 0x21, 0x00


	//----- nvinfo : EIATTR_KPARAM_INFO
	.align		4
.L_1255:
        /*0058*/ 	.byte	0x04, 0x17
        /*005a*/ 	.short	(.L_1257 - .L_1256)
.L_1256:
        /*005c*/ 	.word	0x00000000
        /*0060*/ 	.short	0x0008
        /*0062*/ 	.short	0x0030
        /*0064*/ 	.byte	0x00, 0xf0, 0x21, 0x00


	//----- nvinfo : EIATTR_KPARAM_INFO
	.align		4
.L_1257:
        /*0068*/ 	.byte	0x04, 0x17
        /*006a*/ 	.short	(.L_1259 - .L_1258)
.L_1258:
        /*006c*/ 	.word	0x00000000
        /*0070*/ 	.short	0x0007
        /*0072*/ 	.short	0x0028
        /*0074*/ 	.byte	0x00, 0xf0, 0x11, 0x00


	//----- nvinfo : EIATTR_KPARAM_INFO
	.align		4
.L_1259:
        /*0078*/ 	.byte	0x04, 0x17
        /*007a*/ 	.short	(.L_1261 - .L_1260)
.L_1260:
        /*007c*/ 	.word	0x00000000
        /*0080*/ 	.short	0x0006
        /*0082*/ 	.short	0x0024
        /*0084*/ 	.byte	0x00, 0xf0, 0x11, 0x00


	//----- nvinfo : EIATTR_KPARAM_INFO
	.align		4
.L_1261:
        /*0088*/ 	.byte	0x04, 0x17
        /*008a*/ 	.short	(.L_1263 - .L_1262)
.L_1262:
        /*008c*/ 	.word	0x00000000
        /*0090*/ 	.short	0x0005
        /*0092*/ 	.short	0x0020
        /*0094*/ 	.byte	0x00, 0xf0, 0x11, 0x00


	//----- nvinfo : EIATTR_KPARAM_INFO
	.align		4
.L_1263:
        /*0098*/ 	.byte	0x04, 0x17
        /*009a*/ 	.short	(.L_1265 - .L_1264)
.L_1264:
        /*009c*/ 	.word	0x00000000
        /*00a0*/ 	.short	0x0004
        /*00a2*/ 	.short	0x001c
        /*00a4*/ 	.byte	0x00, 0xf0, 0x11, 0x00


	//----- nvinfo : EIATTR_KPARAM_INFO
	.align		4
.L_1265:
        /*00a8*/ 	.byte	0x04, 0x17
        /*00aa*/ 	.short	(.L_1267 - .L_1266)
.L_1266:
        /*00ac*/ 	.word	0x00000000
        /*00b0*/ 	.short	0x0003
        /*00b2*/ 	.short	0x0018
        /*00b4*/ 	.byte	0x00, 0xf0, 0x11, 0x00


	//----- nvinfo : EIATTR_KPARAM_INFO
	.align		4
.L_1267:
        /*00b8*/ 	.byte	0x04, 0x17
        /*00ba*/ 	.short	(.L_1269 - .L_1268)
.L_1268:
        /*00bc*/ 	.word	0x00000000
        /*00c0*/ 	.short	0x0002
        /*00c2*/ 	.short	0x0010
        /*00c4*/ 	.byte	0x00, 0xf0, 0x21, 0x00


	//----- nvinfo : EIATTR_KPARAM_INFO
	.align		4
.L_1269:
        /*00c8*/ 	.byte	0x04, 0x17
        /*00ca*/ 	.short	(.L_1271 - .L_1270)
.L_1270:
        /*00cc*/ 	.word	0x00000000
        /*00d0*/ 	.short	0x0001
        /*00d2*/ 	.short	0x0008
        /*00d4*/ 	.byte	0x00, 0xf0, 0x21, 0x00


	//----- nvinfo : EIATTR_KPARAM_INFO
	.align		4
.L_1271:
        /*00d8*/ 	.byte	0x04, 0x17
        /*00da*/ 	.short	(.L_1273 - .L_1272)
.L_1272:
        /*00dc*/ 	.word	0x00000000
        /*00e0*/ 	.short	0x0000
        /*00e2*/ 	.short	0x0000
        /*00e4*/ 	.byte	0x00, 0xf0, 0x21, 0x00


	//----- nvinfo : EIATTR_SPARSE_MMA_MASK
	.align		4
.L_1273:
        /*00e8*/ 	.byte	0x03, 0x50
        /*00ea*/ 	.short	0x0000


	//----- nvinfo : EIATTR_MAXREG_COUNT
	.align		4
        /*00ec*/ 	.byte	0x03, 0x1b
        /*00ee*/ 	.short	0x0050


	//----- nvinfo : EIATTR_NUM_BARRIERS
	.align		4
        /*00f0*/ 	.byte	0x02, 0x4c
        /*00f2*/ 	.byte	0x01
	.zero		1


	//----- nvinfo : EIATTR_MERCURY_ISA_VERSION
	.align		4
        /*00f4*/ 	.byte	0x03, 0x5f
        /*00f6*/ 	.short	0x0101


	//----- nvinfo : EIATTR_UNUSED_LOAD_BYTE_OFFSET
	.align		4
        /*00f8*/ 	.byte	0x04, 0x44
        /*00fa*/ 	.short	(.L_1275 - .L_1274)


	//   ....[0]....
.L_1274:
        /*00fc*/ 	.word	0x00000860
        /*0100*/ 	.word	0x0000fff0


	//----- nvinfo : EIATTR_COOP_GROUP_MASK_REGIDS
	.align		4
.L_1275:
        /*0104*/ 	.byte	0x04, 0x29
        /*0106*/ 	.short	(.L_1277 - .L_1276)


	//   ....[0]....
.L_1276:
        /*0108*/ 	.word	0xffffffff


	//   ....[1]....
        /*010c*/ 	.word	0xffffffff


	//   ....[2]....
        /*0110*/ 	.word	0xffffffff


	//   ....[3]....
        /*0114*/ 	.word	0xffffffff


	//   ....[4]....
        /*0118*/ 	.word	0xffffffff


	//   ....[5]....
        /*011c*/ 	.word	0xffffffff


	//   ....[6]....
        /*0120*/ 	.word	0xffffffff


	//   ....[7]....
        /*0124*/ 	.word	0xffffffff


	//   ....[8]....
        /*0128*/ 	.word	0xffffffff


	//   ....[9]....
        /*012c*/ 	.word	0xffffffff


	//----- nvinfo : EIATTR_COOP_GROUP_INSTR_OFFSETS
	.align		4
.L_1277:
        /*0130*/ 	.byte	0x04, 0x28
        /*0132*/ 	.short	(.L_1279 - .L_1278)


	//   ....[0]....
.L_1278:
        /*0134*/ 	.word	0x00000410


	//   ....[1]....
        /*0138*/ 	.word	0x000004c0


	//   ....[2]....
        /*013c*/ 	.word	0x00000560


	//   ....[3]....
        /*0140*/ 	.word	0x000006c0


	//   ....[4]....
        /*0144*/ 	.word	0x00000720


	//   ....[5]....
        /*0148*/ 	.word	0x00000760


	//   ....[6]....
        /*014c*/ 	.word	0x000007a0


	//   ....[7]....
        /*0150*/ 	.word	0x000007e0


	//   ....[8]....
        /*0154*/ 	.word	0x00000c50


	//   ....[9]....
        /*0158*/ 	.word	0x000011c0


	//----- nvinfo : EIATTR_EXIT_INSTR_OFFSETS
	.align		4
.L_1279:
        /*015c*/ 	.byte	0x04, 0x1c
        /*015e*/ 	.short	(.L_1281 - .L_1280)


	//   ....[0]....
.L_1280:
        /*0160*/ 	.word	0x00000140


	//   ....[1]....
        /*0164*/ 	.word	0x000012a0


	//----- nvinfo : EIATTR_MAX_THREADS
	.align		4
.L_1281:
        /*0168*/ 	.byte	0x04, 0x05
        /*016a*/ 	.short	(.L_1283 - .L_1282)
.L_1282:
        /*016c*/ 	.word	0x00000100
        /*0170*/ 	.word	0x00000001
        /*0174*/ 	.word	0x00000001


	//----- nvinfo : EIATTR_CRS_STACK_SIZE
	.align		4
.L_1283:
        /*0178*/ 	.byte	0x04, 0x1e
        /*017a*/ 	.short	(.L_1285 - .L_1284)
.L_1284:
        /*017c*/ 	.word	0x00000000


	//----- nvinfo : EIATTR_CBANK_PARAM_SIZE
	.align		4
.L_1285:
        /*0180*/ 	.byte	0x03, 0x19
        /*0182*/ 	.short	0x0050


	//----- nvinfo : EIATTR_PARAM_CBANK
	.align		4
        /*0184*/ 	.byte	0x04, 0x0a
        /*0186*/ 	.short	(.L_1287 - .L_1286)
	.align		4
.L_1286:
        /*0188*/ 	.word	index@(.nv.constant0._Z35kOptimizerStatic8bit1StateBlockwiseI13__nv_bfloat16Li2ELi256ELi1EEvPT_S2_PhfffifPfS4_ffbi)
        /*018c*/ 	.short	0x0210
        /*018e*/ 	.short	0x0050


	//----- nvinfo : EIATTR_SW_WAR
	.align		4
.L_1287:
        /*0190*/ 	.byte	0x04, 0x36
        /*0192*/ 	.short	(.L_1289 - .L_1288)
.L_1288:
        /*0194*/ 	.word	0x00000008
.L_1289:


//--------------------- .nv.info._Z35kOptimizerStatic8bit1StateBlockwiseI6__halfLi2ELi256ELi1EEvPT_S2_PhfffifPfS4_ffbi --------------------------
	.section	.nv.info._Z35kOptimizerStatic8bit1StateBlockwiseI6__halfLi2ELi256ELi1EEvPT_S2_PhfffifPfS4_ffbi,"",@"SHT_CUDA_INFO"
	.sectionflags	@""
	.align	4


	//----- nvinfo : EIATTR_CUDA_API_VERSION
	.align		4
        /*0000*/ 	.byte	0x04, 0x37
        /*0002*/ 	.short	(.L_1291 - .L_1290)
.L_1290:
        /*0004*/ 	.word	0x00000082


	//----- nvinfo : EIATTR_KPARAM_INFO
	.align		4
.L_1291:
        /*0008*/ 	.byte	0x04, 0x17
        /*000a*/ 	.short	(.L_1293 - .L_1292)
.L_1292:
        /*000c*/ 	.word	0x00000000
        /*0010*/ 	.short	0x000d
        /*0012*/ 	.short	0x004c
        /*0014*/ 	.byte	0x00, 0xf0, 0x11, 0x00


	//----- nvinfo : EIATTR_KPARAM_INFO
	.align		4
.L_1293:
        /*0018*/ 	.byte	0x04, 0x17
        /*001a*/ 	.short	(.L_1295 - .L_1294)
.L_1294:
        /*001c*/ 	.word	0x00000000
        /*0020*/ 	.short	0x000c
        /*0022*/ 	.short	0x0048
        /*0024*/ 	.byte	0x00, 0xf0, 0x05, 0x00


	//----- nvinfo : EIATTR_KPARAM_INFO
	.align		4
.L_1295:
        /*0028*/ 	.byte	0x04, 0x17
        /*002a*/ 	.short	(.L_1297 - .L_1296)
.L_1296:
        /*002c*/ 	.word	0x00000000
        /*0030*/ 	.short	0x000b
        /*0032*/ 	.short	0x0044
        /*0034*/ 	.byte	0x00, 0xf0, 0x11, 0x00


	//----- nvinfo : EIATTR_KPARAM_INFO
	.align		4
.L_1297:
        /*0038*/ 	.byte	0x04, 0x17
        /*003a*/ 	.short	(.L_1299 - .L_1298)
.L_1298:
        /*003c*/ 	.word	0x00000000
        /*0040*/ 	.short	0x000a
        /*0042*/ 	.short	0x0040
        /*0044*/ 	.byte	0x00, 0xf0, 0x11, 0x00


	//----- nvinfo : EIATTR_KPARAM_INFO
	.align		4
.L_1299:
        /*0048*/ 	.byte	0x04, 0x17
        /*004a*/ 	.short	(.L_1301 - .L_1300)
.L_1300:
        /*004c*/ 	.word	0x00000000
        /*0050*/ 	.short	0x0009
        /*0052*/ 	.short	0x0038
        /*0054*/ 	.byte	0x00, 0xf0, 0x21, 0x00


	//----- nvinfo : EIATTR_KPARAM_INFO
	.align		4
.L_1301:
        /*0058*/ 	.byte	0x04, 0x17
        /*005a*/ 	.short	(.L_1303 - .L_1302)
.L_1302:
        /*005c*/ 	.word	0x00000000
        /*0060*/ 	.short	0x0008
        /*0062*/ 	.short	0x0030
        /*0064*/ 	.byte	0x00, 0xf0, 0x21, 0x00


	//----- nvinfo : EIATTR_KPARAM_INFO
	.align		4
.L_1303:
        /*0068*/ 	.byte	0x04, 0x17
        /*006a*/ 	.short	(.L_1305 - .L_1304)
.L_1304:
        /*006c*/ 	.word	0x00000000
        /*0070*/ 	.short	0x0007
        /*0072*/ 	.short	0x0028
        /*0074*/ 	.byte	0x00, 0xf0, 0x11, 0x00


	//----- nvinfo : EIATTR_KPARAM_INFO
	.align		4
.L_1305:
        /*0078*/ 	.byte	0x04, 0x17
        /*007a*/ 	.short	(.L_1307 - .L_1306)
.L_1306:
        /*007c*/ 	.word	0x00000000
        /*0080*/ 	.short	0x0006
        /*0082*/ 	.short	0x0024
        /*0084*/ 	.byte	0x00, 0xf0, 0x11, 0x00


	//----- nvinfo : EIATTR_KPARAM_INFO
	.align		4
.L_1307:
        /*0088*/ 	.byte	0x04, 0x17
        /*008a*/ 	.short	(.L_1309 - .L_1308)
.L_1308:
        /*008c*/ 	.word	0x00000000
        /*0090*/ 	.short	0x0005
        /*0092*/ 	.short	0x0020
        /*0094*/ 	.byte	0x00, 0xf0, 0x11, 0x00


	//----- nvinfo : EIATTR_KPARAM_INFO
	.align		4
.L_1309:
        /*0098*/ 	.byte	0x04, 0x17
        /*009a*/ 	.short	(.L_1311 - .L_1310)
.L_1310:
        /*009c*/ 	.word	0x00000000
        /*00a0*/ 	.short	0x0004
        /*00a2*/ 	.short	0x001c
        /*00a4*/ 	.byte	0x00, 0xf0, 0x11, 0x00


	//----- nvinfo : EIATTR_KPARAM_INFO
	.align		4
.L_1311:
        /*00a8*/ 	.byte	0x04, 0x17
        /*00aa*/ 	.short	(.L_1313 - .L_1312)
.L_1312:
        /*00ac*/ 	.word	0x00000000
        /*00b0*/ 	.short	0x0003
        /*00b2*/ 	.short	0x0018
        /*00b4*/ 	.byte	0x00, 0xf0, 0x11, 0x00


	//----- nvinfo : EIATTR_KPARAM_INFO
	.align		4
.L_1313:
        /*00b8*/ 	.byte	0x04, 0x17
        /*00ba*/ 	.short	(.L_1315 - .L_1314)
.L_1314:
        /*00bc*/ 	.word	0x00000000
        /*00c0*/ 	.short	0x0002
        /*00c2*/ 	.short	0x0010
        /*00c4*/ 	.byte	0x00, 0xf0, 0x21, 0x00


	//----- nvinfo : EIATTR_KPARAM_INFO
	.align		4
.L_1315:
        /*00c8*/ 	.byte	0x04, 0x17
        /*00ca*/ 	.short	(.L_1317 - .L_1316)
.L_1316:
        /*00cc*/ 	.word	0x00000000
        /*00d0*/ 	.short	0x0001
        /*00d2*/ 	.short	0x0008
        /*00d4*/ 	.byte	0x00, 0xf0, 0x21, 0x00


	//----- nvinfo : EIATTR_KPARAM_INFO
	.align		4
.L_1317:
        /*00d8*/ 	.byte	0x04, 0x17
        /*00da*/ 	.short	(.L_1319 - .L_1318)
.L_1318:
        /*00dc*/ 	.word	0x00000000
        /*00e0*/ 	.short	0x0000
        /*00e2*/ 	.short	0x0000
        /*00e4*/ 	.byte	0x00, 0xf0, 0x21, 0x00


	//----- nvinfo : EIATTR_SPARSE_MMA_MASK
	.align		4
.L_1319:
        /*00e8*/ 	.byte	0x03, 0x50
        /*00ea*/ 	.short	0x0000


	//----- nvinfo : EIATTR_MAXREG_COUNT
	.align		4
        /*00ec*/ 	.byte	0x03, 0x1b
        /*00ee*/ 	.short	0x0050


	//----- nvinfo : EIATTR_NUM_BARRIERS
	.align		4
        /*00f0*/ 	.byte	0x02, 0x4c
        /*00f2*/ 	.byte	0x01
	.zero		1


	//----- nvinfo : EIATTR_MERCURY_ISA_VERSION
	.align		4
        /*00f4*/ 	.byte	0x03, 0x5f
        /*00f6*/ 	.short	0x0101


	//----- nvinfo : EIATTR_UNUSED_LOAD_BYTE_OFFSET
	.align		4
        /*00f8*/ 	.byte	0x04, 0x44
        /*00fa*/ 	.short	(.L_1321 - .L_1320)


	//   ....[0]....
.L_1320:
        /*00fc*/ 	.word	0x00000860
        /*0100*/ 	.word	0x0000fff0


	//----- nvinfo : EIATTR_COOP_GROUP_MASK_REGIDS
	.align		4
.L_1321:
        /*0104*/ 	.byte	0x04, 0x29
        /*0106*/ 	.short	(.L_1323 - .L_1322)


	//   ....[0]....
.L_1322:
        /*0108*/ 	.word	0xffffffff


	//   ....[1]....
        /*010c*/ 	.word	0xffffffff


	//   ....[2]....
        /*0110*/ 	.word	0xffffffff


	//   ....[3]....
        /*0114*/ 	.word	0xffffffff


	//   ....[4]....
        /*0118*/ 	.word	0xffffffff


	//   ....[5]....
        /*011c*/ 	.word	0xffffffff


	//   ....[6]....
        /*0120*/ 	.word	0xffffffff


	//   ....[7]....
        /*0124*/ 	.word	0xffffffff


	//   ....[8]....
        /*0128*/ 	.word	0xffffffff


	//   ....[9]....
        /*012c*/ 	.word	0xffffffff


	//----- nvinfo : EIATTR_COOP_GROUP_INSTR_OFFSETS
	.align		4
.L_1323:
        /*0130*/ 	.byte	0x04, 0x28
        /*0132*/ 	.short	(.L_1325 - .L_1324)


	//   ....[0]....
.L_1324:
        /*0134*/ 	.word	0x00000410


	//   ....[1]....
        /*0138*/ 	.word	0x000004c0


	//   ....[2]....
        /*013c*/ 	.word	0x00000560


	//   ....[3]....
        /*0140*/ 	.word	0x000006c0


	//   ....[4]....
        /*0144*/ 	.word	0x00000720


	//   ....[5]....
        /*0148*/ 	.word	0x00000760


	//   ....[6]....
        /*014c*/ 	.word	0x000007a0


	//   ....[7]....
        /*0150*/ 	.word	0x000007e0


	//   ....[8]....
        /*0154*/ 	.word	0x00000c40


	//   ....[9]....
        /*0158*/ 	.word	0x000011b0


	//----- nvinfo : EIATTR_EXIT_INSTR_OFFSETS
	.align		4
.L_1325:
        /*015c*/ 	.byte	0x04, 0x1c
        /*015e*/ 	.short	(.L_1327 - .L_1326)


	//   ....[0]....
.L_1326:
        /*0160*/ 	.word	0x00000140


	//   ....[1]....
        /*0164*/ 	.word	0x00001290


	//----- nvinfo : EIATTR_MAX_THREADS
	.align		4
.L_1327:
        /*0168*/ 	.byte	0x04, 0x05
        /*016a*/ 	.short	(.L_1329 - .L_1328)
.L_1328:
        /*016c*/ 	.word	0x00000100
        /*0170*/ 	.word	0x00000001
        /*0174*/ 	.word	0x00000001


	//----- nvinfo : EIATTR_CRS_STACK_SIZE
	.align		4
.L_1329:
        /*0178*/ 	.byte	0x04, 0x1e
        /*017a*/ 	.short	(.L_1331 - .L_1330)
.L_1330:
        /*017c*/ 	.word	0x00000000


	//----- nvinfo : EIATTR_CBANK_PARAM_SIZE
	.align		4
.L_1331:
        /*0180*/ 	.byte	0x03, 0x19
        /*0182*/ 	.short	0x0050


	//----- nvinfo : EIATTR_PARAM_CBANK
	.align		4
        /*0184*/ 	.byte	0x04, 0x0a
        /*0186*/ 	.short	(.L_1333 - .L_1332)
	.align		4
.L_1332:
        /*0188*/ 	.word	index@(.nv.constant0._Z35kOptimizerStatic8bit1StateBlockwiseI6__halfLi2ELi256ELi1EEvPT_S2_PhfffifPfS4_ffbi)
        /*018c*/ 	.short	0x0210
        /*018e*/ 	.short	0x0050


	//----- nvinfo : EIATTR_SW_WAR
	.align		4
.L_1333:
        /*0190*/ 	.byte	0x04, 0x36
        /*0192*/ 	.short	(.L_1335 - .L_1334)
.L_1334:
        /*0194*/ 	.word	0x00000008
.L_1335:


//--------------------- .nv.info._Z35kOptimizerStatic8bit1StateBlockwiseIfLi2ELi256ELi1EEvPT_S1_PhfffifPfS3_ffbi --------------------------
	.section	.nv.info._Z35kOptimizerStatic8bit1StateBlockwiseIfLi2ELi256ELi1EEvPT_S1_PhfffifPfS3_ffbi,"",@"SHT_CUDA_INFO"
	.sectionflags	@""
	.align	4


	//----- nvinfo : EIATTR_CUDA_API_VERSION
	.align		4
        /*0000*/ 	.byte	0x04, 0x37
        /*0002*/ 	.short	(.L_1337 - .L_1336)
.L_1336:
        /*0004*/ 	.word	0x00000082


	//----- nvinfo : EIATTR_KPARAM_INFO
	.align		4
.L_1337:
        /*0008*/ 	.byte	0x04, 0x17
        /*000a*/ 	.short	(.L_1339 - .L_1338)
.L_1338:
        /*000c*/ 	.word	0x00000000
        /*0010*/ 	.short	0x000d
        /*0012*/ 	.short	0x004c
        /*0014*/ 	.byte	0x00, 0xf0, 0x11, 0x00


	//----- nvinfo : EIATTR_KPARAM_INFO
	.align		4
.L_1339:
        /*0018*/ 	.byte	0x04, 0x17
        /*001a*/ 	.short	(.L_1341 - .L_1340)
.L_1340:
        /*001c*/ 	.word	0x00000000
        /*0020*/ 	.short	0x000c
        /*0022*/ 	.short	0x0048
        /*0024*/ 	.byte	0x00, 0xf0, 0x05, 0x00


	//----- nvinfo : EIATTR_KPARAM_INFO
	.align		4
.L_1341:
        /*0028*/ 	.byte	0x04, 0x17
        /*002a*/ 	.short	(.L_1343 - .L_1342)
.L_1342:
        /*002c*/ 	.word	0x00000000
        /*0030*/ 	.short	0x000b
        /*0032*/ 	.short	0x0044
        /*0034*/ 	.byte	0x00, 0xf0, 0x11, 0x00


	//----- nvinfo : EIATTR_KPARAM_INFO
	.align		4
.L_1343:
        /*0038*/ 	.byte	0x04, 0x17
        /*003a*/ 	.short	(.L_1345 - .L_1344)
.L_1344:
        /*003c*/ 	.word	0x00000000
        /*0040*/ 	.short	0x000a
        /*0042*/ 	.short	0x0040
        /*0044*/ 	.byte	0x00, 0xf0, 0x11, 0x00


	//----- nvinfo : EIATTR_KPARAM_INFO
	.align		4
.L_1345:
        /*0048*/ 	.byte	0x04, 0x17
        /*004a*/ 	.short	(.L_1347 - .L_1346)
.L_1346:
        /*004c*/ 	.word	0x00000000
        /*0050*/ 	.short	0x0009
        /*0052*/ 	.short	0x0038
        /*0054*/ 	.byte	0x00, 0xf0, 0x21, 0x00


	//----- nvinfo : EIATTR_KPARAM_INFO
	.align		4
.L_1347:
        /*0058*/ 	.byte	0x04, 0x17
        /*005a*/ 	.short	(.L_1349 - .L_1348)
.L_1348:
        /*005c*/ 	.word	0x00000000
        /*0060*/ 	.short	0x0008
        /*0062*/ 	.short	0x0030
        /*0064*/ 	.byte	0x00, 0xf0, 0x21, 0x00


	//----- nvinfo : EIATTR_KPARAM_INFO
	.align		4
.L_1349:
        /*0068*/ 	.byte	0x04, 0x17
        /*006a*/ 	.short	(.L_1351 - .L_1350)
.L_1350:
        /*006c*/ 	.word	0x00000000
        /*0070*/ 	.short	0x0007
        /*0072*/ 	.short	0x0028
        /*0074*/ 	.byte	0x00, 0xf0, 0x11, 0x00


	//----- nvinfo : EIATTR_KPARAM_INFO
	.align		4
.L_1351:
        /*0078*/ 	.byte	0x04, 0x17
        /*007a*/ 	.short	(.L_1353 - .L_1352)
.L_1352:
        /*007c*/ 	.word	0x00000000
        /*0080*/ 	.short	0x0006
        /*0082*/ 	.short	0x0024
        /*0084*/ 	.byte	0x00, 0xf0, 0x11, 0x00


	//----- nvinfo : EIATTR_KPARAM_INFO
	.align		4
.L_1353:
        /*0088*/ 	.byte	0x04, 0x17
        /*008a*/ 	.short	(.L_1355 - .L_1354)
.L_1354:
        /*008c*/ 	.word	0x00000000
        /*0090*/ 	.short	0x0005
        /*0092*/ 	.short	0x0020
        /*0094*/ 	.byte	0x00, 0xf0, 0x11, 0x00


	//----- nvinfo : EIATTR_KPARAM_INFO
	.align		4
.L_1355:
        /*0098*/ 	.byte	0x04, 0x17
        /*009a*/ 	.short	(.L_1357 - .L_1356)
.L_1356:
        /*009c*/ 	.word	0x00000000
        /*00a0*/ 	.short	0x0004
        /*00a2*/ 	.short	0x001c
        /*00a4*/ 	.byte	0x00, 0xf0, 0x11, 0x00


	//----- nvinfo : EIATTR_KPARAM_INFO
	.align		4
.L_1357:
        /*00a8*/ 	.byte	0x04, 0x17
        /*00aa*/ 	.short	(.L_1359 - .L_1358)
.L_1358:
        /*00ac*/ 	.word	0x00000000
        /*00b0*/ 	.short	0x0003
        /*00b2*/ 	.short	0x0018
        /*00b4*/ 	.byte	0x00, 0xf0, 0x11, 0x00


	//----- nvinfo : EIATTR_KPARAM_INFO
	.align		4
.L_1359:
        /*00b8*/ 	.byte	0x04, 0x17
        /*00ba*/ 	.short	(.L_1361 - .L_1360)
.L_1360:
        /*00bc*/ 	.word	0x00000000
        /*00c0*/ 	.short	0x0002
        /*00c2*/ 	.short	0x0010
        /*00c4*/ 	.byte	0x00, 0xf0, 0x21, 0x00


	//----- nvinfo : EIATTR_KPARAM_INFO
	.align		4
.L_1361:
        /*00c8*/ 	.byte	0x04, 0x17
        /*00ca*/ 	.short	(.L_1363 - .L_1362)
.L_1362:
        /*00cc*/ 	.word	0x00000000
        /*00d0*/ 	.short	0x0001
        /*00d2*/ 	.short	0x0008
        /*00d4*/ 	.byte	0x00, 0xf0, 0x21, 0x00


	//----- nvinfo : EIATTR_KPARAM_INFO
	.align		4
.L_1363:
        /*00d8*/ 	.byte	0x04, 0x17
        /*00da*/ 	.short	(.L_1365 - .L_1364)
.L_1364:
        /*00dc*/ 	.word	0x00000000
        /*00e0*/ 	.short	0x0000
        /*00e2*/ 	.short	0x0000
        /*00e4*/ 	.byte	0x00, 0xf0, 0x21, 0x00


	//----- nvinfo : EIATTR_SPARSE_MMA_MASK
	.align		4
.L_1365:
        /*00e8*/ 	.byte	0x03, 0x50
        /*00ea*/ 	.short	0x0000


	//----- nvinfo : EIATTR_MAXREG_COUNT
	.align		4
        /*00ec*/ 	.byte	0x03, 0x1b
        /*00ee*/ 	.short	0x0050


	//----- nvinfo : EIATTR_NUM_BARRIERS
	.align		4
        /*00f0*/ 	.byte	0x02, 0x4c
        /*00f2*/ 	.byte	0x01
	.zero		1


	//----- nvinfo : EIATTR_MERCURY_ISA_VERSION
	.align		4
        /*00f4*/ 	.byte	0x03, 0x5f
        /*00f6*/ 	.short	0x0101


	//----- nvinfo : EIATTR_UNUSED_LOAD_BYTE_OFFSET
	.align		4
        /*00f8*/ 	.byte	0x04, 0x44
        /*00fa*/ 	.short	(.L_1367 - .L_1366)


	//   ....[0]....
.L_1366:
        /*00fc*/ 	.word	0x00000820
        /*0100*/ 	.word	0x0000fff0


	//----- nvinfo : EIATTR_COOP_GROUP_MASK_REGIDS
	.align		4
.L_1367:
        /*0104*/ 	.byte	0x04, 0x29
        /*0106*/ 	.short	(.L_1369 - .L_1368)


	//   ....[0]....
.L_1368:
        /*0108*/ 	.word	0xffffffff


	//   ....[1]....
        /*010c*/ 	.word	0xffffffff


	//   ....[2]....
        /*0110*/ 	.word	0xffffffff


	//   ....[3]....
        /*0114*/ 	.word	0xffffffff


	//   ....[4]....
        /*0118*/ 	.word	0xffffffff


	//   ....[5]....
        /*011c*/ 	.word	0xffffffff


	//   ....[6]....
        /*0120*/ 	.word	0xffffffff


	//   ....[7]....
        /*0124*/ 	.word	0xffffffff


	//   ....[8]....
        /*0128*/ 	.word	0xffffffff


	//   ....[9]....
        /*012c*/ 	.word	0xffffffff


	//----- nvinfo : EIATTR_COOP_GROUP_INSTR_OFFSETS
	.align		4
.L_1369:
        /*0130*/ 	.byte	0x04, 0x28
        /*0132*/ 	.short	(.L_1371 - .L_1370)


	//   ....[0]....
.L_1370:
        /*0134*/ 	.word	0x000003e0


	//   ....[1]....
        /*0138*/ 	.word	0x00000490


	//   ....[2]....
        /*013c*/ 	.word	0x00000520


	//   ....[3]....
        /*0140*/ 	.word	0x00000670


	//   ....[4]....
        /*0144*/ 	.word	0x000006d0


	//   ....[5]....
        /*0148*/ 	.word	0x00000710


	//   ....[6]....
        /*014c*/ 	.word	0x00000750


	//   ....[7]....
        /*0150*/ 	.word	0x00000790


	//   ....[8]....
        /*0154*/ 	.word	0x00000bb0


	//   ....[9]....
        /*0158*/ 	.word	0x00001100


	//----- nvinfo : EIATTR_EXIT_INSTR_OFFSETS
	.align		4
.L_1371:
        /*015c*/ 	.byte	0x04, 0x1c
        /*015e*/ 	.short	(.L_1373 - .L_1372)


	//   ....[0]....
.L_1372:
        /*0160*/ 	.word	0x00000140


	//   ....[1]....
        /*0164*/ 	.word	0x000011f0


	//----- nvinfo : EIATTR_MAX_THREADS
	.align		4
.L_1373:
        /*0168*/ 	.byte	0x04, 0x05
        /*016a*/ 	.short	(.L_1375 - .L_1374)
.L_1374:
        /*016c*/ 	.word	0x00000100
        /*0170*/ 	.word	0x00000001
        /*0174*/ 	.word	0x00000001


	//----- nvinfo : EIATTR_CRS_STACK_SIZE
	.align		4
.L_1375:
        /*0178*/ 	.byte	0x04, 0x1e
        /*017a*/ 	.short	(.L_1377 - .L_1376)
.L_1376:
        /*017c*/ 	.word	0x00000000


	//----- nvinfo : EIATTR_CBANK_PARAM_SIZE
	.align		4
.L_1377:
        /*0180*/ 	.byte	0x03, 0x19
        /*0182*/ 	.short	0x0050


	//----- nvinfo : EIATTR_PARAM_CBANK
	.align		4
        /*0184*/ 	.byte	0x04, 0x0a
        /*0186*/ 	.short	(.L_1379 - .L_1378)
	.align		4
.L_1378:
        /*0188*/ 	.word	index@(.nv.constant0._Z35kOptimizerStatic8bit1StateBlockwiseIfLi2ELi256ELi1EEvPT_S1_PhfffifPfS3_ffbi)
        /*018c*/ 	.short	0x0210
        /*018e*/ 	.short	0x0050


	//----- nvinfo : EIATTR_SW_WAR
	.align		4
.L_1379:
        /*0190*/ 	.byte	0x04, 0x36
        /*0192*/ 	.short	(.L_1381 - .L_1380)
.L_1380:
        /*0194*/ 	.word	0x00000008
.L_1381:


//--------------------- .nv.info._Z35kOptimizerStatic8bit1StateBlockwiseI13__nv_bfloat16Li1ELi256ELi1EEvPT_S2_PhfffifPfS4_ffbi --------------------------
	.section	.nv.info._Z35kOptimizerStatic8bit1StateBlockwiseI13__nv_bfloat16Li1ELi256ELi1EEvPT_S2_PhfffifPfS4_ffbi,"",@"SHT_CUDA_INFO"
	.sectionflags	@""
	.align	4


	//----- nvinfo : EIATTR_CUDA_API_VERSION
	.align		4
        /*0000*/ 	.byte	0x04, 0x37
        /*0002*/ 	.short	(.L_1383 - .L_1382)
.L_1382:
        /*0004*/ 	.word	0x00000082


	//----- nvinfo : EIATTR_KPARAM_INFO
	.align		4
.L_1383:
        /*0008*/ 	.byte	0x04, 0x17
        /*000a*/ 	.short	(.L_1385 - .L_1384)
.L_1384:
        /*000c*/ 	.word	0x00000000
        /*0010*/ 	.short	0x000d
        /*0012*/ 	.short	0x004c
        /*0014*/ 	.byte	0x00, 0xf0, 0x11, 0x00


	//----- nvinfo : EIATTR_KPARAM_INFO
	.align		4
.L_1385:
        /*0018*/ 	.byte	0x04, 0x17
        /*001a*/ 	.short	(.L_1387 - .L_1386)
.L_1386:
        /*001c*/ 	.word	0x00000000
        /*0020*/ 	.short	0x000c
        /*0022*/ 	.short	0x0048
        /*0024*/ 	.byte	0x00, 0xf0, 0x05, 0x00


	//----- nvinfo : EIATTR_KPARAM_INFO
	.align		4
.L_1387:
        /*0028*/ 	.byte	0x04, 0x17
        /*002a*/ 	.short	(.L_1389 - .L_1388)
.L_1388:
        /*002c*/ 	.word	0x00000000
        /*0030*/ 	.short	0x000b
        /*0032*/ 	.short	0x0044
        /*0034*/ 	.byte	0x00, 0xf0, 0x11, 0x00


	//----- nvinfo : EIATTR_KPARAM_INFO
	.align		4
.L_1389:
        /*0038*/ 	.byte	0x04, 0x17
        /*003a*/ 	.short	(.L_1391 - .L_1390)
.L_1390:
        /*003c*/ 	.word	0x00000000
        /*0040*/ 	.short	0x000a
        /*0042*/ 	.short	0x0040
        /*0044*/ 	.byte	0x00, 0xf0, 0x11, 0x00


	//----- nvinfo : EIATTR_KPARAM_INFO
	.align		4
.L_1391:
        /*0048*/ 	.byte	0x04, 0x17
        /*004a*/ 	.short	(.L_1393 - .L_1392)
.L_1392:
        /*004c*/ 	.word	0x00000000
        /*0050*/ 	.short	0x0009
        /*0052*/ 	.short	0x0038
        /*0054*/ 	.byte	0x00, 0xf0, 0x21, 0x00


	//----- nvinfo : EIATTR_KPARAM_INFO
	.align		4
.L_1393:
        /*0058*/ 	.byte	0x04, 0x17
        /*005a*/ 	.short	(.L_1395 - .L_1394)
.L_1394:
        /*005c*/ 	.word	0x00000000
        /*0060*/ 	.short	0x0008
        /*0062*/ 	.short	0x0030
        /*0064*/ 	.byte	0x00, 0xf0, 0x21, 0x00


	//----- nvinfo : EIATTR_KPARAM_INFO
	.align		4
.L_1395:
        /*0068*/ 	.byte	0x04, 0x17
        /*006a*/ 	.short	(.L_1397 - .L_1396)
.L_1396:
        /*006c*/ 	.word	0x00000000
        /*0070*/ 	.short	0x0007
        /*0072*/ 	.short	0x0028
        /*0074*/ 	.byte	0x00, 0xf0, 0x11, 0x00


	//----- nvinfo : EIATTR_KPARAM_INFO
	.align		4
.L_1397:
        /*0078*/ 	.byte	0x04, 0x17
        /*007a*/ 	.short	(.L_1399 - .L_1398)
.L_1398:
        /*007c*/ 	.word	0x00000000
        /*0080*/ 	.short	0x0006
        /*0082*/ 	.short	0x0024
        /*0084*/ 	.byte	0x00, 0xf0, 0x11, 0x00


	//----- nvinfo : EIATTR_KPARAM_INFO
	.align		4
.L_1399:
        /*0088*/ 	.byte	0x04, 0x17
        /*008a*/ 	.short	(.L_1401 - .L_1400)
.L_1400:
        /*008c*/ 	.word	0x00000000
        /*0090*/ 	.short	0x0005
        /*0092*/ 	.short	0x0020
        /*0094*/ 	.byte	0x00, 0xf0, 0x11, 0x00


	//----- nvinfo : EIATTR_KPARAM_INFO
	.align		4
.L_1401:
        /*0098*/ 	.byte	0x04, 0x17
        /*009a*/ 	.short	(.L_1403 - .L_1402)
.L_1402:
        /*009c*/ 	.word	0x00000000
        /*00a0*/ 	.short	0x0004
        /*00a2*/ 	.short	0x001c
        /*00a4*/ 	.byte	0x00, 0xf0, 0x11, 0x00


	//----- nvinfo : EIATTR_KPARAM_INFO
	.align		4
.L_1403:
        /*00a8*/ 	.byte	0x04, 0x17
        /*00aa*/ 	.short	(.L_1405 - .L_1404)
.L_1404:
        /*00ac*/ 	.word	0x00000000
        /*00b0*/ 	.short	0x0003
        /*00b2*/ 	.short	0x0018
        /*00b4*/ 	.byte	0x00, 0xf0, 0x11, 0x00


	//----- nvinfo : EIATTR_KPARAM_INFO
	.align		4
.L_1405:
        /*00b8*/ 	.byte	0x04, 0x17
        /*00ba*/ 	.short	(.L_1407 - .L_1406)
.L_1406:
        /*00bc*/ 	.word	0x00000000
        /*00c0*/ 	.short	0x0002
        /*00c2*/ 	.short	0x0010
        /*00c4*/ 	.byte	0x00, 0xf0, 0x21, 0x00


	//----- nvinfo : EIATTR_KPARAM_INFO
	.align		4
.L_1407:
        /*00c8*/ 	.byte	0x04, 0x17
        /*00ca*/ 	.short	(.L_1409 - .L_1408)
.L_1408:
        /*00cc*/ 	.word	0x00000000
        /*00d0*/ 	.short	0x0001
        /*00d2*/ 	.short	0x0008
        /*00d4*/ 	.byte	0x00, 0xf0, 0x21, 0x00


	//----- nvinfo : EIATTR_KPARAM_INFO
	.align		4
.L_1409:
        /*00d8*/ 	.byte	0x04, 0x17
        /*00da*/ 	.short	(.L_1411 - .L_1410)
.L_1410:
        /*00dc*/ 	.word	0x00000000
        /*00e0*/ 	.short	0x0000
        /*00e2*/ 	.short	0x0000
        /*00e4*/ 	.byte	0x00, 0xf0, 0x21, 0x00


	//----- nvinfo : EIATTR_SPARSE_MMA_MASK
	.align		4
.L_1411:
        /*00e8*/ 	.byte	0x03, 0x50
        /*00ea*/ 	.short	0x0000


	//----- nvinfo : EIATTR_MAXREG_COUNT
	.align		4
        /*00ec*/ 	.byte	0x03, 0x1b
        /*00ee*/ 	.short	0x0050


	//----- nvinfo : EIATTR_NUM_BARRIERS
	.align		4
        /*00f0*/ 	.byte	0x02, 0x4c
        /*00f2*/ 	.byte	0x01
	.zero		1


	//----- nvinfo : EIATTR_MERCURY_ISA_VERSION
	.align		4
        /*00f4*/ 	.byte	0x03, 0x5f
        /*00f6*/ 	.short	0x0101


	//----- nvinfo : EIATTR_UNUSED_LOAD_BYTE_OFFSET
	.align		4
        /*00f8*/ 	.byte	0x04, 0x44
        /*00fa*/ 	.short	(.L_1413 - .L_1412)


	//   ....[0]....
.L_1412:
        /*00fc*/ 	.word	0x00000850
        /*0100*/ 	.word	0x0000fff0


	//----- nvinfo : EIATTR_COOP_GROUP_MASK_REGIDS
	.align		4
.L_1413:
        /*0104*/ 	.byte	0x04, 0x29
        /*0106*/ 	.short	(.L_1415 - .L_1414)


	//   ....[0]....
.L_1414:
        /*0108*/ 	.word	0xffffffff


	//   ....[1]....
        /*010c*/ 	.word	0xffffffff


	//   ....[2]....
        /*0110*/ 	.word	0xffffffff


	//   ....[3]....
        /*0114*/ 	.word	0xffffffff


	//   ....[4]....
        /*0118*/ 	.word	0xffffffff


	//   ....[5]....
        /*011c*/ 	.word	0xffffffff


	//   ....[6]....
        /*0120*/ 	.word	0xffffffff


	//   ....[7]....
        /*0124*/ 	.word	0xffffffff


	//   ....[8]....
        /*0128*/ 	.word	0xffffffff


	//   ....[9]....
        /*012c*/ 	.word	0xffffffff


	//----- nvinfo : EIATTR_COOP_GROUP_INSTR_OFFSETS
	.align		4
.L_1415:
        /*0130*/ 	.byte	0x04, 0x28
        /*0132*/ 	.short	(.L_1417 - .L_1416)


	//   ....[0]....
.L_1416:
        /*0134*/ 	.word	0x000003e0


	//   ....[1]....
        /*0138*/ 	.word	0x00000490


	//   ....[2]....
        /*013c*/ 	.word	0x00000540


	//   ....[3]....
        /*0140*/ 	.word	0x000006a0


	//   ....[4]....
        /*0144*/ 	.word	0x00000700


	//   ....[5]....
        /*0148*/ 	.word	0x00000740


	//   ....[6]....
        /*014c*/ 	.word	0x00000780


	//   ....[7]....
        /*0150*/ 	.word	0x000007c0


	//   ....[8]....
        /*0154*/ 	.word	0x00000bc0


	//   ....[9]....
        /*0158*/ 	.word	0x00001130


	//----- nvinfo : EIATTR_EXIT_INSTR_OFFSETS
	.align		4
.L_1417:
        /*015c*/ 	.byte	0x04, 0x1c
        /*015e*/ 	.short	(.L_1419 - .L_1418)


	//   ....[0]....
.L_1418:
        /*0160*/ 	.word	0x00000140


	//   ....[1]....
        /*0164*/ 	.word	0x00001210


	//----- nvinfo : EIATTR_MAX_THREADS
	.align		4
.L_1419:
        /*0168*/ 	.byte	0x04, 0x05
        /*016a*/ 	.short	(.L_1421 - .L_1420)
.L_1420:
        /*016c*/ 	.word	0x00000100
        /*0170*/ 	.word	0x00000001
        /*0174*/ 	.word	0x00000001


	//----- nvinfo : EIATTR_CRS_STACK_SIZE
	.align		4
.L_1421:
        /*0178*/ 	.byte	0x04, 0x1e
        /*017a*/ 	.short	(.L_1423 - .L_1422)
.L_1422:
        /*017c*/ 	.word	0x00000000


	//----- nvinfo : EIATTR_CBANK_PARAM_SIZE
	.align		4
.L_1423:
        /*0180*/ 	.byte	0x03, 0x19
        /*0182*/ 	.short	0x0050


	//----- nvinfo : EIATTR_PARAM_CBANK
	.align		4
        /*0184*/ 	.byte	0x04, 0x0a
        /*0186*/ 	.short	(.L_1425 - .L_1424)
	.align		4
.L_1424:
        /*0188*/ 	.word	index@(.nv.constant0._Z35kOptimizerStatic8bit1StateBlockwiseI13__nv_bfloat16Li1ELi256ELi1EEvPT_S2_PhfffifPfS4_ffbi)
        /*018c*/ 	.short	0x0210
        /*018e*/ 	.short	0x0050


	//----- nvinfo : EIATTR_SW_WAR
	.align		4
.L_1425:
        /*0190*/ 	.byte	0x04, 0x36
        /*0192*/ 	.short	(.L_1427 - .L_1426)
.L_1426:
        /*0194*/ 	.word	0x00000008
.L_1427:


//--------------------- .nv.info._Z35kOptimizerStatic8bit1StateBlockwiseI6__halfLi1ELi256ELi1EEvPT_S2_PhfffifPfS4_ffbi --------------------------
	.section	.nv.info._Z35kOptimizerStatic8bit1StateBlockwiseI6__halfLi1ELi256ELi1EEvPT_S2_PhfffifPfS4_ffbi,"",@"SHT_CUDA_INFO"
	.sectionflags	@""
	.align	4


	//----- nvinfo : EIATTR_CUDA_API_VERSION
	.align		4
        /*0000*/ 	.byte	0x04, 0x37
        /*0002*/ 	.short	(.L_1429 - .L_1428)
.L_1428:
        /*0004*/ 	.word	0x00000082


	//----- nvinfo : EIATTR_KPARAM_INFO
	.align		4
.L_1429:
        /*0008*/ 	.byte	0x04, 0x17
        /*000a*/ 	.short	(.L_1431 - .L_1430)
.L_1430:
        /*000c*/ 	.word	0x00000000
        /*0010*/ 	.short	0x000d
        /*0012*/ 	.short	0x004c
        /*0014*/ 	.byte	0x00, 0xf0, 0x11, 0x00


	//----- nvinfo : EIATTR_KPARAM_INFO
	.align		4
.L_1431:
        /*0018*/ 	.byte	0x04, 0x17
        /*001a*/ 	.short	(.L_1433 - .L_1432)
.L_1432:
        /*001c*/ 	.word	0x00000000
        /*0020*/ 	.short	0x000c
        /*0022*/ 	.short	0x0048
        /*0024*/ 	.byte	0x00, 0xf0, 0x05, 0x00


	//----- nvinfo : EIATTR_KPARAM_INFO
	.align		4
.L_1433:
        /*0028*/ 	.byte	0x04, 0x17
        /*002a*/ 	.short	(.L_1435 - .L_1434)
.L_1434:
        /*002c*/ 	.word	0x00000000
        /*0030*/ 	.short	0x000b
        /*0032*/ 	.short	0x0044
        /*0034*/ 	.byte	0x00, 0xf0, 0x11, 0x00


	//----- nvinfo : EIATTR_KPARAM_INFO
	.align		4
.L_1435:
        /*0038*/ 	.byte	0x04, 0x17
        /*003a*/ 	.short	(.L_1437 - .L_1436)
.L_1436:
        /*003c*/ 	.word	0x00000000
        /*0040*/ 	.short	0x000a
        /*0042*/ 	.short	0x0040
        /*0044*/ 	.byte	0x00, 0xf0, 0x11, 0x00


	//----- nvinfo : EIATTR_KPARAM_INFO
	.align		4
.L_1437:
        /*0048*/ 	.byte	0x04, 0x17
        /*004a*/ 	.short	(.L_1439 - .L_1438)
.L_1438:
        /*004c*/ 	.word	0x00000000
        /*0050*/ 	.short	0x0009
        /*0052*/ 	.short	0x0038
        /*0054*/ 	.byte	0x00, 0xf0, 0x21, 0x00


	//----- nvinfo : EIATTR_KPARAM_INFO
	.align		4
.L_1439:
        /*0058*/ 	.byte	0x04, 0x17
        /*005a*/ 	.short	(.L_1441 - .L_1440)
.L_1440:
        /*005c*/ 	.word	0x00000000
        /*0060*/ 	.short	0x0008
        /*0062*/ 	.short	0x0030
        /*0064*/ 	.byte	0x00, 0xf0, 0x21, 0x00


	//----- nvinfo : EIATTR_KPARAM_INFO
	.align		4
.L_1441:
        /*0068*/ 	.byte	0x04, 0x17
        /*006a*/ 	.short	(.L_1443 - .L_1442)
.L_1442:
        /*006c*/ 	.word	0x00000000
        /*0070*/ 	.short	0x0007
        /*0072*/ 	.short	0x0028
        /*0074*/ 	.byte	0x00, 0xf0, 0x11, 0x00


	//----- nvinfo : EIATTR_KPARAM_INFO
	.align		4
.L_1443:
        /*0078*/ 	.byte	0x04, 0x17
        /*007a*/ 	.short	(.L_1445 - .L_1444)
.L_1444:
        /*007c*/ 	.word	0x00000000
        /*0080*/ 	.short	0x0006
        /*0082*/ 	.short	0x0024
        /*0084*/ 	.byte	0x00, 0xf0, 0x11, 0x00


	//----- nvinfo : EIATTR_KPARAM_INFO
	.align		4
.L_1445:
        /*0088*/ 	.byte	0x04, 0x17
        /*008a*/ 	.short	(.L_1447 - .L_1446)
.L_1446:
        /*008c*/ 	.word	0x00000000
        /*0090*/ 	.short	0x0005
        /*0092*/ 	.short	0x0020
        /*0094*/ 	.byte	0x00, 0xf0, 0x11, 0x00


	//----- nvinfo : EIATTR_KPARAM_INFO
	.align		4
.L_1447:
        /*0098*/ 	.byte	0x04, 0x17
        /*009a*/ 	.short	(.L_1449 - .L_1448)
.L_1448:
        /*009c*/ 	.word	0x00000000
        /*00a0*/ 	.short	0x0004
        /*00a2*/ 	.short	0x001c
        /*00a4*/ 	.byte	0x00, 0xf0, 0x11, 0x00


	//----- nvinfo : EIATTR_KPARAM_INFO
	.align		4
.L_1449:
        /*00a8*/ 	.byte	0x04, 0x17
        /*00aa*/ 	.short	(.L_1451 - .L_1450)
.L_1450:
        /*00ac*/ 	.word	0x00000000
        /*00b0*/ 	.short	0x0003
        /*00b2*/ 	.short	0x0018
        /*00b4*/ 	.byte	0x00, 0xf0, 0x11, 0x00


	//----- nvinfo : EIATTR_KPARAM_INFO
	.align		4
.L_1451:
        /*00b8*/ 	.byte	0x04, 0x17
        /*00ba*/ 	.short	(.L_1453 - .L_1452)
.L_1452:
        /*00bc*/ 	.word	0x00000000
        /*00c0*/ 	.short	0x0002
        /*00c2*/ 	.short	0x0010
        /*00c4*/ 	.byte	0x00, 0xf0, 0x21, 0x00


	//----- nvinfo : EIATTR_KPARAM_INFO
	.align		4
.L_1453:
        /*00c8*/ 	.byte	0x04, 0x17
        /*00ca*/ 	.short	(.L_1455 - .L_1454)
.L_1454:
        /*00cc*/ 	.word	0x00000000
        /*00d0*/ 	.short	0x0001
        /*00d2*/ 	.short	0x0008
        /*00d4*/ 	.byte	0x00, 0xf0, 0x21, 0x00


	//----- nvinfo : EIATTR_KPARAM_INFO
	.align		4
.L_1455:
        /*00d8*/ 	.byte	0x04, 0x17
        /*00da*/ 	.short	(.L_1457 - .L_1456)
.L_1456:
        /*00dc*/ 	.word	0x00000000
        /*00e0*/ 	.short	0x0000
        /*00e2*/ 	.short	0x0000
        /*00e4*/ 	.byte	0x00, 0xf0, 0x21, 0x00


	//----- nvinfo : EIATTR_SPARSE_MMA_MASK
	.align		4
.L_1457:
        /*00e8*/ 	.byte	0x03, 0x50
        /*00ea*/ 	.short	0x0000


	//----- nvinfo : EIATTR_MAXREG_COUNT
	.align		4
        /*00ec*/ 	.byte	0x03, 0x1b
        /*00ee*/ 	.short	0x0050


	//----- nvinfo : EIATTR_NUM_BARRIERS
	.align		4
        /*00f0*/ 	.byte	0x02, 0x4c
        /*00f2*/ 	.byte	0x01
	.zero		1


	//----- nvinfo : EIATTR_MERCURY_ISA_VERSION
	.align		4
        /*00f4*/ 	.byte	0x03, 0x5f
        /*00f6*/ 	.short	0x0101


	//----- nvinfo : EIATTR_UNUSED_LOAD_BYTE_OFFSET
	.align		4
        /*00f8*/ 	.byte	0x04, 0x44
        /*00fa*/ 	.short	(.L_1459 - .L_1458)


	//   ....[0]....
.L_1458:
        /*00fc*/ 	.word	0x00000850
        /*0100*/ 	.word	0x0000fff0


	//----- nvinfo : EIATTR_COOP_GROUP_MASK_REGIDS
	.align		4
.L_1459:
        /*0104*/ 	.byte	0x04, 0x29
        /*0106*/ 	.short	(.L_1461 - .L_1460)


	//   ....[0]....
.L_1460:
        /*0108*/ 	.word	0xffffffff


	//   ....[1]....
        /*010c*/ 	.word	0xffffffff


	//   ....[2]....
        /*0110*/ 	.word	0xffffffff


	//   ....[3]....
        /*0114*/ 	.word	0xffffffff


	//   ....[4]....
        /*0118*/ 	.word	0xffffffff


	//   ....[5]....
        /*011c*/ 	.word	0xffffffff


	//   ....[6]....
        /*0120*/ 	.word	0xffffffff


	//   ....[7]....
        /*0124*/ 	.word	0xffffffff


	//   ....[8]....
        /*0128*/ 	.word	0xffffffff


	//   ....[9]....
        /*012c*/ 	.word	0xffffffff


	//----- nvinfo : EIATTR_COOP_GROUP_INSTR_OFFSETS
	.align		4
.L_1461:
        /*0130*/ 	.byte	0x04, 0x28
        /*0132*/ 	.short	(.L_1463 - .L_1462)


	//   ....[0]....
.L_1462:
        /*0134*/ 	.word	0x000003e0


	//   ....[1]....
        /*0138*/ 	.word	0x00000490


	//   ....[2]....
        /*013c*/ 	.word	0x00000540


	//   ....[3]....
        /*0140*/ 	.word	0x000006a0


	//   ....[4]....
        /*0144*/ 	.word	0x00000700


	//   ....[5]....
        /*0148*/ 	.word	0x00000740


	//   ....[6]....
        /*014c*/ 	.word	0x00000780


	//   ....[7]....
        /*0150*/ 	.word	0x000007c0


	//   ....[8]....
        /*0154*/ 	.word	0x00000b90


	//   ....[9]....
        /*0158*/ 	.word	0x00001130


	//----- nvinfo : EIATTR_EXIT_INSTR_OFFSETS
	.align		4
.L_1463:
        /*015c*/ 	.byte	0x04, 0x1c
        /*015e*/ 	.short	(.L_1465 - .L_1464)


	//   ....[0]....
.L_1464:
        /*0160*/ 	.word	0x00000140


	//   ....[1]....
        /*0164*/ 	.word	0x00001210


	//----- nvinfo : EIATTR_MAX_THREADS
	.align		4
.L_1465:
        /*0168*/ 	.byte	0x04, 0x05
        /*016a*/ 	.short	(.L_1467 - .L_1466)
.L_1466:
        /*016c*/ 	.word	0x00000100
        /*0170*/ 	.word	0x00000001
        /*0174*/ 	.word	0x00000001


	//----- nvinfo : EIATTR_CRS_STACK_SIZE
	.align		4
.L_1467:
        /*0178*/ 	.byte	0x04, 0x1e
        /*017a*/ 	.short	(.L_1469 - .L_1468)
.L_1468:
        /*017c*/ 	.word	0x00000000


	//----- nvinfo : EIATTR_CBANK_PARAM_SIZE
	.align		4
.L_1469:
        /*0180*/ 	.byte	0x03, 0x19
        /*0182*/ 	.short	0x0050


	//----- nvinfo : EIATTR_PARAM_CBANK
	.align		4
        /*0184*/ 	.byte	0x04, 0x0a
        /*0186*/ 	.short	(.L_1471 - .L_1470)
	.align		4
.L_1470:
        /*0188*/ 	.word	index@(.nv.constant0._Z35kOptimizerStatic8bit1StateBlockwiseI6__halfLi1ELi256ELi1EEvPT_S2_PhfffifPfS4_ffbi)
        /*018c*/ 	.short	0x0210
        /*018e*/ 	.short	0x0050


	//----- nvinfo : EIATTR_SW_WAR
	.align		4
.L_1471:
        /*0190*/ 	.byte	0x04, 0x36
        /*0192*/ 	.short	(.L_1473 - .L_1472)
.L_1472:
        /*0194*/ 	.word	0x00000008
.L_1473:


//--------------------- .nv.info._Z35kOptimizerStatic8bit1StateBlockwiseIfLi1ELi256ELi1EEvPT_S1_PhfffifPfS3_ffbi --------------------------
	.section	.nv.info._Z35kOptimizerStatic8bit1StateBlockwiseIfLi1ELi256ELi1EEvPT_S1_PhfffifPfS3_ffbi,"",@"SHT_CUDA_INFO"
	.sectionflags	@""
	.align	4


	//----- nvinfo : EIATTR_CUDA_API_VERSION
	.align		4
        /*0000*/ 	.byte	0x04, 0x37
        /*0002*/ 	.short	(.L_1475 - .L_1474)
.L_1474:
        /*0004*/ 	.word	0x00000082


	//----- nvinfo : EIATTR_KPARAM_INFO
	.align		4
.L_1475:
        /*0008*/ 	.byte	0x04, 0x17
        /*000a*/ 	.short	(.L_1477 - .L_1476)
.L_1476:
        /*000c*/ 	.word	0x00000000
        /*0010*/ 	.short	0x000d
        /*0012*/ 	.short	0x004c
        /*0014*/ 	.byte	0x00, 0xf0, 0x11, 0x00


	//----- nvinfo : EIATTR_KPARAM_INFO
	.align		4
.L_1477:
        /*0018*/ 	.byte	0x04, 0x17
        /*001a*/ 	.short	(.L_1479 - .L_1478)
.L_1478:
        /*001c*/ 	.word	0x00000000
        /*0020*/ 	.short	0x000c
        /*0022*/ 	.short	0x0048
        /*0024*/ 	.byte	0x00, 0xf0, 0x05, 0x00


	//----- nvinfo : EIATTR_KPARAM_INFO
	.align		4
.L_1479:
        /*0028*/ 	.byte	0x04, 0x17
        /*002a*/ 	.short	(.L_1481 - .L_1480)
.L_1480:
        /*002c*/ 	.word	0x00000000
        /*0030*/ 	.short	0x000b
        /*0032*/ 	.short	0x0044
        /*0034*/ 	.byte	0x00, 0xf0, 0x11, 0x00


	//----- nvinfo : EIATTR_KPARAM_INFO
	.align		4
.L_1481:
        /*0038*/ 	.byte	0x04, 0x17
        /*003a*/ 	.short	(.L_1483 - .L_1482)
.L_1482:
        /*003c*/ 	.word	0x00000000
        /*0040*/ 	.short	0x000a
        /*0042*/ 	.short	0x0040
        /*0044*/ 	.byte	0x00, 0xf0, 0x11, 0x00


	//----- nvinfo : EIATTR_KPARAM_INFO
	.align		4
.L_1483:
        /*0048*/ 	.byte	0x04, 0x17
        /*004a*/ 	.short	(.L_1485 - .L_1484)
.L_1484:
        /*004c*/ 	.word	0x00000000
        /*0050*/ 	.short	0x0009
        /*0052*/ 	.short	0x0038
        /*0054*/ 	.byte	0x00, 0xf0, 0x21, 0x00


	//----- nvinfo : EIATTR_KPARAM_INFO
	.align		4
.L_1485:
        /*0058*/ 	.byte	0x04, 0x17
        /*005a*/ 	.short	(.L_1487 - .L_1486)
.L_1486:
        /*005c*/ 	.word	0x00000000
        /*0060*/ 	.short	0x0008
        /*0062*/ 	.short	0x0030
        /*0064*/ 	.byte	0x00, 0xf0, 0x21, 0x00


	//----- nvinfo : EIATTR_KPARAM_INFO
	.align		4
.L_1487:
        /*0068*/ 	.byte	0x04, 0x17
        /*006a*/ 	.short	(.L_1489 - .L_1488)
.L_1488:
        /*006c*/ 	.word	0x00000000
        /*0070*/ 	.short	0x0007
        /*0072*/ 	.short	0x0028
        /*0074*/ 	.byte	0x00, 0xf0, 0x11, 0x00


	//----- nvinfo : EIATTR_KPARAM_INFO
	.align		4
.L_1489:
        /*0078*/ 	.byte	0x04, 0x17
        /*007a*/ 	.short	(.L_1491 - .L_1490)
.L_1490:
        /*007c*/ 	.word	0x00000000
        /*0080*/ 	.short	0x0006
        /*0082*/ 	.short	0x0024
        /*0084*/ 	.byte	0x00, 0xf0, 0x11, 0x00


	//----- nvinfo : EIATTR_KPARAM_INFO
	.align		4
.L_1491:
        /*0088*/ 	.byte	0x04, 0x17
        /*008a*/ 	.short	(.L_1493 - .L_1492)
.L_1492:
        /*008c*/ 	.word	0x00000000
        /*0090*/ 	.short	0x0005
        /*0092*/ 	.short	0x0020
        /*0094*/ 	.byte	0x00, 0xf0, 0x11, 0x00


	//----- nvinfo : EIATTR_KPARAM_INFO
	.align		4
.L_1493:
        /*0098*/ 	.byte	0x04, 0x17
        /*009a*/ 	.short	(.L_1495 - .L_1494)
.L_1494:
        /*009c*/ 	.word	0x00000000
        /*00a0*/ 	.short	0x0004
        /*00a2*/ 	.short	0x001c
        /*00a4*/ 	.byte	0x00, 0xf0, 0x11, 0x00


	//----- nvinfo : EIATTR_KPARAM_INFO
	.align		4
.L_1495:
        /*00a8*/ 	.byte	0x04, 0x17
        /*00aa*/ 	.short	(.L_1497 - .L_1496)
.L_1496:
        /*00ac*/ 	.word	0x00000000
        /*00b0*/ 	.short	0x0003
        /*00b2*/ 	.short	0x0018
        /*00b4*/ 	.byte	0x00, 0xf0, 0x11, 0x00


	//----- nvinfo : EIATTR_KPARAM_INFO
	.align		4
.L_1497:
        /*00b8*/ 	.byte	0x04, 0x17
        /*00ba*/ 	.short	(.L_1499 - .L_1498)
.L_1498:
        /*00bc*/ 	.word	0x00000000
        /*00c0*/ 	.short	0x0002
        /*00c2*/ 	.short	0x0010
        /*00c4*/ 	.byte	0x00, 0xf0, 0x21, 0x00


	//----- nvinfo : EIATTR_KPARAM_INFO
	.align		4
.L_1499:
        /*00c8*/ 	.byte	0x04, 0x17
        /*00ca*/ 	.short	(.L_1501 - .L_1500)
.L_1500:
        /*00cc*/ 	.word	0x00000000
        /*00d0*/ 	.short	0x0001
        /*00d2*/ 	.short	0x0008
        /*00d4*/ 	.byte	0x00, 0xf0, 0x21, 0x00


	//----- nvinfo : EIATTR_KPARAM_INFO
	.align		4
.L_1501:
        /*00d8*/ 	.byte	0x04, 0x17
        /*00da*/ 	.short	(.L_1503 - .L_1502)
.L_1502:
        /*00dc*/ 	.word	0x00000000
        /*00e0*/ 	.short	0x0000
        /*00e2*/ 	.short	0x0000
        /*00e4*/ 	.byte	0x00, 0xf0, 0x21, 0x00


	//----- nvinfo : EIATTR_SPARSE_MMA_MASK
	.align		4
.L_1503:
        /*00e8*/ 	.byte	0x03, 0x50
        /*00ea*/ 	.short	0x0000


	//----- nvinfo : EIATTR_MAXREG_COUNT
	.align		4
        /*00ec*/ 	.byte	0x03, 0x1b
        /*00ee*/ 	.short	0x0050


	//----- nvinfo : EIATTR_NUM_BARRIERS
	.align		4
        /*00f0*/ 	.byte	0x02, 0x4c
        /*00f2*/ 	.byte	0x01
	.zero		1


	//----- nvinfo : EIATTR_MERCURY_ISA_VERSION
	.align		4
        /*00f4*/ 	.byte	0x03, 0x5f
        /*00f6*/ 	.short	0x0101


	//----- nvinfo : EIATTR_UNUSED_LOAD_BYTE_OFFSET
	.align		4
        /*00f8*/ 	.byte	0x04, 0x44
        /*00fa*/ 	.short	(.L_1505 - .L_1504)


	//   ....[0]....
.L_1504:
        /*00fc*/ 	.word	0x00000800
        /*0100*/ 	.word	0x0000fff0


	//----- nvinfo : EIATTR_COOP_GROUP_MASK_REGIDS
	.align		4
.L_1505:
        /*0104*/ 	.byte	0x04, 0x29
        /*0106*/ 	.short	(.L_1507 - .L_1506)


	//   ....[0]....
.L_1506:
        /*0108*/ 	.word	0xffffffff


	//   ....[1]....
        /*010c*/ 	.word	0xffffffff


	//   ....[2]....
        /*0110*/ 	.word	0xffffffff


	//   ....[3]....
        /*0114*/ 	.word	0xffffffff


	//   ....[4]....
        /*0118*/ 	.word	0xffffffff


	//   ....[5]....
        /*011c*/ 	.word	0xffffffff


	//   ....[6]....
        /*0120*/ 	.word	0xffffffff


	//   ....[7]....
        /*0124*/ 	.word	0xffffffff


	//   ....[8]....
        /*0128*/ 	.word	0xffffffff


	//   ....[9]....
        /*012c*/ 	.word	0xffffffff


	//----- nvinfo : EIATTR_COOP_GROUP_INSTR_OFFSETS
	.align		4
.L_1507:
        /*0130*/ 	.byte	0x04, 0x28
        /*0132*/ 	.short	(.L_1509 - .L_1508)


	//   ....[0]....
.L_1508:
        /*0134*/ 	.word	0x000003e0


	//   ....[1]....
        /*0138*/ 	.word	0x00000480


	//   ....[2]....
        /*013c*/ 	.word	0x00000530


	//   ....[3]....
        /*0140*/ 	.word	0x00000650


	//   ....[4]....
        /*0144*/ 	.word	0x000006b0


	//   ....[5]....
        /*0148*/ 	.word	0x000006f0


	//   ....[6]....
        /*014c*/ 	.word	0x00000730


	//   ....[7]....
        /*0150*/ 	.word	0x00000770


	//   ....[8]....
        /*0154*/ 	.word	0x00000a10


	//   ....[9]....
        /*0158*/ 	.word	0x00001060


	//----- nvinfo : EIATTR_EXIT_INSTR_OFFSETS
	.align		4
.L_1509:
        /*015c*/ 	.byte	0x04, 0x1c
        /*015e*/ 	.short	(.L_1511 - .L_1510)


	//   ....[0]....
.L_1510:
        /*0160*/ 	.word	0x00000140


	//   ....[1]....
        /*0164*/ 	.word	0x00001130


	//----- nvinfo : EIATTR_MAX_THREADS
	.align		4
.L_1511:
        /*0168*/ 	.byte	0x04, 0x05
        /*016a*/ 	.short	(.L_1513 - .L_1512)
.L_1512:
        /*016c*/ 	.word	0x00000100
        /*0170*/ 	.word	0x00000001
        /*0174*/ 	.word	0x00000001


	//----- nvinfo : EIATTR_CRS_STACK_SIZE
	.align		4
.L_1513:
        /*0178*/ 	.byte	0x04, 0x1e
        /*017a*/ 	.short	(.L_1515 - .L_1514)
.L_1514:
        /*017c*/ 	.word	0x00000000


	//----- nvinfo : EIATTR_CBANK_PARAM_SIZE
	.align		4
.L_1515:
        /*0180*/ 	.byte	0x03, 0x19
        /*0182*/ 	.short	0x0050


	//----- nvinfo : EIATTR_PARAM_CBANK
	.align		4
        /*0184*/ 	.byte	0x04, 0x0a
        /*0186*/ 	.short	(.L_1517 - .L_1516)
	.align		4
.L_1516:
        /*0188*/ 	.word	index@(.nv.constant0._Z35kOptimizerStatic8bit1StateBlockwiseIfLi1ELi256ELi1EEvPT_S1_PhfffifPfS3_ffbi)
        /*018c*/ 	.short	0x0210
        /*018e*/ 	.short	0x0050


	//----- nvinfo : EIATTR_SW_WAR
	.align		4
.L_1517:
        /*0190*/ 	.byte	0x04, 0x36
        /*0192*/ 	.short	(.L_1519 - .L_1518)
.L_1518:
        /*0194*/ 	.word	0x00000008
.L_1519:


//--------------------- .nv.info._Z35kOptimizerStatic8bit2StateBlockwiseI13__nv_bfloat16Li6ELi256ELi1EEvPT_S2_PhS3_fffffifPfS4_S4_S4_ffbi --------------------------
	.section	.nv.info._Z35kOptimizerStatic8bit2StateBlockwiseI13__nv_bfloat16Li6ELi256ELi1EEvPT_S2_PhS3_fffffifPfS4_S4_S4_ffbi,"",@"SHT_CUDA_INFO"
	.sectionflags	@""
	.align	4


	//----- nvinfo : EIATTR_CUDA_API_VERSION
	.align		4
        /*0000*/ 	.byte	0x04, 0x37
        /*0002*/ 	.short	(.L_1521 - .L_1520)
.L_1520:
        /*0004*/ 	.word	0x00000082


	//----- nvinfo : EIATTR_KPARAM_INFO
	.align		4
.L_1521:
        /*0008*/ 	.byte	0x04, 0x17
        /*000a*/ 	.short	(.L_1523 - .L_1522)
.L_1522:
        /*000c*/ 	.word	0x00000000
        /*0010*/ 	.short	0x0012
        /*0012*/ 	.short	0x006c
        /*0014*/ 	.byte	0x00, 0xf0, 0x11, 0x00


	//----- nvinfo : EIATTR_KPARAM_INFO
	.align		4
.L_1523:
        /*0018*/ 	.byte	0x04, 0x17
        /*001a*/ 	.short	(.L_1525 - .L_1524)
.L_1524:
        /*001c*/ 	.word	0x00000000
        /*0020*/ 	.short	0x0011
        /*0022*/ 	.short	0x0068
        /*0024*/ 	.byte	0x00, 0xf0, 0x05, 0x00


	//----- nvinfo : EIATTR_KPARAM_INFO
	.align		4
.L_1525:
        /*0028*/ 	.byte	0x04, 0x17
        /*002a*/ 	.short	(.L_1527 - .L_1526)
.L_1526:
        /*002c*/ 	.word	0x00000000
        /*0030*/ 	.short	0x0010
        /*0032*/ 	.short	0x0064
        /*0034*/ 	.byte	0x00, 0xf0, 0x11, 0x00


	//----- nvinfo : EIATTR_KPARAM_INFO
	.align		4
.L_1527:
        /*0038*/ 	.byte	0x04, 0x17
        /*003a*/ 	.short	(.L_1529 - .L_1528)
.L_1528:
        /*003c*/ 	.word	0x00000000
        /*0040*/ 	.short	0x000f
        /*0042*/ 	.short	0x0060
        /*0044*/ 	.byte	0x00, 0xf0, 0x11, 0x00


	//----- nvinfo : EIATTR_KPARAM_INFO
	.align		4
.L_1529:
        /*0048*/ 	.byte	0x04, 0x17
        /*004a*/ 	.short	(.L_1531 - .L_1530)
.L_1530:
        /*004c*/ 	.word	0x00000000
        /*0050*/ 	.short	0x000e
        /*0052*/ 	.short	0x0058
        /*0054*/ 	.byte	0x00, 0xf0, 0x21, 0x00


	//----- nvinfo : EIATTR_KPARAM_INFO
	.align		4
.L_1531:
        /*0058*/ 	.byte	0x04, 0x17
        /*005a*/ 	.short	(.L_1533 - .L_1532)
.L_1532:
        /*005c*/ 	.word	0x00000000
        /*0060*/ 	.short	0x000d
        /*0062*/ 	.short	0x0050
        /*0064*/ 	.byte	0x00, 0xf0, 0x21, 0x00


	//----- nvinfo : EIATTR_KPARAM_INFO
	.align		4
.L_1533:
        /*0068*/ 	.byte	0x04, 0x17
        /*006a*/ 	.short	(.L_1535 - .L_1534)
.L_1534:
        /*006c*/ 	.word	0x00000000
        /*0070*/ 	.short	0x000c
        /*0072*/ 	.short	0x0048
        /*0074*/ 	.byte	0x00, 0xf0, 0x21, 0x00


	//----- nvinfo : EIATTR_KPARAM_INFO
	.align		4
.L_1535:
        /*0078*/ 	.byte	0x04, 0x17
        /*007a*/ 	.short	(.L_1537 - .L_1536)
.L_1536:
        /*007c*/ 	.word	0x00000000
        /*0080*/ 	.short	0x000b
        /*0082*/ 	.short	0x0040
        /*0084*/ 	.byte	0x00, 0xf0, 0x21, 0x00


	//----- nvinfo : EIATTR_KPARAM_INFO
	.align		4
.L_1537:
        /*0088*/ 	.byte	0x04, 0x17
        /*008a*/ 	.short	(.L_1539 - .L_1538)
.L_1538:
        /*008c*/ 	.word	0x00000000
        /*0090*/ 	.short	0x000a
        /*0092*/ 	.short	0x0038
        /*0094*/ 	.byte	0x00, 0xf0, 0x11, 0x00


	//----- nvinfo : EIATTR_KPARAM_INFO
	.align		4
.L_1539:
        /*0098*/ 	.byte	0x04, 0x17
        /*009a*/ 	.short	(.L_1541 - .L_1540)
.L_1540:
        /*009c*/ 	.word	0x00000000
        /*00a0*/ 	.short	0x0009
        /*00a2*/ 	.short	0x0034
        /*00a4*/ 	.byte	0x00, 0xf0, 0x11, 0x00


	//----- nvinfo : EIATTR_KPARAM_INFO
	.align		4
.L_1541:
        /*00a8*/ 	.byte	0x04, 0x17
        /*00aa*/ 	.short	(.L_1543 - .L_1542)
.L_1542:
        /*00ac*/ 	.word	0x00000000
        /*00b0*/ 	.short	0x0008
        /*00b2*/ 	.short	0x0030
        /*00b4*/ 	.byte	0x00, 0xf0, 0x11, 0x00


	//----- nvinfo : EIATTR_KPARAM_INFO
	.align		4
.L_1543:
        /*00b8*/ 	.byte	0x04, 0x17
        /*00ba*/ 	.short	(.L_1545 - .L_1544)
.L_1544:
        /*00bc*/ 	.word	0x00000000
        /*00c0*/ 	.short	0x0007
        /*00c2*/ 	.short	0x002c
        /*00c4*/ 	.byte	0x00, 0xf0, 0x11, 0x00


	//----- nvinfo : EIATTR_KPARAM_INFO
	.align		4
.L_1545:
        /*00c8*/ 	.byte	0x04, 0x17
        /*00ca*/ 	.short	(.L_1547 - .L_1546)
.L_1546:
        /*00cc*/ 	.word	0x00000000
        /*00d0*/ 	.short	0x0006
        /*00d2*/ 	.short	0x0028
        /*00d4*/ 	.byte	0x00, 0xf0, 0x11, 0x00


	//----- nvinfo : EIATTR_KPARAM_INFO
	.align		4
.L_1547:
        /*00d8*/ 	.byte	0x04, 0x17
        /*00da*/ 	.short	(.L_1549 - .L_1548)
.L_1548:
        /*00dc*/ 	.word	0x00000000
        /*00e0*/ 	.short	0x0005
        /*00e2*/ 	.short	0x0024
        /*00e4*/ 	.byte	0x00, 0xf0, 0x11, 0x00


	//----- nvinfo : EIATTR_KPARAM_INFO
	.align		4
.L_1549:
        /*00e8*/ 	.byte	0x04, 0x17
        /*00ea*/ 	.short	(.L_1551 - .L_1550)
.L_1550:
        /*00ec*/ 	.word	0x00000000
        /*00f0*/ 	.short	0x0004
        /*00f2*/ 	.short	0x0020
        /*00f4*/ 	.byte	0x00, 0xf0, 0x11, 0x00


	//----- nvinfo : EIATTR_KPARAM_INFO
	.align		4
.L_1551:
        /*00f8*/ 	.byte	0x04, 0x17
        /*00fa*/ 	.short	(.L_1553 - .L_1552)
.L_1552:
        /*00fc*/ 	.word	0x00000000
        /*0100*/ 	.short	0x0003
        /*0102*/ 	.short	0x0018
        /*0104*/ 	.byte	0x00, 0xf0, 0x21, 0x00


	//----- nvinfo : EIATTR_KPARAM_INFO
	.align		4
.L_1553:
        /*0108*/ 	.byte	0x04, 0x17
        /*010a*/ 	.short	(.L_1555 - .L_1554)
.L_1554:
        /*010c*/ 	.word	0x00000000
        /*0110*/ 	.short	0x0002
        /*0112*/ 	.short	0x0010
        /*0114*/ 	.byte	0x00, 0xf0, 0x21, 0x00


	//----- nvinfo : EIATTR_KPARAM_INFO
	.align		4
.L_1555:
        /*0118*/ 	.byte	0x04, 0x17
        /*011a*/ 	.short	(.L_1557 - .L_1556)
.L_1556:
        /*011c*/ 	.word	0x00000000
        /*0120*/ 	.short	0x0001
        /*0122*/ 	.short	0x0008
        /*0124*/ 	.byte	0x00, 0xf0, 0x21, 0x00


	//----- nvinfo : EIATTR_KPARAM_INFO
	.align		4
.L_1557:
        /*0128*/ 	.byte	0x04, 0x17
        /*012a*/ 	.short	(.L_1559 - .L_1558)
.L_1558:
        /*012c*/ 	.word	0x00000000
        /*0130*/ 	.short	0x0000
        /*0132*/ 	.short	0x0000
        /*0134*/ 	.byte	0x00, 0xf0, 0x21, 0x00


	//----- nvinfo : EIATTR_SPARSE_MMA_MASK
	.align		4
.L_1559:
        /*0138*/ 	.byte	0x03, 0x50
        /*013a*/ 	.short	0x0000


	//----- nvinfo : EIATTR_MAXREG_COUNT
	.align		4
        /*013c*/ 	.byte	0x03, 0x1b
        /*013e*/ 	.short	0x0050


	//----- nvinfo : EIATTR_NUM_BARRIERS
	.align		4
        /*0140*/ 	.byte	0x02, 0x4c
        /*0142*/ 	.byte	0x01
	.zero		1


	//----- nvinfo : EIATTR_MERCURY_ISA_VERSION
	.align		4
        /*0144*/ 	.byte	0x03, 0x5f
        /*0146*/ 	.short	0x0101


	//----- nvinfo : EIATTR_UNUSED_LOAD_BYTE_OFFSET
	.align		4
        /*0148*/ 	.byte	0x04, 0x44
        /*014a*/ 	.short	(.L_1561 - .L_1560)


	//   ....[0]....
.L_1560:
        /*014c*/ 	.word	0x000011f0
        /*0150*/ 	.word	0x0000fff0


	//   ....[1]....
        /*0154*/ 	.word	0x000013b0
        /*0158*/ 	.word	0x00000fff


	//----- nvinfo : EIATTR_COOP_GROUP_MASK_REGIDS
	.align		4
.L_1561:
        /*015c*/ 	.byte	0x04, 0x29
        /*015e*/ 	.short	(.L_1563 - .L_1562)


	//   ....[0]....
.L_1562:
        /*0160*/ 	.word	0xffffffff


	//   ....[1]....
        /*0164*/ 	.word	0xffffffff


	//   ....[2]....
        /*0168*/ 	.word	0xffffffff


	//   ....[3]....
        /*016c*/ 	.word	0xffffffff


	//   ....[4]....
        /*0170*/ 	.word	0xffffffff


	//   ....[5]....
        /*0174*/ 	.word	0xffffffff


	//   ....[6]....
        /*0178*/ 	.word	0xffffffff


	//   ....[7]....
        /*017c*/ 	.word	0xffffffff


	//   ....[8]....
        /*0180*/ 	.word	0xffffffff


	//   ....[9]....
        /*0184*/ 	.word	0xffffffff


	//   ....[10]....
        /*0188*/ 	.word	0xffffffff


	//   ....[11]....
        /*018c*/ 	.word	0xffffffff


	//   ....[12]....
        /*0190*/ 	.word	0xffffffff


	//   ....[13]....
        /*0194*/ 	.word	0xffffffff


	//   ....[14]....
        /*0198*/ 	.word	0xffffffff


	//   ....[15]....
        /*019c*/ 	.word	0xffffffff


	//   ....[16]....
        /*01a0*/ 	.word	0xffffffff


	//   ....[17]....
        /*01a4*/ 	.word	0xffffffff


	//   ....[18]....
        /*01a8*/ 	.word	0xffffffff


	//   ....[19]....
        /*01ac*/ 	.word	0xffffffff


	//   ....[20]....
        /*01b0*/ 	.word	0xffffffff


	//   ....[21]....
        /*01b4*/ 	.word	0xffffffff


	//   ....[22]....
        /*01b8*/ 	.word	0xffffffff


	//   ....[23]....
        /*01bc*/ 	.word	0xffffffff


	//----- nvinfo : EIATTR_COOP_GROUP_INSTR_OFFSETS
	.align		4
.L_1563:
        /*01c0*/ 	.byte	0x04, 0x28
        /*01c2*/ 	.short	(.L_1565 - .L_1564)


	//   ....[0]....
.L_1564:
        /*01c4*/ 	.word	0x000005f0


	//   ....[1]....
        /*01c8*/ 	.word	0x000006a0


	//   ....[2]....
        /*01cc*/ 	.word	0x00000740


	//   ....[3]....
        /*01d0*/ 	.word	0x00000850


	//   ....[4]....
        /*01d4*/ 	.word	0x00000a40


	//   ....[5]....
        /*01d8*/ 	.word	0x00000aa0


	//   ....[6]....
        /*01dc*/ 	.word	0x00000ae0


	//   ....[7]....
        /*01e0*/ 	.word	0x00000b20


	//   ....[8]....
        /*01e4*/ 	.word	0x00000b70


	//   ....[9]....
        /*01e8*/ 	.word	0x00000d40


	//   ....[10]....
        /*01ec*/ 	.word	0x00000da0


	//   ....[11]....
        /*01f0*/ 	.word	0x00000de0


	//   ....[12]....
        /*01f4*/ 	.word	0x00000e20


	//   ....[13]....
        /*01f8*/ 	.word	0x00000e60


	//   ....[14]....
        /*01fc*/ 	.word	0x00001040


	//   ....[15]....
        /*0200*/ 	.word	0x000010b0


	//   ....[16]....
        /*0204*/ 	.word	0x000010f0


	//   ....[17]....
        /*0208*/ 	.word	0x00001130


	//   ....[18]....
        /*020c*/ 	.word	0x00001170


	//   ....[19]....
        /*0210*/ 	.word	0x00001440


	//   ....[20]....
        /*0214*/ 	.word	0x000016d0


	//   ....[21]....
        /*0218*/ 	.word	0x000026d0


	//   ....[22]....
        /*021c*/ 	.word	0x000027e0


	//   ....[23]....
        /*0220*/ 	.word	0x00002900


	//----- nvinfo : EIATTR_EXIT_INSTR_OFFSETS
	.align		4
.L_1565:
        /*0224*/ 	.byte	0x04, 0x1c
        /*0226*/ 	.short	(.L_1567 - .L_1566)


	//   ....[0]....
.L_1566:
        /*0228*/ 	.word	0x000001a0


	//   ....[1]....
        /*022c*/ 	.word	0x000029d0


	//----- nvinfo : EIATTR_MAX_THREADS
	.align		4
.L_1567:
        /*0230*/ 	.byte	0x04, 0x05
        /*0232*/ 	.short	(.L_1569 - .L_1568)
.L_1568:
        /*0234*/ 	.word	0x00000100
        /*0238*/ 	.word	0x00000001
        /*023c*/ 	.word	0x00000001


	//----- nvinfo : EIATTR_CRS_STACK_SIZE
	.align		4
.L_1569:
        /*0240*/ 	.byte	0x04, 0x1e
        /*0242*/ 	.short	(.L_1571 - .L_1570)
.L_1570:
        /*0244*/ 	.word	0x00000000


	//----- nvinfo : EIATTR_CBANK_PARAM_SIZE
	.align		4
.L_1571:
        /*0248*/ 	.byte	0x03, 0x19
        /*024a*/ 	.short	0x0070


	//----- nvinfo : EIATTR_PARAM_CBANK
	.align		4
        /*024c*/ 	.byte	0x04, 0x0a
        /*024e*/ 	.short	(.L_1573 - .L_1572)
	.align		4
.L_1572:
        /*0250*/ 	.word	index@(.nv.constant0._Z35kOptimizerStatic8bit2StateBlockwiseI13__nv_bfloat16Li6ELi256ELi1EEvPT_S2_PhS3_fffffifPfS4_S4_S4_ffbi)
        /*0254*/ 	.short	0x0210
        /*0256*/ 	.short	0x0070


	//----- nvinfo : EIATTR_SW_WAR
	.align		4
.L_1573:
        /*0258*/ 	.byte	0x04, 0x36
        /*025a*/ 	.short	(.L_1575 - .L_1574)
.L_1574:
        /*025c*/ 	.word	0x00000008
.L_1575:


//--------------------- .nv.info._Z35kOptimizerStatic8bit2StateBlockwiseI6__halfLi6ELi256ELi1EEvPT_S2_PhS3_fffffifPfS4_S4_S4_ffbi --------------------------
	.section	.nv.info._Z35kOptimizerStatic8bit2StateBlockwiseI6__halfLi6ELi256ELi1EEvPT_S2_PhS3_fffffifPfS4_S4_S4_ffbi,"",@"SHT_CUDA_INFO"
	.sectionflags	@""
	.align	4


	//----- nvinfo : EIATTR_CUDA_API_VERSION
	.align		4
        /*0000*/ 	.byte	0x04, 0x37
        /*0002*/ 	.short	(.L_1577 - .L_1576)
.L_1576:
        /*0004*/ 	.word	0x00000082


	//----- nvinfo : EIATTR_KPARAM_INFO
	.align		4
.L_1577:
        /*0008*/ 	.byte	0x04, 0x17
        /*000a*/ 	.short	(.L_1579 - .L_1578)
.L_1578:
        /*000c*/ 	.word	0x00000000
        /*0010*/ 	.short	0x0012
        /*0012*/ 	.short	0x006c
        /*0014*/ 	.byte	0x00, 0xf0, 0x11, 0x00


	//----- nvinfo : EIATTR_KPARAM_INFO
	.align		4
.L_1579:
        /*0018*/ 	.byte	0x04, 0x17
        /*001a*/ 	.short	(.L_1581 - .L_1580)
.L_1580:
        /*001c*/ 	.word	0x00000000
        /*0020*/ 	.short	0x0011
        /*0022*/ 	.short	0x0068
        /*0024*/ 	.byte	0x00, 0xf0, 0x05, 0x00


	//----- nvinfo : EIATTR_KPARAM_INFO
	.align		4
.L_1581:
        /*0028*/ 	.byte	0x04, 0x17
        /*002a*/ 	.short	(.L_1583 - .L_1582)
.L_1582:
        /*002c*/ 	.word	0x00000000
        /*0030*/ 	.short	0x0010
        /*0032*/ 	.short	0x0064
        /*0034*/ 	.byte	0x00, 0xf0, 0x11, 0x00


	//----- nvinfo : EIATTR_KPARAM_INFO
	.align		4
.L_1583:
        /*0038*/ 	.byte	0x04, 0x17
        /*003a*/ 	.short	(.L_1585 - .L_1584)
.L_1584:
        /*003c*/ 	.word	0x00000000
        /*0040*/ 	.short	0x000f
        /*0042*/ 	.short	0x0060
        /*0044*/ 	.byte	0x00, 0xf0, 0x11, 0x00


	//----- nvinfo : EIATTR_KPARAM_INFO
	.align		4
.L_1585:
        /*0048*/ 	.byte	0x04, 0x17
        /*004a*/ 	.short	(.L_1587 - .L_1586)
.L_1586:
        /*004c*/ 	.word	0x00000000
        /*0050*/ 	.short	0x000e
        /*0052*/ 	.short	0x0058
        /*0054*/ 	.byte	0x00, 0xf0, 0x21, 0x00


	//----- nvinfo : EIATTR_KPARAM_INFO
	.align		4
.L_1587:
        /*0058*/ 	.byte	0x04, 0x17
        /*005a*/ 	.short	(.L_1589 - .L_1588)
.L_1588:
        /*005c*/ 	.word	0x00000000
        /*0060*/ 	.short	0x000d
        /*0062*/ 	.short	0x0050
        /*0064*/ 	.byte	0x00, 0xf0, 0x21, 0x00


	//----- nvinfo : EIATTR_KPARAM_INFO
	.align		4
.L_1589:
        /*0068*/ 	.byte	0x04, 0x17
        /*006a*/ 	.short	(.L_1591 - .L_1590)
.L_1590:
        /*006c*/ 	.word	0x00000000
        /*0070*/ 	.short	0x000c
        /*0072*/ 	.short	0x0048
        /*0074*/ 	.byte	0x00, 0xf0, 0x21, 0x00


	//----- nvinfo : EIATTR_KPARAM_INFO
	.align		4
.L_1591:
        /*0078*/ 	.byte	0x04, 0x17
        /*007a*/ 	.short	(.L_1593 - .L_1592)
.L_1592:
        /*007c*/ 	.word	0x00000000
        /*0080*/ 	.short	0x000b
        /*0082*/ 	.short	0x0040
        /*0084*/ 	.byte	0x00, 0xf0, 0x21, 0x00


	//----- nvinfo : EIATTR_KPARAM_INFO
	.align		4
.L_1593:
        /*0088*/ 	.byte	0x04, 0x17
        /*008a*/ 	.short	(.L_1595 - .L_1594)
.L_1594:
        /*008c*/ 	.word	0x00000000
        /*0090*/ 	.short	0x000a
        /*0092*/ 	.short	0x0038
        /*0094*/ 	.byte	0x00, 0xf0, 0x11, 0x00


	//----- nvinfo : EIATTR_KPARAM_INFO
	.align		4
.L_1595:
        /*0098*/ 	.byte	0x04, 0x17
        /*009a*/ 	.short	(.L_1597 - .L_1596)
.L_1596:
        /*009c*/ 	.word	0x00000000
        /*00a0*/ 	.short	0x0009
        /*00a2*/ 	.short	0x0034
        /*00a4*/ 	.byte	0x00, 0xf0, 0x11, 0x00


	//----- nvinfo : EIATTR_KPARAM_INFO
	.align		4
.L_1597:
        /*00a8*/ 	.byte	0x04, 0x17
        /*00aa*/ 	.short	(.L_1599 - .L_1598)
.L_1598:
        /*00ac*/ 	.word	0x00000000
        /*00b0*/ 	.short	0x0008
        /*00b2*/ 	.short	0x0030
        /*00b4*/ 	.byte	0x00, 0xf0, 0x11, 0x00


	//----- nvinfo : EIATTR_KPARAM_INFO
	.align		4
.L_1599:
        /*00b8*/ 	.byte	0x04, 0x17
        /*00ba*/ 	.short	(.L_1601 - .L_1600)
.L_1600:
        /*00bc*/ 	.word	0x00000000
        /*00c0*/ 	.short	0x0007
        /*00c2*/ 	.short	0x002c
        /*00c4*/ 	.byte	0x00, 0xf0, 0x11, 0x00


	//----- nvinfo : EIATTR_KPARAM_INFO
	.align		4
.L_1601:
        /*00c8*/ 	.byte	0x04, 0x17
        /*00ca*/ 	.short	(.L_1603 - .L_1602)
.L_1602:
        /*00cc*/ 	.word	0x00000000
        /*00d0*/ 	.short	0x0006
        /*00d2*/ 	.short	0x0028
        /*00d4*/ 	.byte	0x00, 0xf0, 0x11, 0x00


	//----- nvinfo : EIATTR_KPARAM_INFO
	.align		4
.L_1603:
        /*00d8*/ 	.byte	0x04, 0x17
        /*00da*/ 	.short	(.L_1605 - .L_1604)
.L_1604:
        /*00dc*/ 	.word	0x00000000
        /*00e0*/ 	.short	0x0005
        /*00e2*/ 	.short	0x0024
        /*00e4*/ 	.byte	0x00, 0xf0, 0x11, 0x00


	//----- nvinfo : EIATTR_KPARAM_INFO
	.align		4
.L_1605:
        /*00e8*/ 	.byte	0x04, 0x17
        /*00ea*/ 	.short	(.L_1607 - .L_1606)
.L_1606:
        /*00ec*/ 	.word	0x00000000
        /*00f0*/ 	.short	0x0004
        /*00f2*/ 	.short	0x0020
        /*00f4*/ 	.byte	0x00, 0xf0, 0x11, 0x00


	//----- nvinfo : EIATTR_KPARAM_INFO
	.align		4
.L_1607:
        /*00f8*/ 	.byte	0x04, 0x17
        /*00fa*/ 	.short	(.L_1609 - .L_1608)
.L_1608:
        /*00fc*/ 	.word	0x00000000
        /*0100*/ 	.short	0x0003
        /*0102*/ 	.short	0x0018
        /*0104*/ 	.byte	0x00, 0xf0, 0x21, 0x00


	//----- nvinfo : EIATTR_KPARAM_INFO
	.align		4
.L_1609:
        /*0108*/ 	.byte	0x04, 0x17
        /*010a*/ 	.short	(.L_1611 - .L_1610)
.L_1610:
        /*010c*/ 	.word	0x00000000
        /*0110*/ 	.short	0x0002
        /*0112*/ 	.short	0x0010
        /*0114*/ 	.byte	0x00, 0xf0, 0x21, 0x00


	//----- nvinfo : EIATTR_KPARAM_INFO
	.align		4
.L_1611:
        /*0118*/ 	.byte	0x04, 0x17
        /*011a*/ 	.short	(.L_1613 - .L_1612)
.L_1612:
        /*011c*/ 	.word	0x00000000
        /*0120*/ 	.short	0x0001
        /*0122*/ 	.short	0x0008
        /*0124*/ 	.byte	0x00, 0xf0, 0x21, 0x00


	//----- nvinfo : EIATTR_KPARAM_INFO
	.align		4
.L_1613:
        /*0128*/ 	.byte	0x04, 0x17
        /*012a*/ 	.short	(.L_1615 - .L_1614)
.L_1614:
        /*012c*/ 	.word	0x00000000
        /*0130*/ 	.short	0x0000
        /*0132*/ 	.short	0x0000
        /*0134*/ 	.byte	0x00, 0xf0, 0x21, 0x00


	//----- nvinfo : EIATTR_SPARSE_MMA_MASK
	.align		4
.L_1615:
        /*0138*/ 	.byte	0x03, 0x50
        /*013a*/ 	.short	0x0000


	//----- nvinfo : EIATTR_MAXREG_COUNT
	.align		4
        /*013c*/ 	.byte	0x03, 0x1b
        /*013e*/ 	.short	0x0050


	//----- nvinfo : EIATTR_NUM_BARRIERS
	.align		4
        /*0140*/ 	.byte	0x02, 0x4c
        /*0142*/ 	.byte	0x01
	.zero		1


	//----- nvinfo : EIATTR_MERCURY_ISA_VERSION
	.align		4
        /*0144*/ 	.byte	0x03, 0x5f
        /*0146*/ 	.short	0x0101


	//----- nvinfo : EIATTR_UNUSED_LOAD_BYTE_OFFSET
	.align		4
        /*0148*/ 	.byte	0x04, 0x44
        /*014a*/ 	.short	(.L_1617 - .L_1616)


	//   ....[0]....
.L_1616:
        /*014c*/ 	.word	0x000011f0
        /*0150*/ 	.word	0x0000fff0


	//   ....[1]....
        /*0154*/ 	.word	0x000013b0
        /*0158*/ 	.word	0x00000fff


	//----- nvinfo : EIATTR_COOP_GROUP_MASK_REGIDS
	.align		4
.L_1617:
        /*015c*/ 	.byte	0x04, 0x29
        /*015e*/ 	.short	(.L_1619 - .L_1618)


	//   ....[0]....
.L_1618:
        /*0160*/ 	.word	0xffffffff


	//   ....[1]....
        /*0164*/ 	.word	0xffffffff


	//   ....[2]....
        /*0168*/ 	.word	0xffffffff


	//   ....[3]....
        /*016c*/ 	.word	0xffffffff


	//   ....[4]....
        /*0170*/ 	.word	0xffffffff


	//   ....[5]....
        /*0174*/ 	.word	0xffffffff


	//   ....[6]....
        /*0178*/ 	.word	0xffffffff


	//   ....[7]....
        /*017c*/ 	.word	0xffffffff


	//   ....[8]....
        /*0180*/ 	.word	0xffffffff


	//   ....[9]....
        /*0184*/ 	.word	0xffffffff


	//   ....[10]....
        /*0188*/ 	.word	0xffffffff


	//   ....[11]....
        /*018c*/ 	.word	0xffffffff


	//   ....[12]....
        /*0190*/ 	.word	0xffffffff


	//   ....[13]....
        /*0194*/ 	.word	0xffffffff


	//   ....[14]....
        /*0198*/ 	.word	0xffffffff


	//   ....[15]....
        /*019c*/ 	.word	0xffffffff


	//   ....[16]....
        /*01a0*/ 	.word	0xffffffff


	//   ....[17]....
        /*01a4*/ 	.word	0xffffffff


	//   ....[18]....
        /*01a8*/ 	.word	0xffffffff


	//   ....[19]....
        /*01ac*/ 	.word	0xffffffff


	//   ....[20]....
        /*01b0*/ 	.word	0xffffffff


	//   ....[21]....
        /*01b4*/ 	.word	0xffffffff


	//   ....[22]....
        /*01b8*/ 	.word	0xffffffff


	//   ....[23]....
        /*01bc*/ 	.word	0xffffffff


	//----- nvinfo : EIATTR_COOP_GROUP_INSTR_OFFSETS
	.align		4
.L_1619:
        /*01c0*/ 	.byte	0x04, 0x28
        /*01c2*/ 	.short	(.L_1621 - .L_1620)


	//   ....[0]....
.L_1620:
        /*01c4*/ 	.word	0x000005f0


	//   ....[1]....
        /*01c8*/ 	.word	0x000006b0


	//   ....[2]....
        /*01cc*/ 	.word	0x00000740


	//   ....[3]....
        /*01d0*/ 	.word	0x00000850


	//   ....[4]....
        /*01d4*/ 	.word	0x00000a40


	//   ....[5]....
        /*01d8*/ 	.word	0x00000aa0


	//   ....[6]....
        /*01dc*/ 	.word	0x00000ae0


	//   ....[7]....
        /*01e0*/ 	.word	0x00000b20


	//   ....[8]....
        /*01e4*/ 	.word	0x00000b70


	//   ....[9]....
        /*01e8*/ 	.word	0x00000d40


	//   ....[10]....
        /*01ec*/ 	.word	0x00000da0


	//   ....[11]....
        /*01f0*/ 	.word	0x00000de0


	//   ....[12]....
        /*01f4*/ 	.word	0x00000e20


	//   ....[13]....
        /*01f8*/ 	.word	0x00000e60


	//   ....[14]....
        /*01fc*/ 	.word	0x00001040


	//   ....[15]....
        /*0200*/ 	.word	0x000010b0


	//   ....[16]....
        /*0204*/ 	.word	0x000010f0


	//   ....[17]....
        /*0208*/ 	.word	0x00001130


	//   ....[18]....
        /*020c*/ 	.word	0x00001170


	//   ....[19]....
        /*0210*/ 	.word	0x00001440


	//   ....[20]....
        /*0214*/ 	.word	0x000016a0


	//   ....[21]....
        /*0218*/ 	.word	0x000026b0


	//   ....[22]....
        /*021c*/ 	.word	0x000027c0


	//   ....[23]....
        /*0220*/ 	.word	0x000028e0


	//----- nvinfo : EIATTR_EXIT_INSTR_OFFSETS
	.align		4
.L_1621:
        /*0224*/ 	.byte	0x04, 0x1c
        /*0226*/ 	.short	(.L_1623 - .L_1622)


	//   ....[0]....
.L_1622:
        /*0228*/ 	.word	0x000001a0


	//   ....[1]....
        /*022c*/ 	.word	0x000029b0


	//----- nvinfo : EIATTR_MAX_THREADS
	.align		4
.L_1623:
        /*0230*/ 	.byte	0x04, 0x05
        /*0232*/ 	.short	(.L_1625 - .L_1624)
.L_1624:
        /*0234*/ 	.word	0x00000100
        /*0238*/ 	.word	0x00000001
        /*023c*/ 	.word	0x00000001


	//----- nvinfo : EIATTR_CRS_STACK_SIZE
	.align		4
.L_1625:
        /*0240*/ 	.byte	0x04, 0x1e
        /*0242*/ 	.short	(.L_1627 - .L_1626)
.L_1626:
        /*0244*/ 	.word	0x00000000


	//----- nvinfo : EIATTR_CBANK_PARAM_SIZE
	.align		4
.L_1627:
        /*0248*/ 	.byte	0x03, 0x19
        /*024a*/ 	.short	0x0070


	//----- nvinfo : EIATTR_PARAM_CBANK
	.align		4
        /*024c*/ 	.byte	0x04, 0x0a
        /*024e*/ 	.short	(.L_1629 - .L_1628)
	.align		4
.L_1628:
        /*0250*/ 	.word	index@(.nv.constant0._Z35kOptimizerStatic8bit2StateBlockwiseI6__halfLi6ELi256ELi1EEvPT_S2_PhS3_fffffifPfS4_S4_S4_ffbi)
        /*0254*/ 	.short	0x0210
        /*0256*/ 	.short	0x0070


	//----- nvinfo : EIATTR_SW_WAR
	.align		4
.L_1629:
        /*0258*/ 	.byte	0x04, 0x36
        /*025a*/ 	.short	(.L_1631 - .L_1630)
.L_1630:
        /*025c*/ 	.word	0x00000008
.L_1631:


//--------------------- .nv.info._Z35kOptimizerStatic8bit2StateBlockwiseIfLi6ELi256ELi1EEvPT_S1_PhS2_fffffifPfS3_S3_S3_ffbi --------------------------
	.section	.nv.info._Z35kOptimizerStatic8bit2StateBlockwiseIfLi6ELi256ELi1EEvPT_S1_PhS2_fffffifPfS3_S3_S3_ffbi,"",@"SHT_CUDA_INFO"
	.sectionflags	@""
	.align	4


	//----- nvinfo : EIATTR_CUDA_API_VERSION
	.align		4
        /*0000*/ 	.byte	0x04, 0x37
        /*0002*/ 	.short	(.L_1633 - .L_1632)
.L_1632:
        /*0004*/ 	.word	0x00000082


	//----- nvinfo : EIATTR_KPARAM_INFO
	.align		4
.L_1633:
        /*0008*/ 	.byte	0x04, 0x17
        /*000a*/ 	.short	(.L_1635 - .L_1634)
.L_1634:
        /*000c*/ 	.word	0x00000000
        /*0010*/ 	.short	0x0012
        /*0012*/ 	.short	0x006c
        /*0014*/ 	.byte	0x00, 0xf0, 0x11, 0x00


	//----- nvinfo : EIATTR_KPARAM_INFO
	.align		4
.L_1635:
        /*0018*/ 	.byte	0x04, 0x17
        /*001a*/ 	.short	(.L_1637 - .L_1636)
.L_1636:
        /*001c*/ 	.word	0x00000000
        /*0020*/ 	.short	0x0011
        /*0022*/ 	.short	0x0068
        /*0024*/ 	.byte	0x00, 0xf0, 0x05, 0x00


	//----- nvinfo : EIATTR_KPARAM_INFO
	.align		4
.L_1637:
        /*0028*/ 	.byte	0x04, 0x17
        /*002a*/ 	.short	(.L_1639 - .L_1638)
.L_1638:
        /*002c*/ 	.word	0x00000000
        /*0030*/ 	.short	0x0010
        /*0032*/ 	.short	0x0064
        /*0034*/ 	.byte	0x00, 0xf0, 0x11, 0x00


	//----- nvinfo : EIATTR_KPARAM_INFO
	.align		4
.L_1639:
        /*0038*/ 	.byte	0x04, 0x17
        /*003a*/ 	.short	(.L_1641 - .L_1640)
.L_1640:
        /*003c*/ 	.word	0x00000000
        /*0040*/ 	.short	0x000f
        /*0042*/ 	.short	0x0060
        /*0044*/ 	.byte	0x00, 0xf0, 0x11, 0x00


	//----- nvinfo : EIATTR_KPARAM_INFO
	.align		4
.L_1641:
        /*0048*/ 	.byte	0x04, 0x17
        /*004a*/ 	.short	(.L_1643 - .L_1642)
.L_1642:
        /*004c*/ 	.word	0x00000000
        /*0050*/ 	.short	0x000e
        /*0052*/ 	.short	0x0058
        /*0054*/ 	.byte	0x00, 0xf0, 0x21, 0x00


	//----- nvinfo : EIATTR_KPARAM_INFO
	.align		4
.L_1643:
        /*0058*/ 	.byte	0x04, 0x17
        /*005a*/ 	.short	(.L_1645 - .L_1644)
.L_1644:
        /*005c*/ 	.word	0x00000000
        /*0060*/ 	.short	0x000d
        /*0062*/ 	.short	0x0050
        /*0064*/ 	.byte	0x00, 0xf0, 0x21, 0x00


	//----- nvinfo : EIATTR_KPARAM_INFO
	.align		4
.L_1645:
        /*0068*/ 	.byte	0x04, 0x17
        /*006a*/ 	.short	(.L_1647 - .L_1646)
.L_1646:
        /*006c*/ 	.word	0x00000000
        /*0070*/ 	.short	0x000c
        /*0072*/ 	.short	0x0048
        /*0074*/ 	.byte	0x00, 0xf0, 0x21, 0x00


	//----- nvinfo : EIATTR_KPARAM_INFO
	.align		4
.L_1647:
        /*0078*/ 	.byte	0x04, 0x17
        /*007a*/ 	.short	(.L_1649 - .L_1648)
.L_1648:
        /*007c*/ 	.word	0x00000000
        /*0080*/ 	.short	0x000b
        /*0082*/ 	.short	0x0040
        /*0084*/ 	.byte	0x00, 0xf0, 0x21, 0x00


	//----- nvinfo : EIATTR_KPARAM_INFO
	.align		4
.L_1649:
        /*0088*/ 	.byte	0x04, 0x17
        /*008a*/ 	.short	(.L_1651 - .L_1650)
.L_1650:
        /*008c*/ 	.word	0x00000000
        /*0090*/ 	.short	0x000a
        /*0092*/ 	.short	0x0038
        /*0094*/ 	.byte	0x00, 0xf0, 0x11, 0x00


	//----- nvinfo : EIATTR_KPARAM_INFO
	.align		4
.L_1651:
        /*0098*/ 	.byte	0x04, 0x17
        /*009a*/ 	.short	(.L_1653 - .L_1652)
.L_1652:
        /*009c*/ 	.word	0x00000000
        /*00a0*/ 	.short	0x0009
        /*00a2*/ 	.short	0x0034
        /*00a4*/ 	.byte	0x00, 0xf0, 0x11, 0x00


	//----- nvinfo : EIATTR_KPARAM_INFO
	.align		4
.L_1653:
        /*00a8*/ 	.byte	0x04, 0x17
        /*00aa*/ 	.short	(.L_1655 - .L_1654)
.L_1654:
        /*00ac*/ 	.word	0x00000000
        /*00b0*/ 	.short	0x0008
        /*00b2*/ 	.short	0x0030
        /*00b4*/ 	.byte	0x00, 0xf0, 0x11, 0x00


	//----- nvinfo : EIATTR_KPARAM_INFO
	.align		4
.L_1655:
        /*00b8*/ 	.byte	0x04, 0x17
        /*00ba*/ 	.short	(.L_1657 - .L_1656)
.L_1656:
        /*00bc*/ 	.word	0x00000000
        /*00c0*/ 	.short	0x0007
        /*00c2*/ 	.short	0x002c
        /*00c4*/ 	.byte	0x00, 0xf0, 0x11, 0x00


	//----- nvinfo : EIATTR_KPARAM_INFO
	.align		4
.L_1657:
        /*00c8*/ 	.byte	0x04, 0x17
        /*00ca*/ 	.short	(.L_1659 - .L_1658)
.L_1658:
        /*00cc*/ 	.word	0x00000000
        /*00d0*/ 	.short	0x0006
        /*00d2*/ 	.short	0x0028
        /*00d4*/ 	.byte	0x00, 0xf0, 0x11, 0x00


	//----- nvinfo : EIATTR_KPARAM_INFO
	.align		4
.L_1659:
        /*00d8*/ 	.byte	0x04, 0x17
        /*00da*/ 	.short	(.L_1661 - .L_1660)
.L_1660:
        /*00dc*/ 	.word	0x00000000
        /*00e0*/ 	.short	0x0005
        /*00e2*/ 	.short	0x0024
        /*00e4*/ 	.byte	0x00, 0xf0, 0x11, 0x00


	//----- nvinfo : EIATTR_KPARAM_INFO
	.align		4
.L_1661:
        /*00e8*/ 	.byte	0x04, 0x17
        /*00ea*/ 	.short	(.L_1663 - .L_1662)
.L_1662:
        /*00ec*/ 	.word	0x00000000
        /*00f0*/ 	.short	0x0004
        /*00f2*/ 	.short	0x0020
        /*00f4*/ 	.byte	0x00, 0xf0, 0x11, 0x00


	//----- nvinfo : EIATTR_KPARAM_INFO
	.align		4
.L_1663:
        /*00f8*/ 	.byte	0x04, 0x17
        /*00fa*/ 	.short	(.L_1665 - .L_1664)
.L_1664:
        /*00fc*/ 	.word	0x00000000
        /*0100*/ 	.short	0x0003
        /*0102*/ 	.short	0x0018
        /*0104*/ 	.byte	0x00, 0xf0, 0x21, 0x00


	//----- nvinfo : EIATTR_KPARAM_INFO
	.align		4
.L_1665:
        /*0108*/ 	.byte	0x04, 0x17
        /*010a*/ 	.short	(.L_1667 - .L_1666)
.L_1666:
        /*010c*/ 	.word	0x00000000
        /*0110*/ 	.short	0x0002
        /*0112*/ 	.short	0x0010
        /*0114*/ 	.byte	0x00, 0xf0, 0x21, 0x00


	//----- nvinfo : EIATTR_KPARAM_INFO
	.align		4
.L_1667:
        /*0118*/ 	.byte	0x04, 0x17
        /*011a*/ 	.short	(.L_1669 - .L_1668)
.L_1668:
        /*011c*/ 	.word	0x00000000
        /*0120*/ 	.short	0x0001
        /*0122*/ 	.short	0x0008
        /*0124*/ 	.byte	0x00, 0xf0, 0x21, 0x00


	//----- nvinfo : EIATTR_KPARAM_INFO
	.align		4
.L_1669:
        /*0128*/ 	.byte	0x04, 0x17
        /*012a*/ 	.short	(.L_1671 - .L_1670)
.L_1670:
        /*012c*/ 	.word	0x00000000
        /*0130*/ 	.short	0x0000
        /*0132*/ 	.short	0x0000
        /*0134*/ 	.byte	0x00, 0xf0, 0x21, 0x00


	//----- nvinfo : EIATTR_SPARSE_MMA_MASK
	.align		4
.L_1671:
        /*0138*/ 	.byte	0x03, 0x50
        /*013a*/ 	.short	0x0000


	//----- nvinfo : EIATTR_MAXREG_COUNT
	.align		4
        /*013c*/ 	.byte	0x03, 0x1b
        /*013e*/ 	.short	0x0050


	//----- nvinfo : EIATTR_NUM_BARRIERS
	.align		4
        /*0140*/ 	.byte	0x02, 0x4c
        /*0142*/ 	.byte	0x01
	.zero		1


	//----- nvinfo : EIATTR_MERCURY_ISA_VERSION
	.align		4
        /*0144*/ 	.byte	0x03, 0x5f
        /*0146*/ 	.short	0x0101


	//----- nvinfo : EIATTR_UNUSED_LOAD_BYTE_OFFSET
	.align		4
        /*0148*/ 	.byte	0x04, 0x44
        /*014a*/ 	.short	(.L_1673 - .L_1672)


	//   ....[0]....
.L_1672:
        /*014c*/ 	.word	0x000011b0
        /*0150*/ 	.word	0x0000fff0


	//   ....[1]....
        /*0154*/ 	.word	0x00001370
        /*0158*/ 	.word	0x00000fff


	//----- nvinfo : EIATTR_COOP_GROUP_MASK_REGIDS
	.align		4
.L_1673:
        /*015c*/ 	.byte	0x04, 0x29
        /*015e*/ 	.short	(.L_1675 - .L_1674)


	//   ....[0]....
.L_1674:
        /*0160*/ 	.word	0xffffffff


	//   ....[1]....
        /*0164*/ 	.word	0xffffffff


	//   ....[2]....
        /*0168*/ 	.word	0xffffffff


	//   ....[3]....
        /*016c*/ 	.word	0xffffffff


	//   ....[4]....
        /*0170*/ 	.word	0xffffffff


	//   ....[5]....
        /*0174*/ 	.word	0xffffffff


	//   ....[6]....
        /*0178*/ 	.word	0xffffffff


	//   ....[7]....
        /*017c*/ 	.word	0xffffffff


	//   ....[8]....
        /*0180*/ 	.word	0xffffffff


	//   ....[9]....
        /*0184*/ 	.word	0xffffffff


	//   ....[10]....
        /*0188*/ 	.word	0xffffffff


	//   ....[11]....
        /*018c*/ 	.word	0xffffffff


	//   ....[12]....
        /*0190*/ 	.word	0xffffffff


	//   ....[13]....
        /*0194*/ 	.word	0xffffffff


	//   ....[14]....
        /*0198*/ 	.word	0xffffffff


	//   ....[15]....
        /*019c*/ 	.word	0xffffffff


	//   ....[16]....
        /*01a0*/ 	.word	0xffffffff


	//   ....[17]....
        /*01a4*/ 	.word	0xffffffff


	//   ....[18]....
        /*01a8*/ 	.word	0xffffffff


	//   ....[19]....
        /*01ac*/ 	.word	0xffffffff


	//   ....[20]....
        /*01b0*/ 	.word	0xffffffff


	//   ....[21]....
        /*01b4*/ 	.word	0xffffffff


	//   ....[22]....
        /*01b8*/ 	.word	0xffffffff


	//   ....[23]....
        /*01bc*/ 	.word	0xffffffff


	//----- nvinfo : EIATTR_COOP_GROUP_INSTR_OFFSETS
	.align		4
.L_1675:
        /*01c0*/ 	.byte	0x04, 0x28
        /*01c2*/ 	.short	(.L_1677 - .L_1676)


	//   ....[0]....
.L_1676:
        /*01c4*/ 	.word	0x000005e0


	//   ....[1]....
        /*01c8*/ 	.word	0x00000680


	//   ....[2]....
        /*01cc*/ 	.word	0x00000730


	//   ....[3]....
        /*01d0*/ 	.word	0x00000810


	//   ....[4]....
        /*01d4*/ 	.word	0x00000a00


	//   ....[5]....
        /*01d8*/ 	.word	0x00000a60


	//   ....[6]....
        /*01dc*/ 	.word	0x00000aa0


	//   ....[7]....
        /*01e0*/ 	.word	0x00000ae0


	//   ....[8]....
        /*01e4*/ 	.word	0x00000b30


	//   ....[9]....
        /*01e8*/ 	.word	0x00000d00


	//   ....[10]....
        /*01ec*/ 	.word	0x00000d60


	//   ....[11]....
        /*01f0*/ 	.word	0x00000da0


	//   ....[12]....
        /*01f4*/ 	.word	0x00000de0


	//   ....[13]....
        /*01f8*/ 	.word	0x00000e20


	//   ....[14]....
        /*01fc*/ 	.word	0x00001000


	//   ....[15]....
        /*0200*/ 	.word	0x00001070


	//   ....[16]....
        /*0204*/ 	.word	0x000010b0


	//   ....[17]....
        /*0208*/ 	.word	0x000010f0


	//   ....[18]....
        /*020c*/ 	.word	0x00001130


	//   ....[19]....
        /*0210*/ 	.word	0x00001410


	//   ....[20]....
        /*0214*/ 	.word	0x00001610


	//   ....[21]....
        /*0218*/ 	.word	0x00002600


	//   ....[22]....
        /*021c*/ 	.word	0x00002710


	//   ....[23]....
        /*0220*/ 	.word	0x00002830


	//----- nvinfo : EIATTR_EXIT_INSTR_OFFSETS
	.align		4
.L_1677:
        /*0224*/ 	.byte	0x04, 0x1c
        /*0226*/ 	.short	(.L_1679 - .L_1678)


	//   ....[0]....
.L_1678:
        /*0228*/ 	.word	0x000001a0


	//   ....[1]....
        /*022c*/ 	.word	0x00002900


	//----- nvinfo : EIATTR_MAX_THREADS
	.align		4
.L_1679:
        /*0230*/ 	.byte	0x04, 0x05
        /*0232*/ 	.short	(.L_1681 - .L_1680)
.L_1680:
        /*0234*/ 	.word	0x00000100
        /*0238*/ 	.word	0x00000001
        /*023c*/ 	.word	0x00000001


	//----- nvinfo : EIATTR_CRS_STACK_SIZE
	.align		4
.L_1681:
        /*0240*/ 	.byte	0x04, 0x1e
        /*0242*/ 	.short	(.L_1683 - .L_1682)
.L_1682:
        /*0244*/ 	.word	0x00000000


	//----- nvinfo : EIATTR_CBANK_PARAM_SIZE
	.align		4
.L_1683:
        /*0248*/ 	.byte	0x03, 0x19
        /*024a*/ 	.short	0x0070


	//----- nvinfo : EIATTR_PARAM_CBANK
	.align		4
        /*024c*/ 	.byte	0x04, 0x0a
        /*024e*/ 	.short	(.L_1685 - .L_1684)
	.align		4
.L_1684:
        /*0250*/ 	.word	index@(.nv.constant0._Z35kOptimizerStatic8bit2StateBlockwiseIfLi6ELi256ELi1EEvPT_S1_PhS2_fffffifPfS3_S3_S3_ffbi)
        /*0254*/ 	.short	0x0210
        /*0256*/ 	.short	0x0070


	//----- nvinfo : EIATTR_SW_WAR
	.align		4
.L_1685:
        /*0258*/ 	.byte	0x04, 0x36
        /*025a*/ 	.short	(.L_1687 - .L_1686)
.L_1686:
        /*025c*/ 	.word	0x00000008
.L_1687:


//--------------------- .nv.info._Z35kOptimizerStatic8bit2StateBlockwiseI13__nv_bfloat16Li0ELi256ELi1EEvPT_S2_PhS3_fffffifPfS4_S4_S4_ffbi --------------------------
	.section	.nv.info._Z35kOptimizerStatic8bit2StateBlockwiseI13__nv_bfloat16Li0ELi256ELi1EEvPT_S2_PhS3_fffffifPfS4_S4_S4_ffbi,"",@"SHT_CUDA_INFO"
	.sectionflags	@""
	.align	4


	//----- nvinfo : EIATTR_CUDA_API_VERSION
	.align		4
        /*0000*/ 	.byte	0x04, 0x37
        /*0002*/ 	.short	(.L_1689 - .L_1688)
.L_1688:
        /*0004*/ 	.word	0x00000082


	//----- nvinfo : EIATTR_KPARAM_INFO
	.align		4
.L_1689:
        /*0008*/ 	.byte	0x04, 0x17
        /*000a*/ 	.short	(.L_1691 - .L_1690)
.L_1690:
        /*000c*/ 	.word	0x00000000
        /*0010*/ 	.short	0x0012
        /*0012*/ 	.short	0x006c
        /*0014*/ 	.byte	0x00, 0xf0, 0x11, 0x00


	//----- nvinfo : EIATTR_KPARAM_INFO
	.align		4
.L_1691:
        /*0018*/ 	.byte	0x04, 0x17
        /*001a*/ 	.short	(.L_1693 - .L_1692)
.L_1692:
        /*001c*/ 	.word	0x00000000
        /*0020*/ 	.short	0x0011
        /*0022*/ 	.short	0x0068
        /*0024*/ 	.byte	0x00, 0xf0, 0x05, 0x00


	//----- nvinfo : EIATTR_KPARAM_INFO
	.align		4
.L_1693:
        /*0028*/ 	.byte	0x04, 0x17
        /*002a*/ 	.short	(.L_1695 - .L_1694)
.L_1694:
        /*002c*/ 	.word	0x00000000
        /*0030*/ 	.short	0x0010
        /*0032*/ 	.short	0x0064
        /*0034*/ 	.byte	0x00, 0xf0, 0x11, 0x00


	//----- nvinfo : EIATTR_KPARAM_INFO
	.align		4
.L_1695:
        /*0038*/ 	.byte	0x04, 0x17
        /*003a*/ 	.short	(.L_1697 - .L_1696)
.L_1696:
        /*003c*/ 	.word	0x00000000
        /*0040*/ 	.short	0x000f
        /*0042*/ 	.short	0x0060
        /*0044*/ 	.byte	0x00, 0xf0, 0x11, 0x00


	//----- nvinfo : EIATTR_KPARAM_INFO
	.align		4
.L_1697:
        /*0048*/ 	.byte	0x04, 0x17
        /*004a*/ 	.short	(.L_1699 - .L_1698)
.L_1698:
        /*004c*/ 	.word	0x00000000
        /*0050*/ 	.short	0x000e
        /*0052*/ 	.short	0x0058
        /*0054*/ 	.byte	0x00, 0xf0, 0x21, 0x00


	//----- nvinfo : EIATTR_KPARAM_INFO
	.align		4
.L_1699:
        /*0058*/ 	.byte	0x04, 0x17
        /*005a*/ 	.short	(.L_1701 - .L_1700)
.L_1700:
        /*005c*/ 	.word	0x00000000
        /*0060*/ 	.short	0x000d
        /*0062*/ 	.short	0x0050
        /*0064*/ 	.byte	0x00, 0xf0, 0x21, 0x00


	//----- nvinfo : EIATTR_KPARAM_INFO
	.align		4
.L_1701:
        /*0068*/ 	.byte	0x04, 0x17
        /*006a*/ 	.short	(.L_1703 - .L_1702)
.L_1702:
        /*006c*/ 	.word	0x00000000
        /*0070*/ 	.short	0x000c
        /*0072*/ 	.short	0x0048
        /*0074*/ 	.byte	0x00, 0xf0, 0x21, 0x00


	//----- nvinfo : EIATTR_KPARAM_INFO
	.align		4
.L_1703:
        /*0078*/ 	.byte	0x04, 0x17
        /*007a*/ 	.short	(.L_1705 - .L_1704)
.L_1704:
        /*007c*/ 	.word	0x00000000
        /*0080*/ 	.short	0x000b
        /*0082*/ 	.short	0x0040
        /*0084*/ 	.byte	0x00, 0xf0, 0x21, 0x00


	//----- nvinfo : EIATTR_KPARAM_INFO
	.align		4
.L_1705:
        /*0088*/ 	.byte	0x04, 0x17
        /*008a*/ 	.short	(.L_1707 - .L_1706)
.L_1706:
        /*008c*/ 	.word	0x00000000
        /*0090*/ 	.short	0x000a
        /*0092*/ 	.short	0x0038
        /*0094*/ 	.byte	0x00, 0xf0, 0x11, 0x00


	//----- nvinfo : EIATTR_KPARAM_INFO
	.align		4
.L_1707:
        /*0098*/ 	.byte	0x04, 0x17
        /*009a*/ 	.short	(.L_1709 - .L_1708)
.L_1708:
        /*009c*/ 	.word	0x00000000
        /*00a0*/ 	.short	0x0009
        /*00a2*/ 	.short	0x0034
        /*00a4*/ 	.byte	0x00, 0xf0, 0x11, 0x00


	//----- nvinfo : EIATTR_KPARAM_INFO
	.align		4
.L_1709:
        /*00a8*/ 	.byte	0x04, 0x17
        /*00aa*/ 	.short	(.L_1711 - .L_1710)
.L_1710:
        /*00ac*/ 	.word	0x00000000
        /*00b0*/ 	.short	0x0008
        /*00b2*/ 	.short	0x0030
        /*00b4*/ 	.byte	0x00, 0xf0, 0x11, 0x00


	//----- nvinfo : EIATTR_KPARAM_INFO
	.align		4
.L_1711:
        /*00b8*/ 	.byte	0x04, 0x17
        /*00ba*/ 	.short	(.L_1713 - .L_1712)
.L_1712:
        /*00bc*/ 	.word	0x00000000
        /*00c0*/ 	.short	0x0007
        /*00c2*/ 	.short	0x002c
        /*00c4*/ 	.byte	0x00, 0xf0, 0x11, 0x00


	//----- nvinfo : EIATTR_KPARAM_INFO
	.align		4
.L_1713:
        /*00c8*/ 	.byte	0x04, 0x17
        /*00ca*/ 	.short	(.L_1715 - .L_1714)
.L_1714:
        /*00cc*/ 	.word	0x00000000
        /*00d0*/ 	.short	0x0006
        /*00d2*/ 	.short	0x0028
        /*00d4*/ 	.byte	0x00, 0xf0, 0x11, 0x00


	//----- nvinfo : EIATTR_KPARAM_INFO
	.align		4
.L_1715:
        /*00d8*/ 	.byte	0x04, 0x17
        /*00da*/ 	.short	(.L_1717 - .L_1716)
.L_1716:
        /*00dc*/ 	.word	0x00000000
        /*00e0*/ 	.short	0x0005
        /*00e2*/ 	.short	0x0024
        /*00e4*/ 	.byte	0x00, 0xf0, 0x11, 0x00


	//----- nvinfo : EIATTR_KPARAM_INFO
	.align		4
.L_1717:
        /*00e8*/ 	.byte	0x04, 0x17
        /*00ea*/ 	.short	(.L_1719 - .L_1718)
.L_1718:
        /*00ec*/ 	.word	0x00000000
        /*00f0*/ 	.short	0x0004
        /*00f2*/ 	.short	0x0020
        /*00f4*/ 	.byte	0x00, 0xf0, 0x11, 0x00


	//----- nvinfo : EIATTR_KPARAM_INFO
	.align		4
.L_1719:
        /*00f8*/ 	.byte	0x04, 0x17
        /*00fa*/ 	.short	(.L_1721 - .L_1720)
.L_1720:
        /*00fc*/ 	.word	0x00000000
        /*0100*/ 	.short	0x0003
        /*0102*/ 	.short	0x0018
        /*0104*/ 	.byte	0x00, 0xf0, 0x21, 0x00


	//----- nvinfo : EIATTR_KPARAM_INFO
	.align		4
.L_1721:
        /*0108*/ 	.byte	0x04, 0x17
        /*010a*/ 	.short	(.L_1723 - .L_1722)
.L_1722:
        /*010c*/ 	.word	0x00000000
        /*0110*/ 	.short	0x0002
        /*0112*/ 	.short	0x0010
        /*0114*/ 	.byte	0x00, 0xf0, 0x21, 0x00


	//----- nvinfo : EIATTR_KPARAM_INFO
	.align		4
.L_1723:
        /*0118*/ 	.byte	0x04, 0x17
        /*011a*/ 	.short	(.L_1725 - .L_1724)
.L_1724:
        /*011c*/ 	.word	0x00000000
        /*0120*/ 	.short	0x0001
        /*0122*/ 	.short	0x0008
        /*0124*/ 	.byte	0x00, 0xf0, 0x21, 0x00


	//----- nvinfo : EIATTR_KPARAM_INFO
	.align		4
.L_1725:
        /*0128*/ 	.byte	0x04, 0x17
        /*012a*/ 	.short	(.L_1727 - .L_1726)
.L_1726:
        /*012c*/ 	.word	0x00000000
        /*0130*/ 	.short	0x0000
        /*0132*/ 	.short	0x0000
        /*0134*/ 	.byte	0x00, 0xf0, 0x21, 0x00


	//----- nvinfo : EIATTR_SPARSE_MMA_MASK
	.align		4
.L_1727:
        /*0138*/ 	.byte	0x03, 0x50
        /*013a*/ 	.short	0x0000


	//----- nvinfo : EIATTR_MAXREG_COUNT
	.align		4
        /*013c*/ 	.byte	0x03, 0x1b
        /*013e*/ 	.short	0x0050


	//----- nvinfo : EIATTR_NUM_BARRIERS
	.align		4
        /*0140*/ 	.byte	0x02, 0x4c
        /*0142*/ 	.byte	0x01
	.zero		1


	//----- nvinfo : EIATTR_MERCURY_ISA_VERSION
	.align		4
        /*0144*/ 	.byte	0x03, 0x5f
        /*0146*/ 	.short	0x0101


	//----- nvinfo : EIATTR_COOP_GROUP_MASK_REGIDS
	.align		4
        /*0148*/ 	.byte	0x04, 0x29
        /*014a*/ 	.short	(.L_1729 - .L_1728)


	//   ....[0]....
.L_1728:
        /*014c*/ 	.word	0xffffffff


	//   ....[1]....
        /*0150*/ 	.word	0xffffffff


	//   ....[2]....
        /*0154*/ 	.word	0xffffffff


	//   ....[3]....
        /*0158*/ 	.word	0xffffffff


	//   ....[4]....
        /*015c*/ 	.word	0xffffffff


	//   ....[5]....
        /*0160*/ 	.word	0xffffffff


	//   ....[6]....
        /*0164*/ 	.word	0xffffffff


	//   ....[7]....
        /*0168*/ 	.word	0xffffffff


	//   ....[8]....
        /*016c*/ 	.word	0xffffffff


	//   ....[9]....
        /*0170*/ 	.word	0xffffffff


	//   ....[10]....
        /*0174*/ 	.word	0xffffffff


	//   ....[11]....
        /*0178*/ 	.word	0xffffffff


	//   ....[12]....
        /*017c*/ 	.word	0xffffffff


	//   ....[13]....
        /*0180*/ 	.word	0xffffffff


	//   ....[14]....
        /*0184*/ 	.word	0xffffffff


	//   ....[15]....
        /*0188*/ 	.word	0xffffffff


	//   ....[16]....
        /*018c*/ 	.word	0xffffffff


	//----- nvinfo : EIATTR_COOP_GROUP_INSTR_OFFSETS
	.align		4
.L_1729:
        /*0190*/ 	.byte	0x04, 0x28
        /*0192*/ 	.short	(.L_1731 - .L_1730)


	//   ....[0]....
.L_1730:
        /*0194*/ 	.word	0x000005b0


	//   ....[1]....
        /*0198*/ 	.word	0x00000650


	//   ....[2]....
        /*019c*/ 	.word	0x00000740


	//   ....[3]....
        /*01a0*/ 	.word	0x00000890


	//   ....[4]....
        /*01a4*/ 	.word	0x000008d0


	//   ....[5]....
        /*01a8*/ 	.word	0x00000910


	//   ....[6]....
        /*01ac*/ 	.word	0x00000950


	//   ....[7]....
        /*01b0*/ 	.word	0x000009b0


	//   ....[8]....
        /*01b4*/ 	.word	0x00000b90


	//   ....[9]....
        /*01b8*/ 	.word	0x00000c00


	//   ....[10]....
        /*01bc*/ 	.word	0x00000c50


	//   ....[11]....
        /*01c0*/ 	.word	0x00000cb0


	//   ....[12]....
        /*01c4*/ 	.word	0x00000cf0


	//   ....[13]....
        /*01c8*/ 	.word	0x00000fc0


	//   ....[14]....
        /*01cc*/ 	.word	0x000012d0


	//   ....[15]....
        /*01d0*/ 	.word	0x00001cd0


	//   ....[16]....
        /*01d4*/ 	.word	0x00001d90


	//----- nvinfo : EIATTR_EXIT_INSTR_OFFSETS
	.align		4
.L_1731:
        /*01d8*/ 	.byte	0x04, 0x1c
        /*01da*/ 	.short	(.L_1733 - .L_1732)


	//   ....[0]....
.L_1732:
        /*01dc*/ 	.word	0x000001a0


	//   ....[1]....
        /*01e0*/ 	.word	0x00001e80


	//----- nvinfo : EIATTR_MAX_THREADS
	.align		4
.L_1733:
        /*01e4*/ 	.byte	0x04, 0x05
        /*01e6*/ 	.short	(.L_1735 - .L_1734)
.L_1734:
        /*01e8*/ 	.word	0x00000100
        /*01ec*/ 	.word	0x00000001
        /*01f0*/ 	.word	0x00000001


	//----- nvinfo : EIATTR_CRS_STACK_SIZE
	.align		4
.L_1735:
        /*01f4*/ 	.byte	0x04, 0x1e
        /*01f6*/ 	.short	(.L_1737 - .L_1736)
.L_1736:
        /*01f8*/ 	.word	0x00000000


	//----- nvinfo : EIATTR_CBANK_PARAM_SIZE
	.align		4
.L_1737:
        /*01fc*/ 	.byte	0x03, 0x19
        /*01fe*/ 	.short	0x0070


	//----- nvinfo : EIATTR_PARAM_CBANK
	.align		4
        /*0200*/ 	.byte	0x04, 0x0a
        /*0202*/ 	.short	(.L_1739 - .L_1738)
	.align		4
.L_1738:
        /*0204*/ 	.word	index@(.nv.constant0._Z35kOptimizerStatic8bit2StateBlockwiseI13__nv_bfloat16Li0ELi256ELi1EEvPT_S2_PhS3_fffffifPfS4_S4_S4_ffbi)
        /*0208*/ 	.short	0x0210
        /*020a*/ 	.short	0x0070


	//----- nvinfo : EIATTR_SW_WAR
	.align		4
.L_1739:
        /*020c*/ 	.byte	0x04, 0x36
        /*020e*/ 	.short	(.L_1741 - .L_1740)
.L_1740:
        /*0210*/ 	.word	0x00000008
.L_1741:


//--------------------- .nv.info._Z35kOptimizerStatic8bit2StateBlockwiseI6__halfLi0ELi256ELi1EEvPT_S2_PhS3_fffffifPfS4_S4_S4_ffbi --------------------------
	.section	.nv.info._Z35kOptimizerStatic8bit2StateBlockwiseI6__halfLi0ELi256ELi1EEvPT_S2_PhS3_fffffifPfS4_S4_S4_ffbi,"",@"SHT_CUDA_INFO"
	.sectionflags	@""
	.align	4


	//----- nvinfo : EIATTR_CUDA_API_VERSION
	.align		4
        /*0000*/ 	.byte	0x04, 0x37
        /*0002*/ 	.short	(.L_1743 - .L_1742)
.L_1742:
        /*0004*/ 	.word	0x00000082


	//----- nvinfo : EIATTR_KPARAM_INFO
	.align		4
.L_1743:
        /*0008*/ 	.byte	0x04, 0x17
        /*000a*/ 	.short	(.L_1745 - .L_1744)
.L_1744:
        /*000c*/ 	.word	0x00000000
        /*0010*/ 	.short	0x0012
        /*0012*/ 	.short	0x006c
        /*0014*/ 	.byte	0x00, 0xf0, 0x11, 0x00


	//----- nvinfo : EIATTR_KPARAM_INFO
	.align		4
.L_1745:
        /*0018*/ 	.byte	0x04, 0x17
        /*001a*/ 	.short	(.L_1747 - .L_1746)
.L_1746:
        /*001c*/ 	.word	0x00000000
        /*0020*/ 	.short	0x0011
        /*0022*/ 	.short	0x0068
        /*0024*/ 	.byte	0x00, 0xf0, 0x05, 0x00


	//----- nvinfo : EIATTR_KPARAM_INFO
	.align		4
.L_1747:
        /*0028*/ 	.byte	0x04, 0x17
        /*002a*/ 	.short	(.L_1749 - .L_1748)
.L_1748:
        /*002c*/ 	.word	0x00000000
        /*0030*/ 	.short	0x0010
        /*0032*/ 	.short	0x0064
        /*0034*/ 	.byte	0x00, 0xf0, 0x11, 0x00


	//----- nvinfo : EIATTR_KPARAM_INFO
	.align		4
.L_1749:
        /*0038*/ 	.byte	0x04, 0x17
        /*003a*/ 	.short	(.L_1751 - .L_1750)
.L_1750:
        /*003c*/ 	.word	0x00000000
        /*0040*/ 	.short	0x000f
        /*0042*/ 	.short	0x0060
        /*0044*/ 	.byte	0x00, 0xf0, 0x11, 0x00


	//----- nvinfo : EIATTR_KPARAM_INFO
	.align		4
.L_1751:
        /*0048*/ 	.byte	0x04, 0x17
        /*004a*/ 	.short	(.L_1753 - .L_1752)
.L_1752:
        /*004c*/ 	.word	0x00000000
        /*0050*/ 	.short	0x000e
        /*0052*/ 	.short	0x0058
        /*0054*/ 	.byte	0x00, 0xf0, 0x21, 0x00


	//----- nvinfo : EIATTR_KPARAM_INFO
	.align		4
.L_1753:
        /*0058*/ 	.byte	0x04, 0x17
        /*005a*/ 	.short	(.L_1755 - .L_1754)
.L_1754:
        /*005c*/ 	.word	0x00000000
        /*0060*/ 	.short	0x000d
        /*0062*/ 	.short	0x0050
        /*0064*/ 	.byte	0x00, 0xf0, 0x21, 0x00


	//----- nvinfo : EIATTR_KPARAM_INFO
	.align		4
.L_1755:
        /*0068*/ 	.byte	0x04, 0x17
        /*006a*/ 	.short	(.L_1757 - .L_1756)
.L_1756:
        /*006c*/ 	.word	0x00000000
        /*0070*/ 	.short	0x000c
        /*0072*/ 	.short	0x0048
        /*0074*/ 	.byte	0x00, 0xf0, 0x21, 0x00


	//----- nvinfo : EIATTR_KPARAM_INFO
	.align		4
.L_1757:
        /*0078*/ 	.byte	0x04, 0x17
        /*007a*/ 	.short	(.L_1759 - .L_1758)
.L_1758:
        /*007c*/ 	.word	0x00000000
        /*0080*/ 	.short	0x000b
        /*0082*/ 	.short	0x0040
        /*0084*/ 	.byte	0x00, 0xf0, 0x21, 0x00


	//----- nvinfo : EIATTR_KPARAM_INFO
	.align		4
.L_1759:
        /*0088*/ 	.byte	0x04, 0x17
        /*008a*/ 	.short	(.L_1761 - .L_1760)
.L_1760:
        /*008c*/ 	.word	0x00000000
        /*0090*/ 	.short	0x000a
        /*0092*/ 	.short	0x0038
        /*0094*/ 	.byte	0x00, 0xf0, 0x11, 0x00


	//----- nvinfo : EIATTR_KPARAM_INFO
	.align		4
.L_1761:
        /*0098*/ 	.byte	0x04, 0x17
        /*009a*/ 	.short	(.L_1763 - .L_1762)
.L_1762:
        /*009c*/ 	.word	0x00000000
        /*00a0*/ 	.short	0x0009
        /*00a2*/ 	.short	0x0034
        /*00a4*/ 	.byte	0x00, 0xf0, 0x11, 0x00


	//----- nvinfo : EIATTR_KPARAM_INFO
	.align		4
.L_1763:
        /*00a8*/ 	.byte	0x04, 0x17
        /*00aa*/ 	.short	(.L_1765 - .L_1764)
.L_1764:
        /*00ac*/ 	.word	0x00000000
        /*00b0*/ 	.short	0x0008
        /*00b2*/ 	.short	0x0030
        /*00b4*/ 	.byte	0x00, 0xf0, 0x11, 0x00


	//----- nvinfo : EIATTR_KPARAM_INFO
	.align		4
.L_1765:
        /*00b8*/ 	.byte	0x04, 0x17
        /*00ba*/ 	.short	(.L_1767 - .L_1766)
.L_1766:
        /*00bc*/ 	.word	0x00000000
        /*00c0*/ 	.short	0x0007
        /*00c2*/ 	.short	0x002c
        /*00c4*/ 	.byte	0x00, 0xf0, 0x11, 0x00


	//----- nvinfo : EIATTR_KPARAM_INFO
	.align		4
.L_1767:
        /*00c8*/ 	.byte	0x04, 0x17
        /*00ca*/ 	.short	(.L_1769 - .L_1768)
.L_1768:
        /*00cc*/ 	.word	0x00000000
        /*00d0*/ 	.short	0x0006
        /*00d2*/ 	.short	0x0028
        /*00d4*/ 	.byte	0x00, 0xf0, 0x11, 0x00


	//----- nvinfo : EIATTR_KPARAM_INFO
	.align		4
.L_1769:
        /*00d8*/ 	.byte	0x04, 0x17
        /*00da*/ 	.short	(.L_1771 - .L_1770)
.L_1770:
        /*00dc*/ 	.word	0x00000000
        /*00e0*/ 	.short	0x0005
        /*00e2*/ 	.short	0x0024
        /*00e4*/ 	.byte	0x00, 0xf0, 0x11, 0x00


	//----- nvinfo : EIATTR_KPARAM_INFO
	.align		4
.L_1771:
        /*00e8*/ 	.byte	0x04, 0x17
        /*00ea*/ 	.short	(.L_1773 - .L_1772)
.L_1772:
        /*00ec*/ 	.word	0x00000000
        /*00f0*/ 	.short	0x0004
        /*00f2*/ 	.short	0x0020
        /*00f4*/ 	.byte	0x00, 0xf0, 0x11, 0x00


	//----- nvinfo : EIATTR_KPARAM_INFO
	.align		4
.L_1773:
        /*00f8*/ 	.byte	0x04, 0x17
        /*00fa*/ 	.short	(.L_1775 - .L_1774)
.L_1774:
        /*00fc*/ 	.word	0x00000000
        /*0100*/ 	.short	0x0003
        /*0102*/ 	.short	0x0018
        /*0104*/ 	.byte	0x00, 0xf0, 0x21, 0x00


	//----- nvinfo : EIATTR_KPARAM_INFO
	.align		4
.L_1775:
        /*0108*/ 	.byte	0x04, 0x17
        /*010a*/ 	.short	(.L_1777 - .L_1776)
.L_1776:
        /*010c*/ 	.word	0x00000000
        /*0110*/ 	.short	0x0002
        /*0112*/ 	.short	0x0010
        /*0114*/ 	.byte	0x00, 0xf0, 0x21, 0x00


	//----- nvinfo : EIATTR_KPARAM_INFO
	.align		4
.L_1777:
        /*0118*/ 	.byte	0x04, 0x17
        /*011a*/ 	.short	(.L_1779 - .L_1778)
.L_1778:
        /*011c*/ 	.word	0x00000000
        /*0120*/ 	.short	0x0001
        /*0122*/ 	.short	0x0008
        /*0124*/ 	.byte	0x00, 0xf0, 0x21, 0x00


	//----- nvinfo : EIATTR_KPARAM_INFO
	.align		4
.L_1779:
        /*0128*/ 	.byte	0x04, 0x17
        /*012a*/ 	.short	(.L_1781 - .L_1780)
.L_1780:
        /*012c*/ 	.word	0x00000000
        /*0130*/ 	.short	0x0000
        /*0132*/ 	.short	0x0000
        /*0134*/ 	.byte	0x00, 0xf0, 0x21, 0x00


	//----- nvinfo : EIATTR_SPARSE_MMA_MASK
	.align		4
.L_1781:
        /*0138*/ 	.byte	0x03, 0x50
        /*013a*/ 	.short	0x0000


	//----- nvinfo : EIATTR_MAXREG_COUNT
	.align		4
        /*013c*/ 	.byte	0x03, 0x1b
        /*013e*/ 	.short	0x0050


	//----- nvinfo : EIATTR_NUM_BARRIERS
	.align		4
        /*0140*/ 	.byte	0x02, 0x4c
        /*0142*/ 	.byte	0x01
	.zero		1


	//----- nvinfo : EIATTR_MERCURY_ISA_VERSION
	.align		4
        /*0144*/ 	.byte	0x03, 0x5f
        /*0146*/ 	.short	0x0101


	//----- nvinfo : EIATTR_COOP_GROUP_MASK_REGIDS
	.align		4
        /*0148*/ 	.byte	0x04, 0x29
        /*014a*/ 	.short	(.L_1783 - .L_1782)


	//   ....[0]....
.L_1782:
        /*014c*/ 	.word	0xffffffff


	//   ....[1]....
        /*0150*/ 	.word	0xffffffff


	//   ....[2]....
        /*0154*/ 	.word	0xffffffff


	//   ....[3]....
        /*0158*/ 	.word	0xffffffff


	//   ....[4]....
        /*015c*/ 	.word	0xffffffff


	//   ....[5]....
        /*0160*/ 	.word	0xffffffff


	//   ....[6]....
        /*0164*/ 	.word	0xffffffff


	//   ....[7]....
        /*0168*/ 	.word	0xffffffff


	//   ....[8]....
        /*016c*/ 	.word	0xffffffff


	//   ....[9]....
        /*0170*/ 	.word	0xffffffff


	//   ....[10]....
        /*0174*/ 	.word	0xffffffff


	//   ....[11]....
        /*0178*/ 	.word	0xffffffff


	//   ....[12]....
        /*017c*/ 	.word	0xffffffff


	//   ....[13]....
        /*0180*/ 	.word	0xffffffff


	//   ....[14]....
        /*0184*/ 	.word	0xffffffff


	//   ....[15]....
        /*0188*/ 	.word	0xffffffff


	//   ....[16]....
        /*018c*/ 	.word	0xffffffff


	//----- nvinfo : EIATTR_COOP_GROUP_INSTR_OFFSETS
	.align		4
.L_1783:
        /*0190*/ 	.byte	0x04, 0x28
        /*0192*/ 	.short	(.L_1785 - .L_1784)


	//   ....[0]....
.L_1784:
        /*0194*/ 	.word	0x000005b0


	//   ....[1]....
        /*0198*/ 	.word	0x00000650


	//   ....[2]....
        /*019c*/ 	.word	0x00000740


	//   ....[3]....
        /*01a0*/ 	.word	0x00000890


	//   ....[4]....
        /*01a4*/ 	.word	0x000008d0


	//   ....[5]....
        /*01a8*/ 	.word	0x00000910


	//   ....[6]....
        /*01ac*/ 	.word	0x00000950


	//   ....[7]....
        /*01b0*/ 	.word	0x000009b0


	//   ....[8]....
        /*01b4*/ 	.word	0x00000b90


	//   ....[9]....
        /*01b8*/ 	.word	0x00000c00


	//   ....[10]....
        /*01bc*/ 	.word	0x00000c50


	//   ....[11]....
        /*01c0*/ 	.word	0x00000cb0


	//   ....[12]....
        /*01c4*/ 	.word	0x00000cf0


	//   ....[13]....
        /*01c8*/ 	.word	0x00000fc0


	//   ....[14]....
        /*01cc*/ 	.word	0x00001280


	//   ....[15]....
        /*01d0*/ 	.word	0x00001ca0


	//   ....[16]....
        /*01d4*/ 	.word	0x00001d60


	//----- nvinfo : EIATTR_EXIT_INSTR_OFFSETS
	.align		4
.L_1785:
        /*01d8*/ 	.byte	0x04, 0x1c
        /*01da*/ 	.short	(.L_1787 - .L_1786)


	//   ....[0]....
.L_1786:
        /*01dc*/ 	.word	0x000001a0


	//   ....[1]....
        /*01e0*/ 	.word	0x00001e50


	//----- nvinfo : EIATTR_MAX_THREADS
	.align		4
.L_1787:
        /*01e4*/ 	.byte	0x04, 0x05
        /*01e6*/ 	.short	(.L_1789 - .L_1788)
.L_1788:
        /*01e8*/ 	.word	0x00000100
        /*01ec*/ 	.word	0x00000001
        /*01f0*/ 	.word	0x00000001


	//----- nvinfo : EIATTR_CRS_STACK_SIZE
	.align		4
.L_1789:
        /*01f4*/ 	.byte	0x04, 0x1e
        /*01f6*/ 	.short	(.L_1791 - .L_1790)
.L_1790:
        /*01f8*/ 	.word	0x00000000


	//----- nvinfo : EIATTR_CBANK_PARAM_SIZE
	.align		4
.L_1791:
        /*01fc*/ 	.byte	0x03, 0x19
        /*01fe*/ 	.short	0x0070


	//----- nvinfo : EIATTR_PARAM_CBANK
	.align		4
        /*0200*/ 	.byte	0x04, 0x0a
        /*0202*/ 	.short	(.L_1793 - .L_1792)
	.align		4
.L_1792:
        /*0204*/ 	.word	index@(.nv.constant0._Z35kOptimizerStatic8bit2StateBlockwiseI6__halfLi0ELi256ELi1EEvPT_S2_PhS3_fffffifPfS4_S4_S4_ffbi)
        /*0208*/ 	.short	0x0210
        /*020a*/ 	.short	0x0070


	//----- nvinfo : EIATTR_SW_WAR
	.align		4
.L_1793:
        /*020c*/ 	.byte	0x04, 0x36
        /*020e*/ 	.short	(.L_1795 - .L_1794)
.L_1794:
        /*0210*/ 	.word	0x00000008
.L_1795:


//--------------------- .nv.info._Z35kOptimizerStatic8bit2StateBlockwiseIfLi0ELi256ELi1EEvPT_S1_PhS2_fffffifPfS3_S3_S3_ffbi --------------------------
	.section	.nv.info._Z35kOptimizerStatic8bit2StateBlockwiseIfLi0ELi256ELi1EEvPT_S1_PhS2_fffffifPfS3_S3_S3_ffbi,"",@"SHT_CUDA_INFO"
	.sectionflags	@""
	.align	4


	//----- nvinfo : EIATTR_CUDA_API_VERSION
	.align		4
        /*0000*/ 	.byte	0x04, 0x37
        /*0002*/ 	.short	(.L_1797 - .L_1796)
.L_1796:
        /*0004*/ 	.word	0x00000082


	//----- nvinfo : EIATTR_KPARAM_INFO
	.align		4
.L_1797:
        /*0008*/ 	.byte	0x04, 0x17
        /*000a*/ 	.short	(.L_1799 - .L_1798)
.L_1798:
        /*000c*/ 	.word	0x00000000
        /*0010*/ 	.short	0x0012
        /*0012*/ 	.short	0x006c
        /*0014*/ 	.byte	0x00, 0xf0, 0x11, 0x00


	//----- nvinfo : EIATTR_KPARAM_INFO
	.align		4
.L_1799:
        /*0018*/ 	.byte	0x04, 0x17
        /*001a*/ 	.short	(.L_1801 - .L_1800)
.L_1800:
        /*001c*/ 	.word	0x00000000
        /*0020*/ 	.short	0x0011
        /*0022*/ 	.short	0x0068
        /*0024*/ 	.byte	0x00, 0xf0, 0x05, 0x00


	//----- nvinfo : EIATTR_KPARAM_INFO
	.align		4
.L_1801:
        /*0028*/ 	.byte	0x04, 0x17
        /*002a*/ 	.short	(.L_1803 - .L_1802)
.L_1802:
        /*002c*/ 	.word	0x00000000
        /*0030*/ 	.short	0x0010
        /*0032*/ 	.short	0x0064
        /*0034*/ 	.byte	0x00, 0xf0, 0x11, 0x00


	//----- nvinfo : EIATTR_KPARAM_INFO
	.align		4
.L_1803:
        /*0038*/ 	.byte	0x04, 0x17
        /*003a*/ 	.short	(.L_1805 - .L_1804)
.L_1804:
        /*003c*/ 	.word	0x00000000
        /*0040*/ 	.short	0x000f
        /*0042*/ 	.short	0x0060
        /*0044*/ 	.byte	0x00, 0xf0, 0x11, 0x00


	//----- nvinfo : EIATTR_KPARAM_INFO
	.align		4
.L_1805:
        /*0048*/ 	.byte	0x04, 0x17
        /*004a*/ 	.short	(.L_1807 - .L_1806)
.L_1806:
        /*004c*/ 	.word	0x00000000
        /*0050*/ 	.short	0x000e
        /*0052*/ 	.short	0x0058
        /*0054*/ 	.byte	0x00, 0xf0, 0x21, 0x00


	//----- nvinfo : EIATTR_KPARAM_INFO
	.align		4
.L_1807:
        /*0058*/ 	.byte	0x04, 0x17
        /*005a*/ 	.short	(.L_1809 - .L_1808)
.L_1808:
        /*005c*/ 	.word	0x00000000
        /*0060*/ 	.short	0x000d
        /*0062*/ 	.short	0x0050
        /*0064*/ 	.byte	0x00, 0xf0, 0x21, 0x00


	//----- nvinfo : EIATTR_KPARAM_INFO
	.align		4
.L_1809:
        /*0068*/ 	.byte	0x04, 0x17
        /*006a*/ 	.short	(.L_1811 - .L_1810)
.L_1810:
        /*006c*/ 	.word	0x00000000
        /*0070*/ 	.short	0x000c
        /*0072*/ 	.short	0x0048
        /*0074*/ 	.byte	0x00, 0xf0, 0x21, 0x00


	//----- nvinfo : EIATTR_KPARAM_INFO
	.align		4
.L_1811:
        /*0078*/ 	.byte	0x04, 0x17
        /*007a*/ 	.short	(.L_1813 - .L_1812)
.L_1812:
        /*007c*/ 	.word	0x00000000
        /*0080*/ 	.short	0x000b
        /*0082*/ 	.short	0x0040
        /*0084*/ 	.byte	0x00, 0xf0, 0x21, 0x00


	//----- nvinfo : EIATTR_KPARAM_INFO
	.align		4
.L_1813:
        /*0088*/ 	.byte	0x04, 0x17
        /*008a*/ 	.short	(.L_1815 - .L_1814)
.L_1814:
        /*008c*/ 	.word	0x00000000
        /*0090*/ 	.short	0x000a
        /*0092*/ 	.short	0x0038
        /*0094*/ 	.byte	0x00, 0xf0, 0x11, 0x00


	//----- nvinfo : EIATTR_KPARAM_INFO
	.align		4
.L_1815:
        /*0098*/ 	.byte	0x04, 0x17
        /*009a*/ 	.short	(.L_1817 - .L_1816)
.L_1816:
        /*009c*/ 	.word	0x00000000
        /*00a0*/ 	.short	0x0009
        /*00a2*/ 	.short	0x0034
        /*00a4*/ 	.byte	0x00, 0xf0, 0x11, 0x00


	//----- nvinfo : EIATTR_KPARAM_INFO
	.align		4
.L_1817:
        /*00a8*/ 	.byte	0x04, 0x17
        /*00aa*/ 	.short	(.L_1819 - .L_1818)
.L_1818:
        /*00ac*/ 	.word	0x00000000
        /*00b0*/ 	.short	0x0008
        /*00b2*/ 	.short	0x0030
        /*00b4*/ 	.byte	0x00, 0xf0, 0x11, 0x00


	//----- nvinfo : EIATTR_KPARAM_INFO
	.align		4
.L_1819:
        /*00b8*/ 	.byte	0x04, 0x17
        /*00ba*/ 	.short	(.L_1821 - .L_1820)
.L_1820:
        /*00bc*/ 	.word	0x00000000
        /*00c0*/ 	.short	0x0007
        /*00c2*/ 	.short	0x002c
        /*00c4*/ 	.byte	0x00, 0xf0, 0x11, 0x00


	//----- nvinfo : EIATTR_KPARAM_INFO
	.align		4
.L_1821:
        /*00c8*/ 	.byte	0x04, 0x17
        /*00ca*/ 	.short	(.L_1823 - .L_1822)
.L_1822:
        /*00cc*/ 	.word	0x00000000
        /*00d0*/ 	.short	0x0006
        /*00d2*/ 	.short	0x0028
        /*00d4*/ 	.byte	0x00, 0xf0, 0x11, 0x00


	//----- nvinfo : EIATTR_KPARAM_INFO
	.align		4
.L_1823:
        /*00d8*/ 	.byte	0x04, 0x17
        /*00da*/ 	.short	(.L_1825 - .L_1824)
.L_1824:
        /*00dc*/ 	.word	0x00000000
        /*00e0*/ 	.short	0x0005
        /*00e2*/ 	.short	0x0024
        /*00e4*/ 	.byte	0x00, 0xf0, 0x11, 0x00


	//----- nvinfo : EIATTR_KPARAM_INFO
	.align		4
.L_1825:
        /*00e8*/ 	.byte	0x04, 0x17
        /*00ea*/ 	.short	(.L_1827 - .L_1826)
.L_1826:
        /*00ec*/ 	.word	0x00000000
        /*00f0*/ 	.short	0x0004
        /*00f2*/ 	.short	0x0020
        /*00f4*/ 	.byte	0x00, 0xf0, 0x11, 0x00


	//----- nvinfo : EIATTR_KPARAM_INFO
	.align		4
.L_1827:
        /*00f8*/ 	.byte	0x04, 0x17
        /*00fa*/ 	.short	(.L_1829 - .L_1828)
.L_1828:
        /*00fc*/ 	.word	0x00000000
        /*0100*/ 	.short	0x0003
        /*0102*/ 	.short	0x0018
        /*0104*/ 	.byte	0x00, 0xf0, 0x21, 0x00


	//----- nvinfo : EIATTR_KPARAM_INFO
	.align		4
.L_1829:
        /*0108*/ 	.byte	0x04, 0x17
        /*010a*/ 	.short	(.L_1831 - .L_1830)
.L_1830:
        /*010c*/ 	.word	0x00000000
        /*0110*/ 	.short	0x0002
        /*0112*/ 	.short	0x0010
        /*0114*/ 	.byte	0x00, 0xf0, 0x21, 0x00


	//----- nvinfo : EIATTR_KPARAM_INFO
	.align		4
.L_1831:
        /*0118*/ 	.byte	0x04, 0x17
        /*011a*/ 	.short	(.L_1833 - .L_1832)
.L_1832:
        /*011c*/ 	.word	0x00000000
        /*0120*/ 	.short	0x0001
        /*0122*/ 	.short	0x0008
        /*0124*/ 	.byte	0x00, 0xf0, 0x21, 0x00


	//----- nvinfo : EIATTR_KPARAM_INFO
	.align		4
.L_1833:
        /*0128*/ 	.byte	0x04, 0x17
        /*012a*/ 	.short	(.L_1835 - .L_1834)
.L_1834:
        /*012c*/ 	.word	0x00000000
        /*0130*/ 	.short	0x0000
        /*0132*/ 	.short	0x0000
        /*0134*/ 	.byte	0x00, 0xf0, 0x21, 0x00


	//----- nvinfo : EIATTR_SPARSE_MMA_MASK
	.align		4
.L_1835:
        /*0138*/ 	.byte	0x03, 0x50
        /*013a*/ 	.short	0x0000


	//----- nvinfo : EIATTR_MAXREG_COUNT
	.align		4
        /*013c*/ 	.byte	0x03, 0x1b
        /*013e*/ 	.short	0x0050


	//----- nvinfo : EIATTR_NUM_BARRIERS
	.align		4
        /*0140*/ 	.byte	0x02, 0x4c
        /*0142*/ 	.byte	0x01
	.zero		1


	//----- nvinfo : EIATTR_MERCURY_ISA_VERSION
	.align		4
        /*0144*/ 	.byte	0x03, 0x5f
        /*0146*/ 	.short	0x0101


	//----- nvinfo : EIATTR_COOP_GROUP_MASK_REGIDS
	.align		4
        /*0148*/ 	.byte	0x04, 0x29
        /*014a*/ 	.short	(.L_1837 - .L_1836)


	//   ....[0]....
.L_1836:
        /*014c*/ 	.word	0xffffffff


	//   ....[1]....
        /*0150*/ 	.word	0xffffffff


	//   ....[2]....
        /*0154*/ 	.word	0xffffffff


	//   ....[3]....
        /*0158*/ 	.word	0xffffffff


	//   ....[4]....
        /*015c*/ 	.word	0xffffffff


	//   ....[5]....
        /*0160*/ 	.word	0xffffffff


	//   ....[6]....
        /*0164*/ 	.word	0xffffffff


	//   ....[7]....
        /*0168*/ 	.word	0xffffffff


	//   ....[8]....
        /*016c*/ 	.word	0xffffffff


	//   ....[9]....
        /*0170*/ 	.word	0xffffffff


	//   ....[10]....
        /*0174*/ 	.word	0xffffffff


	//   ....[11]....
        /*0178*/ 	.word	0xffffffff


	//   ....[12]....
        /*017c*/ 	.word	0xffffffff


	//   ....[13]....
        /*0180*/ 	.word	0xffffffff


	//   ....[14]....
        /*0184*/ 	.word	0xffffffff


	//   ....[15]....
        /*0188*/ 	.word	0xffffffff


	//   ....[16]....
        /*018c*/ 	.word	0xffffffff


	//----- nvinfo : EIATTR_COOP_GROUP_INSTR_OFFSETS
	.align		4
.L_1837:
        /*0190*/ 	.byte	0x04, 0x28
        /*0192*/ 	.short	(.L_1839 - .L_1838)


	//   ....[0]....
.L_1838:
        /*0194*/ 	.word	0x000005a0


	//   ....[1]....
        /*0198*/ 	.word	0x00000630


	//   ....[2]....
        /*019c*/ 	.word	0x000006f0


	//   ....[3]....
        /*01a0*/ 	.word	0x000007d0


	//   ....[4]....
        /*01a4*/ 	.word	0x00000820


	//   ....[5]....
        /*01a8*/ 	.word	0x00000890


	//   ....[6]....
        /*01ac*/ 	.word	0x000008f0


	//   ....[7]....
        /*01b0*/ 	.word	0x00000950


	//   ....[8]....
        /*01b4*/ 	.word	0x00000b40


	//   ....[9]....
        /*01b8*/ 	.word	0x00000be0


	//   ....[10]....
        /*01bc*/ 	.word	0x00000c20


	//   ....[11]....
        /*01c0*/ 	.word	0x00000c60


	//   ....[12]....
        /*01c4*/ 	.word	0x00000ca0


	//   ....[13]....
        /*01c8*/ 	.word	0x00001000


	//   ....[14]....
        /*01cc*/ 	.word	0x000011a0


	//   ....[15]....
        /*01d0*/ 	.word	0x00001c20


	//   ....[16]....
        /*01d4*/ 	.word	0x00001ce0


	//----- nvinfo : EIATTR_EXIT_INSTR_OFFSETS
	.align		4
.L_1839:
        /*01d8*/ 	.byte	0x04, 0x1c
        /*01da*/ 	.short	(.L_1841 - .L_1840)


	//   ....[0]....
.L_1840:
        /*01dc*/ 	.word	0x000001a0


	//   ....[1]....
        /*01e0*/ 	.word	0x00001dc0


	//----- nvinfo : EIATTR_MAX_THREADS
	.align		4
.L_1841:
        /*01e4*/ 	.byte	0x04, 0x05
        /*01e6*/ 	.short	(.L_1843 - .L_1842)
.L_1842:
        /*01e8*/ 	.word	0x00000100
        /*01ec*/ 	.word	0x00000001
        /*01f0*/ 	.word	0x00000001


	//----- nvinfo : EIATTR_CRS_STACK_SIZE
	.align		4
.L_1843:
        /*01f4*/ 	.byte	0x04, 0x1e
        /*01f6*/ 	.short	(.L_1845 - .L_1844)
.L_1844:
        /*01f8*/ 	.word	0x00000000


	//----- nvinfo : EIATTR_CBANK_PARAM_SIZE
	.align		4
.L_1845:
        /*01fc*/ 	.byte	0x03, 0x19
        /*01fe*/ 	.short	0x0070


	//----- nvinfo : EIATTR_PARAM_CBANK
	.align		4
        /*0200*/ 	.byte	0x04, 0x0a
        /*0202*/ 	.short	(.L_1847 - .L_1846)
	.align		4
.L_1846:
        /*0204*/ 	.word	index@(.nv.constant0._Z35kOptimizerStatic8bit2StateBlockwiseIfLi0ELi256ELi1EEvPT_S1_PhS2_fffffifPfS3_S3_S3_ffbi)
        /*0208*/ 	.short	0x0210
        /*020a*/ 	.short	0x0070


	//----- nvinfo : EIATTR_SW_WAR
	.align		4
.L_1847:
        /*020c*/ 	.byte	0x04, 0x36
        /*020e*/ 	.short	(.L_1849 - .L_1848)
.L_1848:
        /*0210*/ 	.word	0x00000008
.L_1849:


//--------------------- .nv.info._Z20kDequantizeBlockwiseI13__nv_bfloat16Li512ELi64ELi8ELi2EEvPfPhS1_PT_ii --------------------------
	.section	.nv.info._Z20kDequantizeBlockwiseI13__nv_bfloat16Li512ELi64ELi8ELi2EEvPfPhS1_PT_ii,"",@"SHT_CUDA_INFO"
	.sectionflags	@""
	.align	4


	//----- nvinfo : EIATTR_CUDA_API_VERSION
	.align		4
        /*0000*/ 	.byte	0x04, 0x37
        /*0002*/ 	.short	(.L_1851 - .L_1850)
.L_1850:
        /*0004*/ 	.word	0x00000082


	//----- nvinfo : EIATTR_KPARAM_INFO
	.align		4
.L_1851:
        /*0008*/ 	.byte	0x04, 0x17
        /*000a*/ 	.short	(.L_1853 - .L_1852)
.L_1852:
        /*000c*/ 	.word	0x00000000
        /*0010*/ 	.short	0x0005
        /*0012*/ 	.short	0x0024
        /*0014*/ 	.byte	0x00, 0xf0, 0x11, 0x00


	//----- nvinfo : EIATTR_KPARAM_INFO
	.align		4
.L_1853:
        /*0018*/ 	.byte	0x04, 0x17
        /*001a*/ 	.short	(.L_1855 - .L_1854)
.L_1854:
        /*001c*/ 	.word	0x00000000
        /*0020*/ 	.short	0x0004
        /*0022*/ 	.short	0x0020
        /*0024*/ 	.byte	0x00, 0xf0, 0x11, 0x00


	//----- nvinfo : EIATTR_KPARAM_INFO
	.align		4
.L_1855:
        /*0028*/ 	.byte	0x04, 0x17
        /*002a*/ 	.short	(.L_1857 - .L_1856)
.L_1856:
        /*002c*/ 	.word	0x00000000
        /*0030*/ 	.short	0x0003
        /*0032*/ 	.short	0x0018
        /*0034*/ 	.byte	0x00, 0xf0, 0x21, 0x00


	//----- nvinfo : EIATTR_KPARAM_INFO
	.align		4
.L_1857:
        /*0038*/ 	.byte	0x04, 0x17
        /*003a*/ 	.short	(.L_1859 - .L_1858)
.L_1858:
        /*003c*/ 	.word	0x00000000
        /*0040*/ 	.short	0x0002
        /*0042*/ 	.short	0x0010
        /*0044*/ 	.byte	0x00, 0xf0, 0x21, 0x00


	//----- nvinfo : EIATTR_KPARAM_INFO
	.align		4
.L_1859:
        /*0048*/ 	.byte	0x04, 0x17
        /*004a*/ 	.short	(.L_1861 - .L_1860)
.L_1860:
        /*004c*/ 	.word	0x00000000
        /*0050*/ 	.short	0x0001
        /*0052*/ 	.short	0x0008
        /*0054*/ 	.byte	0x00, 0xf0, 0x21, 0x00


	//----- nvinfo : EIATTR_KPARAM_INFO
	.align		4
.L_1861:
        /*0058*/ 	.byte	0x04, 0x17
        /*005a*/ 	.short	(.L_1863 - .L_1862)
.L_1862:
        /*005c*/ 	.word	0x00000000
        /*0060*/ 	.short	0x0000
        /*0062*/ 	.short	0x0000
        /*0064*/ 	.byte	0x00, 0xf0, 0x21, 0x00


	//----- nvinfo : EIATTR_SPARSE_MMA_MASK
	.align		4
.L_1863:
        /*0068*/ 	.byte	0x03, 0x50
        /*006a*/ 	.short	0x0000


	//----- nvinfo : EIATTR_MAXREG_COUNT
	.align		4
        /*006c*/ 	.byte	0x03, 0x1b
        /*006e*/ 	.short	0x00ff


	//----- nvinfo : EIATTR_NUM_BARRIERS
	.align		4
        /*0070*/ 	.byte	0x02, 0x4c
        /*0072*/ 	.byte	0x01
	.zero		1


	//----- nvinfo : EIATTR_MERCURY_ISA_VERSION
	.align		4
        /*0074*/ 	.byte	0x03, 0x5f
        /*0076*/ 	.short	0x0101


	//----- nvinfo : EIATTR_COOP_GROUP_MASK_REGIDS
	.align		4
        /*0078*/ 	.byte	0x04, 0x29
        /*007a*/ 	.short	(.L_1865 - .L_1864)


	//   ....[0]....
.L_1864:
        /*007c*/ 	.word	0xffffffff


	//   ....[1]....
        /*0080*/ 	.word	0xffffffff


	//----- nvinfo : EIATTR_COOP_GROUP_INSTR_OFFSETS
	.align		4
.L_1865:
        /*0084*/ 	.byte	0x04, 0x28
        /*0086*/ 	.short	(.L_1867 - .L_1866)


	//   ....[0]....
.L_1866:
        /*0088*/ 	.word	0x000006a0


	//   ....[1]....
        /*008c*/ 	.word	0x00001530


	//----- nvinfo : EIATTR_EXIT_INSTR_OFFSETS
	.align		4
.L_1867:
        /*0090*/ 	.byte	0x04, 0x1c
        /*0092*/ 	.short	(.L_1869 - .L_1868)


	//   ....[0]....
.L_1868:
        /*0094*/ 	.word	0x00000060


	//   ....[1]....
        /*0098*/ 	.word	0x00001a30


	//----- nvinfo : EIATTR_CBANK_PARAM_SIZE
	.align		4
.L_1869:
        /*009c*/ 	.byte	0x03, 0x19
        /*009e*/ 	.short	0x0028


	//----- nvinfo : EIATTR_PARAM_CBANK
	.align		4
        /*00a0*/ 	.byte	0x04, 0x0a
        /*00a2*/ 	.short	(.L_1871 - .L_1870)
	.align		4
.L_1870:
        /*00a4*/ 	.word	index@(.nv.constant0._Z20kDequantizeBlockwiseI13__nv_bfloat16Li512ELi64ELi8ELi2EEvPfPhS1_PT_ii)
        /*00a8*/ 	.short	0x0210
        /*00aa*/ 	.short	0x0028


	//----- nvinfo : EIATTR_SW_WAR
	.align		4
.L_1871:
        /*00ac*/ 	.byte	0x04, 0x36
        /*00ae*/ 	.short	(.L_1873 - .L_1872)
.L_1872:
        /*00b0*/ 	.word	0x00000008
.L_1873:


//--------------------- .nv.info._Z20kDequantizeBlockwiseI13__nv_bfloat16Li512ELi64ELi8ELi0EEvPfPhS1_PT_ii --------------------------
	.section	.nv.info._Z20kDequantizeBlockwiseI13__nv_bfloat16Li512ELi64ELi8ELi0EEvPfPhS1_PT_ii,"",@"SHT_CUDA_INFO"
	.sectionflags	@""
	.align	4


	//----- nvinfo : EIATTR_CUDA_API_VERSION
	.align		4
        /*0000*/ 	.byte	0x04, 0x37
        /*0002*/ 	.short	(.L_1875 - .L_1874)
.L_1874:
        /*0004*/ 	.word	0x00000082


	//----- nvinfo : EIATTR_KPARAM_INFO
	.align		4
.L_1875:
        /*0008*/ 	.byte	0x04, 0x17
        /*000a*/ 	.short	(.L_1877 - .L_1876)
.L_1876:
        /*000c*/ 	.word	0x00000000
        /*0010*/ 	.short	0x0005
        /*0012*/ 	.short	0x0024
        /*0014*/ 	.byte	0x00, 0xf0, 0x11, 0x00


	//----- nvinfo : EIATTR_KPARAM_INFO
	.align		4
.L_1877:
        /*0018*/ 	.byte	0x04, 0x17
        /*001a*/ 	.short	(.L_1879 - .L_1878)
.L_1878:
        /*001c*/ 	.word	0x00000000
        /*0020*/ 	.short	0x0004
        /*0022*/ 	.short	0x0020
        /*0024*/ 	.byte	0x00, 0xf0, 0x11, 0x00


	//----- nvinfo : EIATTR_KPARAM_INFO
	.align		4
.L_1879:
        /*0028*/ 	.byte	0x04, 0x17
        /*002a*/ 	.short	(.L_1881 - .L_1880)
.L_1880:
        /*002c*/ 	.word	0x00000000
        /*0030*/ 	.short	0x0003
        /*0032*/ 	.short	0x0018
        /*0034*/ 	.byte	0x00, 0xf0, 0x21, 0x00


	//----- nvinfo : EIATTR_KPARAM_INFO
	.align		4
.L_1881:
        /*0038*/ 	.byte	0x04, 0x17
        /*003a*/ 	.short	(.L_1883 - .L_1882)
.L_1882:
        /*003c*/ 	.word	0x00000000
        /*0040*/ 	.short	0x0002
        /*0042*/ 	.short	0x0010
        /*0044*/ 	.byte	0x00, 0xf0, 0x21, 0x00


	//----- nvinfo : EIATTR_KPARAM_INFO
	.align		4
.L_1883:
        /*0048*/ 	.byte	0x04, 0x17
        /*004a*/ 	.short	(.L_1885 - .L_1884)
.L_1884:
        /*004c*/ 	.word	0x00000000
        /*0050*/ 	.short	0x0001
        /*0052*/ 	.short	0x0008
        /*0054*/ 	.byte	0x00, 0xf0, 0x21, 0x00


	//----- nvinfo : EIATTR_KPARAM_INFO
	.align		4
.L_1885:
        /*0058*/ 	.byte	0x04, 0x17
        /*005a*/ 	.short	(.L_1887 - .L_1886)
.L_1886:
        /*005c*/ 	.word	0x00000000
        /*0060*/ 	.short	0x0000
        /*0062*/ 	.short	0x0000
        /*0064*/ 	.byte	0x00, 0xf0, 0x21, 0x00


	//----- nvinfo : EIATTR_SPARSE_MMA_MASK
	.align		4
.L_1887:
        /*0068*/ 	.byte	0x03, 0x50
        /*006a*/ 	.short	0x0000


	//----- nvinfo : EIATTR_MAXREG_COUNT
	.align		4
        /*006c*/ 	.byte	0x03, 0x1b
        /*006e*/ 	.short	0x00ff


	//----- nvinfo : EIATTR_NUM_BARRIERS
	.align		4
        /*0070*/ 	.byte	0x02, 0x4c
        /*0072*/ 	.byte	0x01
	.zero		1


	//----- nvinfo : EIATTR_MERCURY_ISA_VERSION
	.align		4
        /*0074*/ 	.byte	0x03, 0x5f
        /*0076*/ 	.short	0x0101


	//----- nvinfo : EIATTR_COOP_GROUP_MASK_REGIDS
	.align		4
        /*0078*/ 	.byte	0x04, 0x29
        /*007a*/ 	.short	(.L_1889 - .L_1888)


	//   ....[0]....
.L_1888:
        /*007c*/ 	.word	0xffffffff


	//   ....[1]....
        /*0080*/ 	.word	0xffffffff


	//----- nvinfo : EIATTR_COOP_GROUP_INSTR_OFFSETS
	.align		4
.L_1889:
        /*0084*/ 	.byte	0x04, 0x28
        /*0086*/ 	.short	(.L_1891 - .L_1890)


	//   ....[0]....
.L_1890:
        /*0088*/ 	.word	0x000005a0


	//   ....[1]....
        /*008c*/ 	.word	0x00000c50


	//----- nvinfo : EIATTR_EXIT_INSTR_OFFSETS
	.align		4
.L_1891:
        /*0090*/ 	.byte	0x04, 0x1c
        /*0092*/ 	.short	(.L_1893 - .L_1892)


	//   ....[0]....
.L_1892:
        /*0094*/ 	.word	0x00000060


	//   ....[1]....
        /*0098*/ 	.word	0x00000f40


	//----- nvinfo : EIATTR_CBANK_PARAM_SIZE
	.align		4
.L_1893:
        /*009c*/ 	.byte	0x03, 0x19
        /*009e*/ 	.short	0x0028


	//----- nvinfo : EIATTR_PARAM_CBANK
	.align		4
        /*00a0*/ 	.byte	0x04, 0x0a
        /*00a2*/ 	.short	(.L_1895 - .L_1894)
	.align		4
.L_1894:
        /*00a4*/ 	.word	index@(.nv.constant0._Z20kDequantizeBlockwiseI13__nv_bfloat16Li512ELi64ELi8ELi0EEvPfPhS1_PT_ii)
        /*00a8*/ 	.short	0x0210
        /*00aa*/ 	.short	0x0028


	//----- nvinfo : EIATTR_SW_WAR
	.align		4
.L_1895:
        /*00ac*/ 	.byte	0x04, 0x36
        /*00ae*/ 	.short	(.L_1897 - .L_1896)
.L_1896:
        /*00b0*/ 	.word	0x00000008
.L_1897:


//--------------------- .nv.info._Z20kDequantizeBlockwiseI13__nv_bfloat16Li512ELi64ELi8ELi1EEvPfPhS1_PT_ii --------------------------
	.section	.nv.info._Z20kDequantizeBlockwiseI13__nv_bfloat16Li512ELi64ELi8ELi1EEvPfPhS1_PT_ii,"",@"SHT_CUDA_INFO"
	.sectionflags	@""
	.align	4


	//----- nvinfo : EIATTR_CUDA_API_VERSION
	.align		4
        /*0000*/ 	.byte	0x04, 0x37
        /*0002*/ 	.short	(.L_1899 - .L_1898)
.L_1898:
        /*0004*/ 	.word	0x00000082


	//----- nvinfo : EIATTR_KPARAM_INFO
	.align		4
.L_1899:
        /*0008*/ 	.byte	0x04, 0x17
        /*000a*/ 	.short	(.L_1901 - .L_1900)
.L_1900:
        /*000c*/ 	.word	0x00000000
        /*0010*/ 	.short	0x0005
        /*0012*/ 	.short	0x0024
        /*0014*/ 	.byte	0x00, 0xf0, 0x11, 0x00


	//----- nvinfo : EIATTR_KPARAM_INFO
	.align		4
.L_1901:
        /*0018*/ 	.byte	0x04, 0x17
        /*001a*/ 	.short	(.L_1903 - .L_1902)
.L_1902:
        /*001c*/ 	.word	0x00000000
        /*0020*/ 	.short	0x0004
        /*0022*/ 	.short	0x0020
        /*0024*/ 	.byte	0x00, 0xf0, 0x11, 0x00


	//----- nvinfo : EIATTR_KPARAM_INFO
	.align		4
.L_1903:
        /*0028*/ 	.byte	0x04, 0x17
        /*002a*/ 	.short	(.L_1905 - .L_1904)
.L_1904:
        /*002c*/ 	.word	0x00000000
        /*0030*/ 	.short	0x0003
        /*0032*/ 	.short	0x0018
        /*0034*/ 	.byte	0x00, 0xf0, 0x21, 0x00


	//----- nvinfo : EIATTR_KPARAM_INFO
	.align		4
.L_1905:
        /*0038*/ 	.byte	0x04, 0x17
        /*003a*/ 	.short	(.L_1907 - .L_1906)
.L_1906:
        /*003c*/ 	.word	0x00000000
        /*0040*/ 	.short	0x0002
        /*0042*/ 	.short	0x0010
        /*0044*/ 	.byte	0x00, 0xf0, 0x21, 0x00


	//----- nvinfo : EIATTR_KPARAM_INFO
	.align		4
.L_1907:
        /*0048*/ 	.byte	0x04, 0x17
        /*004a*/ 	.short	(.L_1909 - .L_1908)
.L_1908:
        /*004c*/ 	.word	0x00000000
        /*0050*/ 	.short	0x0001
        /*0052*/ 	.short	0x0008
        /*0054*/ 	.byte	0x00, 0xf0, 0x21, 0x00


	//----- nvinfo : EIATTR_KPARAM_INFO
	.align		4
.L_1909:
        /*0058*/ 	.byte	0x04, 0x17
        /*005a*/ 	.short	(.L_1911 - .L_1910)
.L_1910:
        /*005c*/ 	.word	0x00000000
        /*0060*/ 	.short	0x0000
        /*0062*/ 	.short	0x0000
        /*0064*/ 	.byte	0x00, 0xf0, 0x21, 0x00


	//----- nvinfo : EIATTR_SPARSE_MMA_MASK
	.align		4
.L_1911:
        /*0068*/ 	.byte	0x03, 0x50
        /*006a*/ 	.short	0x0000


	//----- nvinfo : EIATTR_MAXREG_COUNT
	.align		4
        /*006c*/ 	.byte	0x03, 0x1b
        /*006e*/ 	.short	0x00ff


	//----- nvinfo : EIATTR_NUM_BARRIERS
	.align		4
        /*0070*/ 	.byte	0x02, 0x4c
        /*0072*/ 	.byte	0x01
	.zero		1


	//----- nvinfo : EIATTR_MERCURY_ISA_VERSION
	.align		4
        /*0074*/ 	.byte	0x03, 0x5f
        /*0076*/ 	.short	0x0101


	//----- nvinfo : EIATTR_COOP_GROUP_MASK_REGIDS
	.align		4
        /*0078*/ 	.byte	0x04, 0x29
        /*007a*/ 	.short	(.L_1913 - .L_1912)


	//   ....[0]....
.L_1912:
        /*007c*/ 	.word	0xffffffff


	//   ....[1]....
        /*0080*/ 	.word	0xffffffff


	//----- nvinfo : EIATTR_COOP_GROUP_INSTR_OFFSETS
	.align		4
.L_1913:
        /*0084*/ 	.byte	0x04, 0x28
        /*0086*/ 	.short	(.L_1915 - .L_1914)


	//   ....[0]....
.L_1914:
        /*0088*/ 	.word	0x00000680


	//   ....[1]....
        /*008c*/ 	.word	0x00001b70


	//----- nvinfo : EIATTR_EXIT_INSTR_OFFSETS
	.align		4
.L_1915:
        /*0090*/ 	.byte	0x04, 0x1c
        /*0092*/ 	.short	(.L_1917 - .L_1916)


	//   ....[0]....
.L_1916:
        /*0094*/ 	.word	0x00000060


	//   ....[1]....
        /*0098*/ 	.word	0x00002090


	//----- nvinfo : EIATTR_CBANK_PARAM_SIZE
	.align		4
.L_1917:
        /*009c*/ 	.byte	0x03, 0x19
        /*009e*/ 	.short	0x0028


	//----- nvinfo : EIATTR_PARAM_CBANK
	.align		4
        /*00a0*/ 	.byte	0x04, 0x0a
        /*00a2*/ 	.short	(.L_1919 - .L_1918)
	.align		4
.L_1918:
        /*00a4*/ 	.word	index@(.nv.constant0._Z20kDequantizeBlockwiseI13__nv_bfloat16Li512ELi64ELi8ELi1EEvPfPhS1_PT_ii)
        /*00a8*/ 	.short	0x0210
        /*00aa*/ 	.short	0x0028


	//----- nvinfo : EIATTR_SW_WAR
	.align		4
.L_1919:
        /*00ac*/ 	.byte	0x04, 0x36
        /*00ae*/ 	.short	(.L_1921 - .L_1920)
.L_1920:
        /*00b0*/ 	.word	0x00000008
.L_1921:


//--------------------- .nv.info._Z20kDequantizeBlockwiseIfLi512ELi64ELi8ELi2EEvPfPhS0_PT_ii --------------------------
	.section	.nv.info._Z20kDequantizeBlockwiseIfLi512ELi64ELi8ELi2EEvPfPhS0_PT_ii,"",@"SHT_CUDA_INFO"
	.sectionflags	@""
	.align	4


	//----- nvinfo : EIATTR_CUDA_API_VERSION
	.align		4
        /*0000*/ 	.byte	0x04, 0x37
        /*0002*/ 	.short	(.L_1923 - .L_1922)
.L_1922:
        /*0004*/ 	.word	0x00000082


	//----- nvinfo : EIATTR_KPARAM_INFO
	.align		4
.L_1923:
        /*0008*/ 	.byte	0x04, 0x17
        /*000a*/ 	.short	(.L_1925 - .L_1924)
.L_1924:
        /*000c*/ 	.word	0x00000000
        /*0010*/ 	.short	0x0005
        /*0012*/ 	.short	0x0024
        /*0014*/ 	.byte	0x00, 0xf0, 0x11, 0x00


	//----- nvinfo : EIATTR_KPARAM_INFO
	.align		4
.L_1925:
        /*0018*/ 	.byte	0x04, 0x17
        /*001a*/ 	.short	(.L_1927 - .L_1926)
.L_1926:
        /*001c*/ 	.word	0x00000000
        /*0020*/ 	.short	0x0004
        /*0022*/ 	.short	0x0020
        /*0024*/ 	.byte	0x00, 0xf0, 0x11, 0x00


	//----- nvinfo : EIATTR_KPARAM_INFO
	.align		4
.L_1927:
        /*0028*/ 	.byte	0x04, 0x17
        /*002a*/ 	.short	(.L_1929 - .L_1928)
.L_1928:
        /*002c*/ 	.word	0x00000000
        /*0030*/ 	.short	0x0003
        /*0032*/ 	.short	0x0018
        /*0034*/ 	.byte	0x00, 0xf0, 0x21, 0x00


	//----- nvinfo : EIATTR_KPARAM_INFO
	.align		4
.L_1929:
        /*0038*/ 	.byte	0x04, 0x17
        /*003a*/ 	.short	(.L_1931 - .L_1930)
.L_1930:
        /*003c*/ 	.word	0x00000000
        /*0040*/ 	.short	0x0002
        /*0042*/ 	.short	0x0010
        /*0044*/ 	.byte	0x00, 0xf0, 0x21, 0x00


	//----- nvinfo : EIATTR_KPARAM_INFO
	.align		4
.L_1931:
        /*0048*/ 	.byte	0x04, 0x17
        /*004a*/ 	.short	(.L_1933 - .L_1932)
.L_1932:
        /*004c*/ 	.word	0x00000000
        /*0050*/ 	.short	0x0001
        /*0052*/ 	.short	0x0008
        /*0054*/ 	.byte	0x00, 0xf0, 0x21, 0x00


	//----- nvinfo : EIATTR_KPARAM_INFO
	.align		4
.L_1933:
        /*0058*/ 	.byte	0x04, 0x17
        /*005a*/ 	.short	(.L_1935 - .L_1934)
.L_1934:
        /*005c*/ 	.word	0x00000000
        /*0060*/ 	.short	0x0000
        /*0062*/ 	.short	0x0000
        /*0064*/ 	.byte	0x00, 0xf0, 0x21, 0x00


	//----- nvinfo : EIATTR_SPARSE_MMA_MASK
	.align		4
.L_1935:
        /*0068*/ 	.byte	0x03, 0x50
        /*006a*/ 	.short	0x0000


	//----- nvinfo : EIATTR_MAXREG_COUNT
	.align		4
        /*006c*/ 	.byte	0x03, 0x1b
        /*006e*/ 	.short	0x00ff


	//----- nvinfo : EIATTR_NUM_BARRIERS
	.align		4
        /*0070*/ 	.byte	0x02, 0x4c
        /*0072*/ 	.byte	0x01
	.zero		1


	//----- nvinfo : EIATTR_MERCURY_ISA_VERSION
	.align		4
        /*0074*/ 	.byte	0x03, 0x5f
        /*0076*/ 	.short	0x0101


	//----- nvinfo : EIATTR_COOP_GROUP_MASK_REGIDS
	.align		4
        /*0078*/ 	.byte	0x04, 0x29
        /*007a*/ 	.short	(.L_1937 - .L_1936)


	//   ....[0]....
.L_1936:
        /*007c*/ 	.word	0xffffffff


	//   ....[1]....
        /*0080*/ 	.word	0xffffffff


	//----- nvinfo : EIATTR_COOP_GROUP_INSTR_OFFSETS
	.align		4
.L_1937:
        /*0084*/ 	.byte	0x04, 0x28
        /*0086*/ 	.short	(.L_1939 - .L_1938)


	//   ....[0]....
.L_1938:
        /*0088*/ 	.word	0x000006b0


	//   ....[1]....
        /*008c*/ 	.word	0x000013f0


	//----- nvinfo : EIATTR_EXIT_INSTR_OFFSETS
	.align		4
.L_1939:
        /*0090*/ 	.byte	0x04, 0x1c
        /*0092*/ 	.short	(.L_1941 - .L_1940)


	//   ....[0]....
.L_1940:
        /*0094*/ 	.word	0x00000060


	//   ....[1]....
        /*0098*/ 	.word	0x00001900


	//----- nvinfo : EIATTR_CBANK_PARAM_SIZE
	.align		4
.L_1941:
        /*009c*/ 	.byte	0x03, 0x19
        /*009e*/ 	.short	0x0028


	//----- nvinfo : EIATTR_PARAM_CBANK
	.align		4
        /*00a0*/ 	.byte	0x04, 0x0a
        /*00a2*/ 	.short	(.L_1943 - .L_1942)
	.align		4
.L_1942:
        /*00a4*/ 	.word	index@(.nv.constant0._Z20kDequantizeBlockwiseIfLi512ELi64ELi8ELi2EEvPfPhS0_PT_ii)
        /*00a8*/ 	.short	0x0210
        /*00aa*/ 	.short	0x0028


	//----- nvinfo : EIATTR_SW_WAR
	.align		4
.L_1943:
        /*00ac*/ 	.byte	0x04, 0x36
        /*00ae*/ 	.short	(.L_1945 - .L_1944)
.L_1944:
        /*00b0*/ 	.word	0x00000008
.L_1945:


//--------------------- .nv.info._Z20kDequantizeBlockwiseIfLi512ELi64ELi8ELi0EEvPfPhS0_PT_ii --------------------------
	.section	.nv.info._Z20kDequantizeBlockwiseIfLi512ELi64ELi8ELi0EEvPfPhS0_PT_ii,"",@"SHT_CUDA_INFO"
	.sectionflags	@""
	.align	4


	//----- nvinfo : EIATTR_CUDA_API_VERSION
	.align		4
        /*0000*/ 	.byte	0x04, 0x37
        /*0002*/ 	.short	(.L_1947 - .L_1946)
.L_1946:
        /*0004*/ 	.word	0x00000082


	//----- nvinfo : EIATTR_KPARAM_INFO
	.align		4
.L_1947:
        /*0008*/ 	.byte	0x04, 0x17
        /*000a*/ 	.short	(.L_1949 - .L_1948)
.L_1948:
        /*000c*/ 	.word	0x00000000
        /*0010*/ 	.short	0x0005
        /*0012*/ 	.short	0x0024
        /*0014*/ 	.byte	0x00, 0xf0, 0x11, 0x00


	//----- nvinfo : EIATTR_KPARAM_INFO
	.align		4
.L_1949:
        /*0018*/ 	.byte	0x04, 0x17
        /*001a*/ 	.short	(.L_1951 - .L_1950)
.L_1950:
        /*001c*/ 	.word	0x00000000
        /*0020*/ 	.short	0x0004
        /*0022*/ 	.short	0x0020
        /*0024*/ 	.byte	0x00, 0xf0, 0x11, 0x00


	//----- nvinfo : EIATTR_KPARAM_INFO
	.align		4
.L_1951:
        /*0028*/ 	.byte	0x04, 0x17
        /*002a*/ 	.short	(.L_1953 - .L_1952)
.L_1952:
        /*002c*/ 	.word	0x00000000
        /*0030*/ 	.short	0x0003
        /*0032*/ 	.short	0x0018
        /*0034*/ 	.byte	0x00, 0xf0, 0x21, 0x00


	//----- nvinfo : EIATTR_KPARAM_INFO
	.align		4
.L_1953:
        /*0038*/ 	.byte	0x04, 0x17
        /*003a*/ 	.short	(.L_1955 - .L_1954)
.L_1954:
        /*003c*/ 	.word	0x00000000
        /*0040*/ 	.short	0x0002
        /*0042*/ 	.short	0x0010
        /*0044*/ 	.byte	0x00, 0xf0, 0x21, 0x00


	//----- nvinfo : EIATTR_KPARAM_INFO
	.align		4
.L_1955:
        /*0048*/ 	.byte	0x04, 0x17
        /*004a*/ 	.short	(.L_1957 - .L_1956)
.L_1956:
        /*004c*/ 	.word	0x00000000
        /*0050*/ 	.short	0x0001
        /*0052*/ 	.short	0x0008
        /*0054*/ 	.byte	0x00, 0xf0, 0x21, 0x00


	//----- nvinfo : EIATTR_KPARAM_INFO
	.align		4
.L_1957:
        /*0058*/ 	.byte	0x04, 0x17
        /*005a*/ 	.short	(.L_1959 - .L_1958)
.L_1958:
        /*005c*/ 	.word	0x00000000
        /*0060*/ 	.short	0x0000
        /*0062*/ 	.short	0x0000
        /*0064*/ 	.byte	0x00, 0xf0, 0x21, 0x00


	//----- nvinfo : EIATTR_SPARSE_MMA_MASK
	.align		4
.L_1959:
        /*0068*/ 	.byte	0x03, 0x50
        /*006a*/ 	.short	0x0000


	//----- nvinfo : EIATTR_MAXREG_COUNT
	.align		4
        /*006c*/ 	.byte	0x03, 0x1b
        /*006e*/ 	.short	0x00ff


	//----- nvinfo : EIATTR_NUM_BARRIERS
	.align		4
        /*0070*/ 	.byte	0x02, 0x4c
        /*0072*/ 	.byte	0x01
	.zero		1


	//----- nvinfo : EIATTR_MERCURY_ISA_VERSION
	.align		4
        /*0074*/ 	.byte	0x03, 0x5f
        /*0076*/ 	.short	0x0101


	//----- nvinfo : EIATTR_COOP_GROUP_MASK_REGIDS
	.align		4
        /*0078*/ 	.byte	0x04, 0x29
        /*007a*/ 	.short	(.L_1961 - .L_1960)


	//   ....[0]....
.L_1960:
        /*007c*/ 	.word	0xffffffff


	//   ....[1]....
        /*0080*/ 	.word	0xffffffff


	//----- nvinfo : EIATTR_COOP_GROUP_INSTR_OFFSETS
	.align		4
.L_1961:
        /*0084*/ 	.byte	0x04, 0x28
        /*0086*/ 	.short	(.L_1963 - .L_1962)


	//   ....[0]....
.L_1962:
        /*0088*/ 	.word	0x00000580


	//   ....[1]....
        /*008c*/ 	.word	0x00000bd0


	//----- nvinfo : EIATTR_EXIT_INSTR_OFFSETS
	.align		4
.L_1963:
        /*0090*/ 	.byte	0x04, 0x1c
        /*0092*/ 	.short	(.L_1965 - .L_1964)


	//   ....[0]....
.L_1964:
        /*0094*/ 	.word	0x00000060


	//   ....[1]....
        /*0098*/ 	.word	0x00000ec0


	//----- nvinfo : EIATTR_CBANK_PARAM_SIZE
	.align		4
.L_1965:
        /*009c*/ 	.byte	0x03, 0x19
        /*009e*/ 	.short	0x0028


	//----- nvinfo : EIATTR_PARAM_CBANK
	.align		4
        /*00a0*/ 	.byte	0x04, 0x0a
        /*00a2*/ 	.short	(.L_1967 - .L_1966)
	.align		4
.L_1966:
        /*00a4*/ 	.word	index@(.nv.constant0._Z20kDequantizeBlockwiseIfLi512ELi64ELi8ELi0EEvPfPhS0_PT_ii)
        /*00a8*/ 	.short	0x0210
        /*00aa*/ 	.short	0x0028


	//----- nvinfo : EIATTR_SW_WAR
	.align		4
.L_1967:
        /*00ac*/ 	.byte	0x04, 0x36
        /*00ae*/ 	.short	(.L_1969 - .L_1968)
.L_1968:
        /*00b0*/ 	.word	0x00000008
.L_1969:


//--------------------- .nv.info._Z20kDequantizeBlockwiseIfLi512ELi64ELi8ELi1EEvPfPhS0_PT_ii --------------------------
	.section	.nv.info._Z20kDequantizeBlockwiseIfLi512ELi64ELi8ELi1EEvPfPhS0_PT_ii,"",@"SHT_CUDA_INFO"
	.sectionflags	@""
	.align	4


	//----- nvinfo : EIATTR_CUDA_API_VERSION
	.align		4
        /*0000*/ 	.byte	0x04, 0x37
        /*0002*/ 	.short	(.L_1971 - .L_1970)
.L_1970:
        /*0004*/ 	.word	0x00000082


	//----- nvinfo : EIATTR_KPARAM_INFO
	.align		4
.L_1971:
        /*0008*/ 	.byte	0x04, 0x17
        /*000a*/ 	.short	(.L_1973 - .L_1972)
.L_1972:
        /*000c*/ 	.word	0x00000000
        /*0010*/ 	.short	0x0005
        /*0012*/ 	.short	0x0024
        /*0014*/ 	.byte	0x00, 0xf0, 0x11, 0x00


	//----- nvinfo : EIATTR_KPARAM_INFO
	.align		4
.L_1973:
        /*0018*/ 	.byte	0x04, 0x17
        /*001a*/ 	.short	(.L_1975 - .L_1974)
.L_1974:
        /*001c*/ 	.word	0x00000000
        /*0020*/ 	.short	0x0004
        /*0022*/ 	.short	0x0020
        /*0024*/ 	.byte	0x00, 0xf0, 0x11, 0x00


	//----- nvinfo : EIATTR_KPARAM_INFO
	.align		4
.L_1975:
        /*0028*/ 	.byte	0x04, 0x17
        /*002a*/ 	.short	(.L_1977 - .L_1976)
.L_1976:
        /*002c*/ 	.word	0x00000000
        /*0030*/ 	.short	0x0003
        /*0032*/ 	.short	0x0018
        /*0034*/ 	.byte	0x00, 0xf0, 0x21, 0x00


	//----- nvinfo : EIATTR_KPARAM_INFO
	.align		4
.L_1977:
        /*0038*/ 	.byte	0x04, 0x17
        /*003a*/ 	.short	(.L_1979 - .L_1978)
.L_1978:
        /*003c*/ 	.word	0x00000000
        /*0040*/ 	.short	0x0002
        /*0042*/ 	.short	0x0010
        /*0044*/ 	.byte	0x00, 0xf0, 0x21, 0x00


	//----- nvinfo : EIATTR_KPARAM_INFO
	.align		4
.L_1979:
        /*0048*/ 	.byte	0x04, 0x17
        /*004a*/ 	.short	(.L_1981 - .L_1980)
.L_1980:
        /*004c*/ 	.word	0x00000000
        /*0050*/ 	.short	0x0001
        /*0052*/ 	.short	0x0008
        /*0054*/ 	.byte	0x00, 0xf0, 0x21, 0x00


	//----- nvinfo : EIATTR_KPARAM_INFO
	.align		4
.L_1981:
        /*0058*/ 	.byte	0x04, 0x17
        /*005a*/ 	.short	(.L_1983 - .L_1982)
.L_1982:
        /*005c*/ 	.word	0x00000000
        /*0060*/ 	.short	0x0000
        /*0062*/ 	.short	0x0000
        /*0064*/ 	.byte	0x00, 0xf0, 0x21, 0x00


	//----- nvinfo : EIATTR_SPARSE_MMA_MASK
	.align		4
.L_1983:
        /*0068*/ 	.byte	0x03, 0x50
        /*006a*/ 	.short	0x0000


	//----- nvinfo : EIATTR_MAXREG_COUNT
	.align		4
        /*006c*/ 	.byte	0x03, 0x1b
        /*006e*/ 	.short	0x00ff


	//----- nvinfo : EIATTR_NUM_BARRIERS
	.align		4
        /*0070*/ 	.byte	0x02, 0x4c
        /*0072*/ 	.byte	0x01
	.zero		1


	//----- nvinfo : EIATTR_MERCURY_ISA_VERSION
	.align		4
        /*0074*/ 	.byte	0x03, 0x5f
        /*0076*/ 	.short	0x0101


	//----- nvinfo : EIATTR_COOP_GROUP_MASK_REGIDS
	.align		4
        /*0078*/ 	.byte	0x04, 0x29
        /*007a*/ 	.short	(.L_1985 - .L_1984)


	//   ....[0]....
.L_1984:
        /*007c*/ 	.word	0xffffffff


	//   ....[1]....
        /*0080*/ 	.word	0xffffffff


	//----- nvinfo : EIATTR_COOP_GROUP_INSTR_OFFSETS
	.align		4
.L_1985:
        /*0084*/ 	.byte	0x04, 0x28
        /*0086*/ 	.short	(.L_1987 - .L_1986)


	//   ....[0]....
.L_1986:
        /*0088*/ 	.word	0x00000680


	//   ....[1]....
        /*008c*/ 	.word	0x00001a50


	//----- nvinfo : EIATTR_EXIT_INSTR_OFFSETS
	.align		4
.L_1987:
        /*0090*/ 	.byte	0x04, 0x1c
        /*0092*/ 	.short	(.L_1989 - .L_1988)


	//   ....[0]....
.L_1988:
        /*0094*/ 	.word	0x00000060


	//   ....[1]....
        /*0098*/ 	.word	0x00001f70


	//----- nvinfo : EIATTR_CBANK_PARAM_SIZE
	.align		4
.L_1989:
        /*009c*/ 	.byte	0x03, 0x19
        /*009e*/ 	.short	0x0028


	//----- nvinfo : EIATTR_PARAM_CBANK
	.align		4
        /*00a0*/ 	.byte	0x04, 0x0a
        /*00a2*/ 	.short	(.L_1991 - .L_1990)
	.align		4
.L_1990:
        /*00a4*/ 	.word	index@(.nv.constant0._Z20kDequantizeBlockwiseIfLi512ELi64ELi8ELi1EEvPfPhS0_PT_ii)
        /*00a8*/ 	.short	0x0210
        /*00aa*/ 	.short	0x0028


	//----- nvinfo : EIATTR_SW_WAR
	.align		4
.L_1991:
        /*00ac*/ 	.byte	0x04, 0x36
        /*00ae*/ 	.short	(.L_1993 - .L_1992)
.L_1992:
        /*00b0*/ 	.word	0x00000008
.L_1993:


//--------------------- .nv.info._Z20kDequantizeBlockwiseI6__halfLi512ELi64ELi8ELi2EEvPfPhS1_PT_ii --------------------------
	.section	.nv.info._Z20kDequantizeBlockwiseI6__halfLi512ELi64ELi8ELi2EEvPfPhS1_PT_ii,"",@"SHT_CUDA_INFO"
	.sectionflags	@""
	.align	4


	//----- nvinfo : EIATTR_CUDA_API_VERSION
	.align		4
        /*0000*/ 	.byte	0x04, 0x37
        /*0002*/ 	.short	(.L_1995 - .L_1994)
.L_1994:
        /*0004*/ 	.word	0x00000082


	//----- nvinfo : EIATTR_KPARAM_INFO
	.align		4
.L_1995:
        /*0008*/ 	.byte	0x04, 0x17
        /*000a*/ 	.short	(.L_1997 - .L_1996)
.L_1996:
        /*000c*/ 	.word	0x00000000
        /*0010*/ 	.short	0x0005
        /*0012*/ 	.short	0x0024
        /*0014*/ 	.byte	0x00, 0xf0, 0x11, 0x00


	//----- nvinfo : EIATTR_KPARAM_INFO
	.align		4
.L_1997:
        /*0018*/ 	.byte	0x04, 0x17
        /*001a*/ 	.short	(.L_1999 - .L_1998)
.L_1998:
        /*001c*/ 	.word	0x00000000
        /*0020*/ 	.short	0x0004
        /*0022*/ 	.short	0x0020
        /*0024*/ 	.byte	0x00, 0xf0, 0x11, 0x00


	//----- nvinfo : EIATTR_KPARAM_INFO
	.align		4
.L_1999:
        /*0028*/ 	.byte	0x04, 0x17
        /*002a*/ 	.short	(.L_2001 - .L_2000)
.L_2000:
        /*002c*/ 	.word	0x00000000
        /*0030*/ 	.short	0x0003
        /*0032*/ 	.short	0x0018
        /*0034*/ 	.byte	0x00, 0xf0, 0x21, 0x00


	//----- nvinfo : EIATTR_KPARAM_INFO
	.align		4
.L_2001:
        /*0038*/ 	.byte	0x04, 0x17
        /*003a*/ 	.short	(.L_2003 - .L_2002)
.L_2002:
        /*003c*/ 	.word	0x00000000
        /*0040*/ 	.short	0x0002
        /*0042*/ 	.short	0x0010
        /*0044*/ 	.byte	0x00, 0xf0, 0x21, 0x00


	//----- nvinfo : EIATTR_KPARAM_INFO
	.align		4
.L_2003:
        /*0048*/ 	.byte	0x04, 0x17
        /*004a*/ 	.short	(.L_2005 - .L_2004)
.L_2004:
        /*004c*/ 	.word	0x00000000
        /*0050*/ 	.short	0x0001
        /*0052*/ 	.short	0x0008
        /*0054*/ 	.byte	0x00, 0xf0, 0x21, 0x00


	//----- nvinfo : EIATTR_KPARAM_INFO
	.align		4
.L_2005:
        /*0058*/ 	.byte	0x04, 0x17
        /*005a*/ 	.short	(.L_2007 - .L_2006)
.L_2006:
        /*005c*/ 	.word	0x00000000
        /*0060*/ 	.short	0x0000
        /*0062*/ 	.short	0x0000
        /*0064*/ 	.byte	0x00, 0xf0, 0x21, 0x00


	//----- nvinfo : EIATTR_SPARSE_MMA_MASK
	.align		4
.L_2007:
        /*0068*/ 	.byte	0x03, 0x50
        /*006a*/ 	.short	0x0000


	//----- nvinfo : EIATTR_MAXREG_COUNT
	.align		4
        /*006c*/ 	.byte	0x03, 0x1b
        /*006e*/ 	.short	0x00ff


	//----- nvinfo : EIATTR_NUM_BARRIERS
	.align		4
        /*0070*/ 	.byte	0x02, 0x4c
        /*0072*/ 	.byte	0x01
	.zero		1


	//----- nvinfo : EIATTR_MERCURY_ISA_VERSION
	.align		4
        /*0074*/ 	.byte	0x03, 0x5f
        /*0076*/ 	.short	0x0101


	//----- nvinfo : EIATTR_COOP_GROUP_MASK_REGIDS
	.align		4
        /*0078*/ 	.byte	0x04, 0x29
        /*007a*/ 	.short	(.L_2009 - .L_2008)


	//   ....[0]....
.L_2008:
        /*007c*/ 	.word	0xffffffff


	//   ....[1]....
        /*0080*/ 	.word	0xffffffff


	//----- nvinfo : EIATTR_COOP_GROUP_INSTR_OFFSETS
	.align		4
.L_2009:
        /*0084*/ 	.byte	0x04, 0x28
        /*0086*/ 	.short	(.L_2011 - .L_2010)


	//   ....[0]....
.L_2010:
        /*0088*/ 	.word	0x000006a0


	//   ....[1]....
        /*008c*/ 	.word	0x00001530


	//----- nvinfo : EIATTR_EXIT_INSTR_OFFSETS
	.align		4
.L_2011:
        /*0090*/ 	.byte	0x04, 0x1c
        /*0092*/ 	.short	(.L_2013 - .L_2012)


	//   ....[0]....
.L_2012:
        /*0094*/ 	.word	0x00000060


	//   ....[1]....
        /*0098*/ 	.word	0x00001a30


	//----- nvinfo : EIATTR_CBANK_PARAM_SIZE
	.align		4
.L_2013:
        /*009c*/ 	.byte	0x03, 0x19
        /*009e*/ 	.short	0x0028


	//----- nvinfo : EIATTR_PARAM_CBANK
	.align		4
        /*00a0*/ 	.byte	0x04, 0x0a
        /*00a2*/ 	.short	(.L_2015 - .L_2014)
	.align		4
.L_2014:
        /*00a4*/ 	.word	index@(.nv.constant0._Z20kDequantizeBlockwiseI6__halfLi512ELi64ELi8ELi2EEvPfPhS1_PT_ii)
        /*00a8*/ 	.short	0x0210
        /*00aa*/ 	.short	0x0028


	//----- nvinfo : EIATTR_SW_WAR
	.align		4
.L_2015:
        /*00ac*/ 	.byte	0x04, 0x36
        /*00ae*/ 	.short	(.L_2017 - .L_2016)
.L_2016:
        /*00b0*/ 	.word	0x00000008
.L_2017:


//--------------------- .nv.info._Z20kDequantizeBlockwiseI6__halfLi512ELi64ELi8ELi0EEvPfPhS1_PT_ii --------------------------
	.section	.nv.info._Z20kDequantizeBlockwiseI6__halfLi512ELi64ELi8ELi0EEvPfPhS1_PT_ii,"",@"SHT_CUDA_INFO"
	.sectionflags	@""
	.align	4


	//----- nvinfo : EIATTR_CUDA_API_VERSION
	.align		4
        /*0000*/ 	.byte	0x04, 0x37
        /*0002*/ 	.short	(.L_2019 - .L_2018)
.L_2018:
        /*0004*/ 	.word	0x00000082


	//----- nvinfo : EIATTR_KPARAM_INFO
	.align		4
.L_2019:
        /*0008*/ 	.byte	0x04, 0x17
        /*000a*/ 	.short	(.L_2021 - .L_2020)
.L_2020:
        /*000c*/ 	.word	0x00000000
        /*0010*/ 	.short	0x0005
        /*0012*/ 	.short	0x0024
        /*0014*/ 	.byte	0x00, 0xf0, 0x11, 0x00


	//----- nvinfo : EIATTR_KPARAM_INFO
	.align		4
.L_2021:
        /*0018*/ 	.byte	0x04, 0x17
        /*001a*/ 	.short	(.L_2023 - .L_2022)
.L_2022:
        /*001c*/ 	.word	0x00000000
        /*0020*/ 	.short	0x0004
        /*0022*/ 	.short	0x0020
        /*0024*/ 	.byte	0x00, 0xf0, 0x11, 0x00


	//----- nvinfo : EIATTR_KPARAM_INFO
	.align		4
.L_2023:
        /*0028*/ 	.byte	0x04, 0x17
        /*002a*/ 	.short	(.L_2025 - .L_2024)
.L_2024:
        /*002c*/ 	.word	0x00000000
        /*0030*/ 	.short	0x0003
        /*0032*/ 	.short	0x0018
        /*0034*/ 	.byte	0x00, 0xf0, 0x21, 0x00


	//----- nvinfo : EIATTR_KPARAM_INFO
	.align		4
.L_2025:
        /*0038*/ 	.byte	0x04, 0x17
        /*003a*/ 	.short	(.L_2027 - .L_2026)
.L_2026:
        /*003c*/ 	.word	0x00000000
        /*0040*/ 	.short	0x0002
        /*0042*/ 	.short	0x0010
        /*0044*/ 	.byte	0x00, 0xf0, 0x21, 0x00


	//----- nvinfo : EIATTR_KPARAM_INFO
	.align		4
.L_2027:
        /*0048*/ 	.byte	0x04, 0x17
        /*004a*/ 	.short	(.L_2029 - .L_2028)
.L_2028:
        /*004c*/ 	.word	0x00000000
        /*0050*/ 	.short	0x0001
        /*0052*/ 	.short	0x0008
        /*0054*/ 	.byte	0x00, 0xf0, 0x21, 0x00


	//----- nvinfo : EIATTR_KPARAM_INFO
	.align		4
.L_2029:
        /*0058*/ 	.byte	0x04, 0x17
        /*005a*/ 	.short	(.L_2031 - .L_2030)
.L_2030:
        /*005c*/ 	.word	0x00000000
        /*0060*/ 	.short	0x0000
        /*0062*/ 	.short	0x0000
        /*0064*/ 	.byte	0x00, 0xf0, 0x21, 0x00


	//----- nvinfo : EIATTR_SPARSE_MMA_MASK
	.align		4
.L_2031:
        /*0068*/ 	.byte	0x03, 0x50
        /*006a*/ 	.short	0x0000


	//----- nvinfo : EIATTR_MAXREG_COUNT
	.align		4
        /*006c*/ 	.byte	0x03, 0x1b
        /*006e*/ 	.short	0x00ff


	//----- nvinfo : EIATTR_NUM_BARRIERS
	.align		4
        /*0070*/ 	.byte	0x02, 0x4c
        /*0072*/ 	.byte	0x01
	.zero		1


	//----- nvinfo : EIATTR_MERCURY_ISA_VERSION
	.align		4
        /*0074*/ 	.byte	0x03, 0x5f
        /*0076*/ 	.short	0x0101


	//----- nvinfo : EIATTR_COOP_GROUP_MASK_REGIDS
	.align		4
        /*0078*/ 	.byte	0x04, 0x29
        /*007a*/ 	.short	(.L_2033 - .L_2032)


	//   ....[0]....
.L_2032:
        /*007c*/ 	.word	0xffffffff


	//   ....[1]....
        /*0080*/ 	.word	0xffffffff


	//----- nvinfo : EIATTR_COOP_GROUP_INSTR_OFFSETS
	.align		4
.L_2033:
        /*0084*/ 	.byte	0x04, 0x28
        /*0086*/ 	.short	(.L_2035 - .L_2034)


	//   ....[0]....
.L_2034:
        /*0088*/ 	.word	0x000005a0


	//   ....[1]....
        /*008c*/ 	.word	0x00000c50


	//----- nvinfo : EIATTR_EXIT_INSTR_OFFSETS
	.align		4
.L_2035:
        /*0090*/ 	.byte	0x04, 0x1c
        /*0092*/ 	.short	(.L_2037 - .L_2036)


	//   ....[0]....
.L_2036:
        /*0094*/ 	.word	0x00000060


	//   ....[1]....
        /*0098*/ 	.word	0x00000f40


	//----- nvinfo : EIATTR_CBANK_PARAM_SIZE
	.align		4
.L_2037:
        /*009c*/ 	.byte	0x03, 0x19
        /*009e*/ 	.short	0x0028


	//----- nvinfo : EIATTR_PARAM_CBANK
	.align		4
        /*00a0*/ 	.byte	0x04, 0x0a
        /*00a2*/ 	.short	(.L_2039 - .L_2038)
	.align		4
.L_2038:
        /*00a4*/ 	.word	index@(.nv.constant0._Z20kDequantizeBlockwiseI6__halfLi512ELi64ELi8ELi0EEvPfPhS1_PT_ii)
        /*00a8*/ 	.short	0x0210
        /*00aa*/ 	.short	0x0028


	//----- nvinfo : EIATTR_SW_WAR
	.align		4
.L_2039:
        /*00ac*/ 	.byte	0x04, 0x36
        /*00ae*/ 	.short	(.L_2041 - .L_2040)
.L_2040:
        /*00b0*/ 	.word	0x00000008
.L_2041:


//--------------------- .nv.info._Z20kDequantizeBlockwiseI6__halfLi512ELi64ELi8ELi1EEvPfPhS1_PT_ii --------------------------
	.section	.nv.info._Z20kDequantizeBlockwiseI6__halfLi512ELi64ELi8ELi1EEvPfPhS1_PT_ii,"",@"SHT_CUDA_INFO"
	.sectionflags	@""
	.align	4


	//----- nvinfo : EIATTR_CUDA_API_VERSION
	.align		4
        /*0000*/ 	.byte	0x04, 0x37
        /*0002*/ 	.short	(.L_2043 - .L_2042)
.L_2042:
        /*0004*/ 	.word	0x00000082


	//----- nvinfo : EIATTR_KPARAM_INFO
	.align		4
.L_2043:
        /*0008*/ 	.byte	0x04, 0x17
        /*000a*/ 	.short	(.L_2045 - .L_2044)
.L_2044:
        /*000c*/ 	.word	0x00000000
        /*0010*/ 	.short	0x0005
        /*0012*/ 	.short	0x0024
        /*0014*/ 	.byte	0x00, 0xf0, 0x11, 0x00


	//----- nvinfo : EIATTR_KPARAM_INFO
	.align		4
.L_2045:
        /*0018*/ 	.byte	0x04, 0x17
        /*001a*/ 	.short	(.L_2047 - .L_2046)
.L_2046:
        /*001c*/ 	.word	0x00000000
        /*0020*/ 	.short	0x0004
        /*0022*/ 	.short	0x0020
        /*0024*/ 	.byte	0x00, 0xf0, 0x11, 0x00


	//----- nvinfo : EIATTR_KPARAM_INFO
	.align		4
.L_2047:
        /*0028*/ 	.byte	0x04, 0x17
        /*002a*/ 	.short	(.L_2049 - .L_2048)
.L_2048:
        /*002c*/ 	.word	0x00000000
        /*0030*/ 	.short	0x0003
        /*0032*/ 	.short	0x0018
        /*0034*/ 	.byte	0x00, 0xf0, 0x21, 0x00


	//----- nvinfo : EIATTR_KPARAM_INFO
	.align		4
.L_2049:
        /*0038*/ 	.byte	0x04, 0x17
        /*003a*/ 	.short	(.L_2051 - .L_2050)
.L_2050:
        /*003c*/ 	.word	0x00000000
        /*0040*/ 	.short	0x0002
        /*0042*/ 	.short	0x0010
        /*0044*/ 	.byte	0x00, 0xf0, 0x21, 0x00


	//----- nvinfo : EIATTR_KPARAM_INFO
	.align		4
.L_2051:
        /*0048*/ 	.byte	0x04, 0x17
        /*004a*/ 	.short	(.L_2053 - .L_2052)
.L_2052:
        /*004c*/ 	.word	0x00000000
        /*0050*/ 	.short	0x0001
        /*0052*/ 	.short	0x0008
        /*0054*/ 	.byte	0x00, 0xf0, 0x21, 0x00


	//----- nvinfo : EIATTR_KPARAM_INFO
	.align		4
.L_2053:
        /*0058*/ 	.byte	0x04, 0x17
        /*005a*/ 	.short	(.L_2055 - .L_2054)
.L_2054:
        /*005c*/ 	.word	0x00000000
        /*0060*/ 	.short	0x0000
        /*0062*/ 	.short	0x0000
        /*0064*/ 	.byte	0x00, 0xf0, 0x21, 0x00


	//----- nvinfo : EIATTR_SPARSE_MMA_MASK
	.align		4
.L_2055:
        /*0068*/ 	.byte	0x03, 0x50
        /*006a*/ 	.short	0x0000


	//----- nvinfo : EIATTR_MAXREG_COUNT
	.align		4
        /*006c*/ 	.byte	0x03, 0x1b
        /*006e*/ 	.short	0x00ff


	//----- nvinfo : EIATTR_NUM_BARRIERS
	.align		4
        /*0070*/ 	.byte	0x02, 0x4c
        /*0072*/ 	.byte	0x01
	.zero		1


	//----- nvinfo : EIATTR_MERCURY_ISA_VERSION
	.align		4
        /*0074*/ 	.byte	0x03, 0x5f
        /*0076*/ 	.short	0x0101


	//----- nvinfo : EIATTR_COOP_GROUP_MASK_REGIDS
	.align		4
        /*0078*/ 	.byte	0x04, 0x29
        /*007a*/ 	.short	(.L_2057 - .L_2056)


	//   ....[0]....
.L_2056:
        /*007c*/ 	.word	0xffffffff


	//   ....[1]....
        /*0080*/ 	.word	0xffffffff


	//----- nvinfo : EIATTR_COOP_GROUP_INSTR_OFFSETS
	.align		4
.L_2057:
        /*0084*/ 	.byte	0x04, 0x28
        /*0086*/ 	.short	(.L_2059 - .L_2058)


	//   ....[0]....
.L_2058:
        /*0088*/ 	.word	0x00000680


	//   ....[1]....
        /*008c*/ 	.word	0x00001b70


	//----- nvinfo : EIATTR_EXIT_INSTR_OFFSETS
	.align		4
.L_2059:
        /*0090*/ 	.byte	0x04, 0x1c
        /*0092*/ 	.short	(.L_2061 - .L_2060)


	//   ....[0]....
.L_2060:
        /*0094*/ 	.word	0x00000060


	//   ....[1]....
        /*0098*/ 	.word	0x00002090


	//----- nvinfo : EIATTR_CBANK_PARAM_SIZE
	.align		4
.L_2061:
        /*009c*/ 	.byte	0x03, 0x19
        /*009e*/ 	.short	0x0028


	//----- nvinfo : EIATTR_PARAM_CBANK
	.align		4
        /*00a0*/ 	.byte	0x04, 0x0a
        /*00a2*/ 	.short	(.L_2063 - .L_2062)
	.align		4
.L_2062:
        /*00a4*/ 	.word	index@(.nv.constant0._Z20kDequantizeBlockwiseI6__halfLi512ELi64ELi8ELi1EEvPfPhS1_PT_ii)
        /*00a8*/ 	.short	0x0210
        /*00aa*/ 	.short	0x0028


	//----- nvinfo : EIATTR_SW_WAR
	.align		4
.L_2063:
        /*00ac*/ 	.byte	0x04, 0x36
        /*00ae*/ 	.short	(.L_2065 - .L_2064)
.L_2064:
        /*00b0*/ 	.word	0x00000008
.L_2065:


//--------------------- .nv.info._Z23kQuantizeBlockwiseSmallI13__nv_bfloat16Li64ELi2EEvPfPT_S1_PhS1_ii --------------------------
	.section	.nv.info._Z23kQuantizeBlockwiseSmallI13__nv_bfloat16Li64ELi2EEvPfPT_S1_PhS1_ii,"",@"SHT_CUDA_INFO"
	.sectionflags	@""
	.align	4


	//----- nvinfo : EIATTR_CUDA_API_VERSION
	.align		4
        /*0000*/ 	.byte	0x04, 0x37
        /*0002*/ 	.short	(.L_2067 - .L_2066)
.L_2066:
        /*0004*/ 	.word	0x00000082


	//----- nvinfo : EIATTR_KPARAM_INFO
	.align		4
.L_2067:
        /*0008*/ 	.byte	0x04, 0x17
        /*000a*/ 	.short	(.L_2069 - .L_2068)
.L_2068:
        /*000c*/ 	.word	0x00000000
        /*0010*/ 	.short	0x0006
        /*0012*/ 	.short	0x002c
        /*0014*/ 	.byte	0x00, 0xf0, 0x11, 0x00


	//----- nvinfo : EIATTR_KPARAM_INFO
	.align		4
.L_2069:
        /*0018*/ 	.byte	0x04, 0x17
        /*001a*/ 	.short	(.L_2071 - .L_2070)
.L_2070:
        /*001c*/ 	.word	0x00000000
        /*0020*/ 	.short	0x0005
        /*0022*/ 	.short	0x0028
        /*0024*/ 	.byte	0x00, 0xf0, 0x11, 0x00


	//----- nvinfo : EIATTR_KPARAM_INFO
	.align		4
.L_2071:
        /*0028*/ 	.byte	0x04, 0x17
        /*002a*/ 	.short	(.L_2073 - .L_2072)
.L_2072:
        /*002c*/ 	.word	0x00000000
        /*0030*/ 	.short	0x0004
        /*0032*/ 	.short	0x0020
        /*0034*/ 	.byte	0x00, 0xf0, 0x21, 0x00


	//----- nvinfo : EIATTR_KPARAM_INFO
	.align		4
.L_2073:
        /*0038*/ 	.byte	0x04, 0x17
        /*003a*/ 	.short	(.L_2075 - .L_2074)
.L_2074:
        /*003c*/ 	.word	0x00000000
        /*0040*/ 	.short	0x0003
        /*0042*/ 	.short	0x0018
        /*0044*/ 	.byte	0x00, 0xf0, 0x21, 0x00


	//----- nvinfo : EIATTR_KPARAM_INFO
	.align		4
.L_2075:
        /*0048*/ 	.byte	0x04, 0x17
        /*004a*/ 	.short	(.L_2077 - .L_2076)
.L_2076:
        /*004c*/ 	.word	0x00000000
        /*0050*/ 	.short	0x0002
        /*0052*/ 	.short	0x0010
        /*0054*/ 	.byte	0x00, 0xf0, 0x21, 0x00


	//----- nvinfo : EIATTR_KPARAM_INFO
	.align		4
.L_2077:
        /*0058*/ 	.byte	0x04, 0x17
        /*005a*/ 	.short	(.L_2079 - .L_2078)
.L_2078:
        /*005c*/ 	.word	0x00000000
        /*0060*/ 	.short	0x0001
        /*0062*/ 	.short	0x0008
        /*0064*/ 	.byte	0x00, 0xf0, 0x21, 0x00


	//----- nvinfo : EIATTR_KPARAM_INFO
	.align		4
.L_2079:
        /*0068*/ 	.byte	0x04, 0x17
        /*006a*/ 	.short	(.L_2081 - .L_2080)
.L_2080:
        /*006c*/ 	.word	0x00000000
        /*0070*/ 	.short	0x0000
        /*0072*/ 	.short	0x0000
        /*0074*/ 	.byte	0x00, 0xf0, 0x21, 0x00


	//----- nvinfo : EIATTR_SPARSE_MMA_MASK
	.align		4
.L_2081:
        /*0078*/ 	.byte	0x03, 0x50
        /*007a*/ 	.short	0x0000


	//----- nvinfo : EIATTR_MAXREG_COUNT
	.align		4
        /*007c*/ 	.byte	0x03, 0x1b
        /*007e*/ 	.short	0x00ff


	//----- nvinfo : EIATTR_NUM_BARRIERS
	.align		4
        /*0080*/ 	.byte	0x02, 0x4c
        /*0082*/ 	.byte	0x01
	.zero		1


	//----- nvinfo : EIATTR_MERCURY_ISA_VERSION
	.align		4
        /*0084*/ 	.byte	0x03, 0x5f
        /*0086*/ 	.short	0x0101


	//----- nvinfo : EIATTR_COOP_GROUP_MASK_REGIDS
	.align		4
        /*0088*/ 	.byte	0x04, 0x29
        /*008a*/ 	.short	(.L_2083 - .L_2082)


	//   ....[0]....
.L_2082:
        /*008c*/ 	.word	0xffffffff


	//   ....[1]....
        /*0090*/ 	.word	0xffffffff


	//   ....[2]....
        /*0094*/ 	.word	0xffffffff


	//   ....[3]....
        /*0098*/ 	.word	0xffffffff


	//   ....[4]....
        /*009c*/ 	.word	0xffffffff


	//   ....[5]....
        /*00a0*/ 	.word	0xffffffff


	//   ....[6]....
        /*00a4*/ 	.word	0xffffffff


	//----- nvinfo : EIATTR_COOP_GROUP_INSTR_OFFSETS
	.align		4
.L_2083:
        /*00a8*/ 	.byte	0x04, 0x28
        /*00aa*/ 	.short	(.L_2085 - .L_2084)


	//   ....[0]....
.L_2084:
        /*00ac*/ 	.word	0x00000240


	//   ....[1]....
        /*00b0*/ 	.word	0x000002b0


	//   ....[2]....
        /*00b4*/ 	.word	0x000002f0


	//   ....[3]....
        /*00b8*/ 	.word	0x00000330


	//   ....[4]....
        /*00bc*/ 	.word	0x00000390


	//   ....[5]....
        /*00c0*/ 	.word	0x000003f0


	//   ....[6]....
        /*00c4*/ 	.word	0x00000b20


	//----- nvinfo : EIATTR_EXIT_INSTR_OFFSETS
	.align		4
.L_2085:
        /*00c8*/ 	.byte	0x04, 0x1c
        /*00ca*/ 	.short	(.L_2087 - .L_2086)


	//   ....[0]....
.L_2086:
        /*00cc*/ 	.word	0x00000b90


	//   ....[1]....
        /*00d0*/ 	.word	0x00000c20


	//----- nvinfo : EIATTR_CRS_STACK_SIZE
	.align		4
.L_2087:
        /*00d4*/ 	.byte	0x04, 0x1e
        /*00d6*/ 	.short	(.L_2089 - .L_2088)
.L_2088:
        /*00d8*/ 	.word	0x00000000


	//----- nvinfo : EIATTR_CBANK_PARAM_SIZE
	.align		4
.L_2089:
        /*00dc*/ 	.byte	0x03, 0x19
        /*00de*/ 	.short	0x0030


	//----- nvinfo : EIATTR_PARAM_CBANK
	.align		4
        /*00e0*/ 	.byte	0x04, 0x0a
        /*00e2*/ 	.short	(.L_2091 - .L_2090)
	.align		4
.L_2090:
        /*00e4*/ 	.word	index@(.nv.constant0._Z23kQuantizeBlockwiseSmallI13__nv_bfloat16Li64ELi2EEvPfPT_S1_PhS1_ii)
        /*00e8*/ 	.short	0x0210
        /*00ea*/ 	.short	0x0030


	//----- nvinfo : EIATTR_SW_WAR
	.align		4
.L_2091:
        /*00ec*/ 	.byte	0x04, 0x36
        /*00ee*/ 	.short	(.L_2093 - .L_2092)
.L_2092:
        /*00f0*/ 	.word	0x00000008
.L_2093:


//--------------------- .nv.info._Z23kQuantizeBlockwiseSmallIfLi64ELi2EEvPfPT_S0_PhS0_ii --------------------------
	.section	.nv.info._Z23kQuantizeBlockwiseSmallIfLi64ELi2EEvPfPT_S0_PhS0_ii,"",@"SHT_CUDA_INFO"
	.sectionflags	@""
	.align	4


	//----- nvinfo : EIATTR_CUDA_API_VERSION
	.align		4
        /*0000*/ 	.byte	0x04, 0x37
        /*0002*/ 	.short	(.L_2095 - .L_2094)
.L_2094:
        /*0004*/ 	.word	0x00000082


	//----- nvinfo : EIATTR_KPARAM_INFO
	.align		4
.L_2095:
        /*0008*/ 	.byte	0x04, 0x17
        /*000a*/ 	.short	(.L_2097 - .L_2096)
.L_2096:
        /*000c*/ 	.word	0x00000000
        /*0010*/ 	.short	0x0006
        /*0012*/ 	.short	0x002c
        /*0014*/ 	.byte	0x00, 0xf0, 0x11, 0x00


	//----- nvinfo : EIATTR_KPARAM_INFO
	.align		4
.L_2097:
        /*0018*/ 	.byte	0x04, 0x17
        /*001a*/ 	.short	(.L_2099 - .L_2098)
.L_2098:
        /*001c*/ 	.word	0x00000000
        /*0020*/ 	.short	0x0005
        /*0022*/ 	.short	0x0028
        /*0024*/ 	.byte	0x00, 0xf0, 0x11, 0x00


	//----- nvinfo : EIATTR_KPARAM_INFO
	.align		4
.L_2099:
        /*0028*/ 	.byte	0x04, 0x17
        /*002a*/ 	.short	(.L_2101 - .L_2100)
.L_2100:
        /*002c*/ 	.word	0x00000000
        /*0030*/ 	.short	0x0004
        /*0032*/ 	.short	0x0020
        /*0034*/ 	.byte	0x00, 0xf0, 0x21, 0x00


	//----- nvinfo : EIATTR_KPARAM_INFO
	.align		4
.L_2101:
        /*0038*/ 	.byte	0x04, 0x17
        /*003a*/ 	.short	(.L_2103 - .L_2102)
.L_2102:
        /*003c*/ 	.word	0x00000000
        /*0040*/ 	.short	0x0003
        /*0042*/ 	.short	0x0018
        /*0044*/ 	.byte	0x00, 0xf0, 0x21, 0x00


	//----- nvinfo : EIATTR_KPARAM_INFO
	.align		4
.L_2103:
        /*0048*/ 	.byte	0x04, 0x17
        /*004a*/ 	.short	(.L_2105 - .L_2104)
.L_2104:
        /*004c*/ 	.word	0x00000000
        /*0050*/ 	.short	0x0002
        /*0052*/ 	.short	0x0010
        /*0054*/ 	.byte	0x00, 0xf0, 0x21, 0x00


	//----- nvinfo : EIATTR_KPARAM_INFO
	.align		4
.L_2105:
        /*0058*/ 	.byte	0x04, 0x17
        /*005a*/ 	.short	(.L_2107 - .L_2106)
.L_2106:
        /*005c*/ 	.word	0x00000000
        /*0060*/ 	.short	0x0001
        /*0062*/ 	.short	0x0008
        /*0064*/ 	.byte	0x00, 0xf0, 0x21, 0x00


	//----- nvinfo : EIATTR_KPARAM_INFO
	.align		4
.L_2107:
        /*0068*/ 	.byte	0x04, 0x17
        /*006a*/ 	.short	(.L_2109 - .L_2108)
.L_2108:
        /*006c*/ 	.word	0x00000000
        /*0070*/ 	.short	0x0000
        /*0072*/ 	.short	0x0000
        /*0074*/ 	.byte	0x00, 0xf0, 0x21, 0x00


	//----- nvinfo : EIATTR_SPARSE_MMA_MASK
	.align		4
.L_2109:
        /*0078*/ 	.byte	0x03, 0x50
        /*007a*/ 	.short	0x0000


	//----- nvinfo : EIATTR_MAXREG_COUNT
	.align		4
        /*007c*/ 	.byte	0x03, 0x1b
        /*007e*/ 	.short	0x00ff


	//----- nvinfo : EIATTR_NUM_BARRIERS
	.align		4
        /*0080*/ 	.byte	0x02, 0x4c
        /*0082*/ 	.byte	0x01
	.zero		1


	//----- nvinfo : EIATTR_MERCURY_ISA_VERSION
	.align		4
        /*0084*/ 	.byte	0x03, 0x5f
        /*0086*/ 	.short	0x0101


	//----- nvinfo : EIATTR_COOP_GROUP_MASK_REGIDS
	.align		4
        /*0088*/ 	.byte	0x04, 0x29
        /*008a*/ 	.short	(.L_2111 - .L_2110)


	//   ....[0]....
.L_2110:
        /*008c*/ 	.word	0xffffffff


	//   ....[1]....
        /*0090*/ 	.word	0xffffffff


	//   ....[2]....
        /*0094*/ 	.word	0xffffffff


	//   ....[3]....
        /*0098*/ 	.word	0xffffffff


	//   ....[4]....
        /*009c*/ 	.word	0xffffffff


	//   ....[5]....
        /*00a0*/ 	.word	0xffffffff


	//   ....[6]....
        /*00a4*/ 	.word	0xffffffff


	//----- nvinfo : EIATTR_COOP_GROUP_INSTR_OFFSETS
	.align		4
.L_2111:
        /*00a8*/ 	.byte	0x04, 0x28
        /*00aa*/ 	.short	(.L_2113 - .L_2112)


	//   ....[0]....
.L_2112:
        /*00ac*/ 	.word	0x00000230


	//   ....[1]....
        /*00b0*/ 	.word	0x00000290


	//   ....[2]....
        /*00b4*/ 	.word	0x000002d0


	//   ....[3]....
        /*00b8*/ 	.word	0x00000310


	//   ....[4]....
        /*00bc*/ 	.word	0x00000350


	//   ....[5]....
        /*00c0*/ 	.word	0x000003a0


	//   ....[6]....
        /*00c4*/ 	.word	0x00000af0


	//----- nvinfo : EIATTR_EXIT_INSTR_OFFSETS
	.align		4
.L_2113:
        /*00c8*/ 	.byte	0x04, 0x1c
        /*00ca*/ 	.short	(.L_2115 - .L_2114)


	//   ....[0]....
.L_2114:
        /*00cc*/ 	.word	0x00000b50


	//   ....[1]....
        /*00d0*/ 	.word	0x00000be0


	//----- nvinfo : EIATTR_CRS_STACK_SIZE
	.align		4
.L_2115:
        /*00d4*/ 	.byte	0x04, 0x1e
        /*00d6*/ 	.short	(.L_2117 - .L_2116)
.L_2116:
        /*00d8*/ 	.word	0x00000000


	//----- nvinfo : EIATTR_CBANK_PARAM_SIZE
	.align		4
.L_2117:
        /*00dc*/ 	.byte	0x03, 0x19
        /*00de*/ 	.short	0x0030


	//----- nvinfo : EIATTR_PARAM_CBANK
	.align		4
        /*00e0*/ 	.byte	0x04, 0x0a
        /*00e2*/ 	.short	(.L_2119 - .L_2118)
	.align		4
.L_2118:
        /*00e4*/ 	.word	index@(.nv.constant0._Z23kQuantizeBlockwiseSmallIfLi64ELi2EEvPfPT_S0_PhS0_ii)
        /*00e8*/ 	.short	0x0210
        /*00ea*/ 	.short	0x0030


	//----- nvinfo : EIATTR_SW_WAR
	.align		4
.L_2119:
        /*00ec*/ 	.byte	0x04, 0x36
        /*00ee*/ 	.short	(.L_2121 - .L_2120)
.L_2120:
        /*00f0*/ 	.word	0x00000008
.L_2121:


//--------------------- .nv.info._Z23kQuantizeBlockwiseSmallI6__halfLi64ELi2EEvPfPT_S1_PhS1_ii --------------------------
	.section	.nv.info._Z23kQuantizeBlockwiseSmallI6__halfLi64ELi2EEvPfPT_S1_PhS1_ii,"",@"SHT_CUDA_INFO"
	.sectionflags	@""
	.align	4


	//----- nvinfo : EIATTR_CUDA_API_VERSION
	.align		4
        /*0000*/ 	.byte	0x04, 0x37
        /*0002*/ 	.short	(.L_2123 - .L_2122)
.L_2122:
        /*0004*/ 	.word	0x00000082


	//----- nvinfo : EIATTR_KPARAM_INFO
	.align		4
.L_2123:
        /*0008*/ 	.byte	0x04, 0x17
        /*000a*/ 	.short	(.L_2125 - .L_2124)
.L_2124:
        /*000c*/ 	.word	0x00000000
        /*0010*/ 	.short	0x0006
        /*0012*/ 	.short	0x002c
        /*0014*/ 	.byte	0x00, 0xf0, 0x11, 0x00


	//----- nvinfo : EIATTR_KPARAM_INFO
	.align		4
.L_2125:
        /*0018*/ 	.byte	0x04, 0x17
        /*001a*/ 	.short	(.L_2127 - .L_2126)
.L_2126:
        /*001c*/ 	.word	0x00000000
        /*0020*/ 	.short	0x0005
        /*0022*/ 	.short	0x0028
        /*0024*/ 	.byte	0x00, 0xf0, 0x11, 0x00


	//----- nvinfo : EIATTR_KPARAM_INFO
	.align		4
.L_2127:
        /*0028*/ 	.byte	0x04, 0x17
        /*002a*/ 	.short	(.L_2129 - .L_2128)
.L_2128:
        /*002c*/ 	.word	0x00000000
        /*0030*/ 	.short	0x0004
        /*0032*/ 	.short	0x0020
        /*0034*/ 	.byte	0x00, 0xf0, 0x21, 0x00


	//----- nvinfo : EIATTR_KPARAM_INFO
	.align		4
.L_2129:
        /*0038*/ 	.byte	0x04, 0x17
        /*003a*/ 	.short	(.L_2131 - .L_2130)
.L_2130:
        /*003c*/ 	.word	0x00000000
        /*0040*/ 	.short	0x0003
        /*0042*/ 	.short	0x0018
        /*0044*/ 	.byte	0x00, 0xf0, 0x21, 0x00


	//----- nvinfo : EIATTR_KPARAM_INFO
	.align		4
.L_2131:
        /*0048*/ 	.byte	0x04, 0x17
        /*004a*/ 	.short	(.L_2133 - .L_2132)
.L_2132:
        /*004c*/ 	.word	0x00000000
        /*0050*/ 	.short	0x0002
        /*0052*/ 	.short	0x0010
        /*0054*/ 	.byte	0x00, 0xf0, 0x21, 0x00


	//----- nvinfo : EIATTR_KPARAM_INFO
	.align		4
.L_2133:
        /*0058*/ 	.byte	0x04, 0x17
        /*005a*/ 	.short	(.L_2135 - .L_2134)
.L_2134:
        /*005c*/ 	.word	0x00000000
        /*0060*/ 	.short	0x0001
        /*0062*/ 	.short	0x0008
        /*0064*/ 	.byte	0x00, 0xf0, 0x21, 0x00


	//----- nvinfo : EIATTR_KPARAM_INFO
	.align		4
.L_2135:
        /*0068*/ 	.byte	0x04, 0x17
        /*006a*/ 	.short	(.L_2137 - .L_2136)
.L_2136:
        /*006c*/ 	.word	0x00000000
        /*0070*/ 	.short	0x0000
        /*0072*/ 	.short	0x0000
        /*0074*/ 	.byte	0x00, 0xf0, 0x21, 0x00


	//----- nvinfo : EIATTR_SPARSE_MMA_MASK
	.align		4
.L_2137:
        /*0078*/ 	.byte	0x03, 0x50
        /*007a*/ 	.short	0x0000


	//----- nvinfo : EIATTR_MAXREG_COUNT
	.align		4
        /*007c*/ 	.byte	0x03, 0x1b
        /*007e*/ 	.short	0x00ff


	//----- nvinfo : EIATTR_NUM_BARRIERS
	.align		4
        /*0080*/ 	.byte	0x02, 0x4c
        /*0082*/ 	.byte	0x01
	.zero		1


	//----- nvinfo : EIATTR_MERCURY_ISA_VERSION
	.align		4
        /*0084*/ 	.byte	0x03, 0x5f
        /*0086*/ 	.short	0x0101


	//----- nvinfo : EIATTR_COOP_GROUP_MASK_REGIDS
	.align		4
        /*0088*/ 	.byte	0x04, 0x29
        /*008a*/ 	.short	(.L_2139 - .L_2138)


	//   ....[0]....
.L_2138:
        /*008c*/ 	.word	0xffffffff


	//   ....[1]....
        /*0090*/ 	.word	0xffffffff


	//   ....[2]....
        /*0094*/ 	.word	0xffffffff


	//   ....[3]....
        /*0098*/ 	.word	0xffffffff


	//   ....[4]....
        /*009c*/ 	.word	0xffffffff


	//   ....[5]....
        /*00a0*/ 	.word	0xffffffff


	//   ....[6]....
        /*00a4*/ 	.word	0xffffffff


	//----- nvinfo : EIATTR_COOP_GROUP_INSTR_OFFSETS
	.align		4
.L_2139:
        /*00a8*/ 	.byte	0x04, 0x28
        /*00aa*/ 	.short	(.L_2141 - .L_2140)


	//   ....[0]....
.L_2140:
        /*00ac*/ 	.word	0x00000240


	//   ....[1]....
        /*00b0*/ 	.word	0x000002a0


	//   ....[2]....
        /*00b4*/ 	.word	0x000002e0


	//   ....[3]....
        /*00b8*/ 	.word	0x00000320


	//   ....[4]....
        /*00bc*/ 	.word	0x00000370


	//   ....[5]....
        /*00c0*/ 	.word	0x000003d0


	//   ....[6]....
        /*00c4*/ 	.word	0x00000b10


	//----- nvinfo : EIATTR_EXIT_INSTR_OFFSETS
	.align		4
.L_2141:
        /*00c8*/ 	.byte	0x04, 0x1c
        /*00ca*/ 	.short	(.L_2143 - .L_2142)


	//   ....[0]....
.L_2142:
        /*00cc*/ 	.word	0x00000b80


	//   ....[1]....
        /*00d0*/ 	.word	0x00000c10


	//----- nvinfo : EIATTR_CRS_STACK_SIZE
	.align		4
.L_2143:
        /*00d4*/ 	.byte	0x04, 0x1e
        /*00d6*/ 	.short	(.L_2145 - .L_2144)
.L_2144:
        /*00d8*/ 	.word	0x00000000


	//----- nvinfo : EIATTR_CBANK_PARAM_SIZE
	.align		4
.L_2145:
        /*00dc*/ 	.byte	0x03, 0x19
        /*00de*/ 	.short	0x0030


	//----- nvinfo : EIATTR_PARAM_CBANK
	.align		4
        /*00e0*/ 	.byte	0x04, 0x0a
        /*00e2*/ 	.short	(.L_2147 - .L_2146)
	.align		4
.L_2146:
        /*00e4*/ 	.word	index@(.nv.constant0._Z23kQuantizeBlockwiseSmallI6__halfLi64ELi2EEvPfPT_S1_PhS1_ii)
        /*00e8*/ 	.short	0x0210
        /*00ea*/ 	.short	0x0030


	//----- nvinfo : EIATTR_SW_WAR
	.align		4
.L_2147:
        /*00ec*/ 	.byte	0x04, 0x36
        /*00ee*/ 	.short	(.L_2149 - .L_2148)
.L_2148:
        /*00f0*/ 	.word	0x00000008
.L_2149:


//--------------------- .nv.info._Z23kQuantizeBlockwiseSmallI13__nv_bfloat16Li64ELi1EEvPfPT_S1_PhS1_ii --------------------------
	.section	.nv.info._Z23kQuantizeBlockwiseSmallI13__nv_bfloat16Li64ELi1EEvPfPT_S1_PhS1_ii,"",@"SHT_CUDA_INFO"
	.sectionflags	@""
	.align	4


	//----- nvinfo : EIATTR_CUDA_API_VERSION
	.align		4
        /*0000*/ 	.byte	0x04, 0x37
        /*0002*/ 	.short	(.L_2151 - .L_2150)
.L_2150:
        /*0004*/ 	.word	0x00000082


	//----- nvinfo : EIATTR_KPARAM_INFO
	.align		4
.L_2151:
        /*0008*/ 	.byte	0x04, 0x17
        /*000a*/ 	.short	(.L_2153 - .L_2152)
.L_2152:
        /*000c*/ 	.word	0x00000000
        /*0010*/ 	.short	0x0006
        /*0012*/ 	.short	0x002c
        /*0014*/ 	.byte	0x00, 0xf0, 0x11, 0x00


	//----- nvinfo : EIATTR_KPARAM_INFO
	.align		4
.L_2153:
        /*0018*/ 	.byte	0x04, 0x17
        /*001a*/ 	.short	(.L_2155 - .L_2154)
.L_2154:
        /*001c*/ 	.word	0x00000000
        /*0020*/ 	.short	0x0005
        /*0022*/ 	.short	0x0028
        /*0024*/ 	.byte	0x00, 0xf0, 0x11, 0x00


	//----- nvinfo : EIATTR_KPARAM_INFO
	.align		4
.L_2155:
        /*0028*/ 	.byte	0x04, 0x17
        /*002a*/ 	.short	(.L_2157 - .L_2156)
.L_2156:
        /*002c*/ 	.word	0x00000000
        /*0030*/ 	.short	0x0004
        /*0032*/ 	.short	0x0020
        /*0034*/ 	.byte	0x00, 0xf0, 0x21, 0x00


	//----- nvinfo : EIATTR_KPARAM_INFO
	.align		4
.L_2157:
        /*0038*/ 	.byte	0x04, 0x17
        /*003a*/ 	.short	(.L_2159 - .L_2158)
.L_2158:
        /*003c*/ 	.word	0x00000000
        /*0040*/ 	.short	0x0003
        /*0042*/ 	.short	0x0018
        /*0044*/ 	.byte	0x00, 0xf0, 0x21, 0x00


	//----- nvinfo : EIATTR_KPARAM_INFO
	.align		4
.L_2159:
        /*0048*/ 	.byte	0x04, 0x17
        /*004a*/ 	.short	(.L_2161 - .L_2160)
.L_2160:
        /*004c*/ 	.word	0x00000000
        /*0050*/ 	.short	0x0002
        /*0052*/ 	.short	0x0010
        /*0054*/ 	.byte	0x00, 0xf0, 0x21, 0x00


	//----- nvinfo : EIATTR_KPARAM_INFO
	.align		4
.L_2161:
        /*0058*/ 	.byte	0x04, 0x17
        /*005a*/ 	.short	(.L_2163 - .L_2162)
.L_2162:
        /*005c*/ 	.word	0x00000000
        /*0060*/ 	.short	0x0001
        /*0062*/ 	.short	0x0008
        /*0064*/ 	.byte	0x00, 0xf0, 0x21, 0x00


	//----- nvinfo : EIATTR_KPARAM_INFO
	.align		4
.L_2163:
        /*0068*/ 	.byte	0x04, 0x17
        /*006a*/ 	.short	(.L_2165 - .L_2164)
.L_2164:
        /*006c*/ 	.word	0x00000000
        /*0070*/ 	.short	0x0000
        /*0072*/ 	.short	0x0000
        /*0074*/ 	.byte	0x00, 0xf0, 0x21, 0x00


	//----- nvinfo : EIATTR_SPARSE_MMA_MASK
	.align		4
.L_2165:
        /*0078*/ 	.byte	0x03, 0x50
        /*007a*/ 	.short	0x0000


	//----- nvinfo : EIATTR_MAXREG_COUNT
	.align		4
        /*007c*/ 	.byte	0x03, 0x1b
        /*007e*/ 	.short	0x00ff


	//----- nvinfo : EIATTR_NUM_BARRIERS
	.align		4
        /*0080*/ 	.byte	0x02, 0x4c
        /*0082*/ 	.byte	0x01
	.zero		1


	//----- nvinfo : EIATTR_MERCURY_ISA_VERSION
	.align		4
        /*0084*/ 	.byte	0x03, 0x5f
        /*0086*/ 	.short	0x0101


	//----- nvinfo : EIATTR_COOP_GROUP_MASK_REGIDS
	.align		4
        /*0088*/ 	.byte	0x04, 0x29
        /*008a*/ 	.short	(.L_2167 - .L_2166)


	//   ....[0]....
.L_2166:
        /*008c*/ 	.word	0xffffffff


	//   ....[1]....
        /*0090*/ 	.word	0xffffffff


	//   ....[2]....
        /*0094*/ 	.word	0xffffffff


	//   ....[3]....
        /*0098*/ 	.word	0xffffffff


	//   ....[4]....
        /*009c*/ 	.word	0xffffffff


	//   ....[5]....
        /*00a0*/ 	.word	0xffffffff


	//   ....[6]....
        /*00a4*/ 	.word	0xffffffff


	//----- nvinfo : EIATTR_COOP_GROUP_INSTR_OFFSETS
	.align		4
.L_2167:
        /*00a8*/ 	.byte	0x04, 0x28
        /*00aa*/ 	.short	(.L_2169 - .L_2168)


	//   ....[0]....
.L_2168:
        /*00ac*/ 	.word	0x00000240


	//   ....[1]....
        /*00b0*/ 	.word	0x000002b0


	//   ....[2]....
        /*00b4*/ 	.word	0x000002f0


	//   ....[3]....
        /*00b8*/ 	.word	0x00000330


	//   ....[4]....
        /*00bc*/ 	.word	0x00000390


	//   ....[5]....
        /*00c0*/ 	.word	0x000003f0


	//   ....[6]....
        /*00c4*/ 	.word	0x00000900


	//----- nvinfo : EIATTR_EXIT_INSTR_OFFSETS
	.align		4
.L_2169:
        /*00c8*/ 	.byte	0x04, 0x1c
        /*00ca*/ 	.short	(.L_2171 - .L_2170)


	//   ....[0]....
.L_2170:
        /*00cc*/ 	.word	0x00000970


	//   ....[1]....
        /*00d0*/ 	.word	0x00000a00


	//----- nvinfo : EIATTR_CRS_STACK_SIZE
	.align		4
.L_2171:
        /*00d4*/ 	.byte	0x04, 0x1e
        /*00d6*/ 	.short	(.L_2173 - .L_2172)
.L_2172:
        /*00d8*/ 	.word	0x00000000


	//----- nvinfo : EIATTR_CBANK_PARAM_SIZE
	.align		4
.L_2173:
        /*00dc*/ 	.byte	0x03, 0x19
        /*00de*/ 	.short	0x0030


	//----- nvinfo : EIATTR_PARAM_CBANK
	.align		4
        /*00e0*/ 	.byte	0x04, 0x0a
        /*00e2*/ 	.short	(.L_2175 - .L_2174)
	.align		4
.L_2174:
        /*00e4*/ 	.word	index@(.nv.constant0._Z23kQuantizeBlockwiseSmallI13__nv_bfloat16Li64ELi1EEvPfPT_S1_PhS1_ii)
        /*00e8*/ 	.short	0x0210
        /*00ea*/ 	.short	0x0030


	//----- nvinfo : EIATTR_SW_WAR
	.align		4
.L_2175:
        /*00ec*/ 	.byte	0x04, 0x36
        /*00ee*/ 	.short	(.L_2177 - .L_2176)
.L_2176:
        /*00f0*/ 	.word	0x00000008
.L_2177:


//--------------------- .nv.info._Z23kQuantizeBlockwiseSmallIfLi64ELi1EEvPfPT_S0_PhS0_ii --------------------------
	.section	.nv.info._Z23kQuantizeBlockwiseSmallIfLi64ELi1EEvPfPT_S0_PhS0_ii,"",@"SHT_CUDA_INFO"
	.sectionflags	@""
	.align	4


	//----- nvinfo : EIATTR_CUDA_API_VERSION
	.align		4
        /*0000*/ 	.byte	0x04, 0x37
        /*0002*/ 	.short	(.L_2179 - .L_2178)
.L_2178:
        /*0004*/ 	.word	0x00000082


	//----- nvinfo : EIATTR_KPARAM_INFO
	.align		4
.L_2179:
        /*0008*/ 	.byte	0x04, 0x17
        /*000a*/ 	.short	(.L_2181 - .L_2180)
.L_2180:
        /*000c*/ 	.word	0x00000000
        /*0010*/ 	.short	0x0006
        /*0012*/ 	.short	0x002c
        /*0014*/ 	.byte	0x00, 0xf0, 0x11, 0x00


	//----- nvinfo : EIATTR_KPARAM_INFO
	.align		4
.L_2181:
        /*0018*/ 	.byte	0x04, 0x17
        /*001a*/ 	.short	(.L_2183 - .L_2182)
.L_2182:
        /*001c*/ 	.word	0x00000000
        /*0020*/ 	.short	0x0005
        /*0022*/ 	.short	0x0028
        /*0024*/ 	.byte	0x00, 0xf0, 0x11, 0x00


	//----- nvinfo : EIATTR_KPARAM_INFO
	.align		4
.L_2183:
        /*0028*/ 	.byte	0x04, 0x17
        /*002a*/ 	.short	(.L_2185 - .L_2184)
.L_2184:
        /*002c*/ 	.word	0x00000000
        /*0030*/ 	.short	0x0004
        /*0032*/ 	.short	0x0020
        /*0034*/ 	.byte	0x00, 0xf0, 0x21, 0x00


	//----- nvinfo : EIATTR_KPARAM_INFO
	.align		4
.L_2185:
        /*0038*/ 	.byte	0x04, 0x17
        /*003a*/ 	.short	(.L_2187 - .L_2186)
.L_2186:
        /*003c*/ 	.word	0x00000000
        /*0040*/ 	.short	0x0003
        /*0042*/ 	.short	0x0018
        /*0044*/ 	.byte	0x00, 0xf0, 0x21, 0x00


	//----- nvinfo : EIATTR_KPARAM_INFO
	.align		4
.L_2187:
        /*0048*/ 	.byte	0x04, 0x17
        /*004a*/ 	.short	(.L_2189 - .L_2188)
.L_2188:
        /*004c*/ 	.word	0x00000000
        /*0050*/ 	.short	0x0002
        /*0052*/ 	.short	0x0010
        /*0054*/ 	.byte	0x00, 0xf0, 0x21, 0x00


	//----- nvinfo : EIATTR_KPARAM_INFO
	.align		4
.L_2189:
        /*0058*/ 	.byte	0x04, 0x17
        /*005a*/ 	.short	(.L_2191 - .L_2190)
.L_2190:
        /*005c*/ 	.word	0x00000000
        /*0060*/ 	.short	0x0001
        /*0062*/ 	.short	0x0008
        /*0064*/ 	.byte	0x00, 0xf0, 0x21, 0x00


	//----- nvinfo : EIATTR_KPARAM_INFO
	.align		4
.L_2191:
        /*0068*/ 	.byte	0x04, 0x17
        /*006a*/ 	.short	(.L_2193 - .L_2192)
.L_2192:
        /*006c*/ 	.word	0x00000000
        /*0070*/ 	.short	0x0000
        /*0072*/ 	.short	0x0000
        /*0074*/ 	.byte	0x00, 0xf0, 0x21, 0x00


	//----- nvinfo : EIATTR_SPARSE_MMA_MASK
	.align		4
.L_2193:
        /*0078*/ 	.byte	0x03, 0x50
        /*007a*/ 	.short	0x0000


	//----- nvinfo : EIATTR_MAXREG_COUNT
	.align		4
        /*007c*/ 	.byte	0x03, 0x1b
        /*007e*/ 	.short	0x00ff


	//----- nvinfo : EIATTR_NUM_BARRIERS
	.align		4
        /*0080*/ 	.byte	0x02, 0x4c
        /*0082*/ 	.byte	0x01
	.zero		1


	//----- nvinfo : EIATTR_MERCURY_ISA_VERSION
	.align		4
        /*0084*/ 	.byte	0x03, 0x5f
        /*0086*/ 	.short	0x0101


	//----- nvinfo : EIATTR_COOP_GROUP_MASK_REGIDS
	.align		4
        /*0088*/ 	.byte	0x04, 0x29
        /*008a*/ 	.short	(.L_2195 - .L_2194)


	//   ....[0]....
.L_2194:
        /*008c*/ 	.word	0xffffffff


	//   ....[1]....
        /*0090*/ 	.word	0xffffffff


	//   ....[2]....
        /*0094*/ 	.word	0xffffffff


	//   ....[3]....
        /*0098*/ 	.word	0xffffffff


	//   ....[4]....
        /*009c*/ 	.word	0xffffffff


	//   ....[5]....
        /*00a0*/ 	.word	0xffffffff


	//   ....[6]....
        /*00a4*/ 	.word	0xffffffff


	//----- nvinfo : EIATTR_COOP_GROUP_INSTR_OFFSETS
	.align		4
.L_2195:
        /*00a8*/ 	.byte	0x04, 0x28
        /*00aa*/ 	.short	(.L_2197 - .L_2196)


	//   ....[0]....
.L_2196:
        /*00ac*/ 	.word	0x00000230


	//   ....[1]....
        /*00b0*/ 	.word	0x00000290


	//   ....[2]....
        /*00b4*/ 	.word	0x000002d0


	//   ....[3]....
        /*00b8*/ 	.word	0x00000310


	//   ....[4]....
        /*00bc*/ 	.word	0x00000350


	//   ....[5]....
        /*00c0*/ 	.word	0x000003a0


	//   ....[6]....
        /*00c4*/ 	.word	0x000008d0


	//----- nvinfo : EIATTR_EXIT_INSTR_OFFSETS
	.align		4
.L_2197:
        /*00c8*/ 	.byte	0x04, 0x1c
        /*00ca*/ 	.short	(.L_2199 - .L_2198)


	//   ....[0]....
.L_2198:
        /*00cc*/ 	.word	0x00000930


	//   ....[1]....
        /*00d0*/ 	.word	0x000009c0


	//----- nvinfo : EIATTR_CRS_STACK_SIZE
	.align		4
.L_2199:
        /*00d4*/ 	.byte	0x04, 0x1e
        /*00d6*/ 	.short	(.L_2201 - .L_2200)
.L_2200:
        /*00d8*/ 	.word	0x00000000


	//----- nvinfo : EIATTR_CBANK_PARAM_SIZE
	.align		4
.L_2201:
        /*00dc*/ 	.byte	0x03, 0x19
        /*00de*/ 	.short	0x0030


	//----- nvinfo : EIATTR_PARAM_CBANK
	.align		4
        /*00e0*/ 	.byte	0x04, 0x0a
        /*00e2*/ 	.short	(.L_2203 - .L_2202)
	.align		4
.L_2202:
        /*00e4*/ 	.word	index@(.nv.constant0._Z23kQuantizeBlockwiseSmallIfLi64ELi1EEvPfPT_S0_PhS0_ii)
        /*00e8*/ 	.short	0x0210
        /*00ea*/ 	.short	0x0030


	//----- nvinfo : EIATTR_SW_WAR
	.align		4
.L_2203:
        /*00ec*/ 	.byte	0x04, 0x36
        /*00ee*/ 	.short	(.L_2205 - .L_2204)
.L_2204:
        /*00f0*/ 	.word	0x00000008
.L_2205:


//--------------------- .nv.info._Z23kQuantizeBlockwiseSmallI6__halfLi64ELi1EEvPfPT_S1_PhS1_ii --------------------------
	.section	.nv.info._Z23kQuantizeBlockwiseSmallI6__halfLi64ELi1EEvPfPT_S1_PhS1_ii,"",@"SHT_CUDA_INFO"
	.sectionflags	@""
	.align	4


	//----- nvinfo : EIATTR_CUDA_API_VERSION
	.align		4
        /*0000*/ 	.byte	0x04, 0x37
        /*0002*/ 	.short	(.L_2207 - .L_2206)
.L_2206:
        /*0004*/ 	.word	0x00000082


	//----- nvinfo : EIATTR_KPARAM_INFO
	.align		4
.L_2207:
        /*0008*/ 	.byte	0x04, 0x17
        /*000a*/ 	.short	(.L_2209 - .L_2208)
.L_2208:
        /*000c*/ 	.word	0x00000000
        /*0010*/ 	.short	0x0006
        /*0012*/ 	.short	0x002c
        /*0014*/ 	.byte	0x00, 0xf0, 0x11, 0x00


	//----- nvinfo : EIATTR_KPARAM_INFO
	.align		4
.L_2209:
        /*0018*/ 	.byte	0x04, 0x17
        /*001a*/ 	.short	(.L_2211 - .L_2210)
.L_2210:
        /*001c*/ 	.word	0x00000000
        /*0020*/ 	.short	0x0005
        /*0022*/ 	.short	0x0028
        /*0024*/ 	.byte	0x00, 0xf0, 0x11, 0x00


	//----- nvinfo : EIATTR_KPARAM_INFO
	.align		4
.L_2211:
        /*0028*/ 	.byte	0x04, 0x17
        /*002a*/ 	.short	(.L_2213 - .L_2212)
.L_2212:
        /*002c*/ 	.word	0x00000000
        /*0030*/ 	.short	0x0004
        /*0032*/ 	.short	0x0020
        /*0034*/ 	.byte	0x00, 0xf0, 0x21, 0x00


	//----- nvinfo : EIATTR_KPARAM_INFO
	.align		4
.L_2213:
        /*0038*/ 	.byte	0x04, 0x17
        /*003a*/ 	.short	(.L_2215 - .L_2214)
.L_2214:
        /*003c*/ 	.word	0x00000000
        /*0040*/ 	.short	0x0003
        /*0042*/ 	.short	0x0018
        /*0044*/ 	.byte	0x00, 0xf0, 0x21, 0x00


	//----- nvinfo : EIATTR_KPARAM_INFO
	.align		4
.L_2215:
        /*0048*/ 	.byte	0x04, 0x17
        /*004a*/ 	.short	(.L_2217 - .L_2216)
.L_2216:
        /*004c*/ 	.word	0x00000000
        /*0050*/ 	.short	0x0002
        /*0052*/ 	.short	0x0010
        /*0054*/ 	.byte	0x00, 0xf0, 0x21, 0x00


	//----- nvinfo : EIATTR_KPARAM_INFO
	.align		4
.L_2217:
        /*0058*/ 	.byte	0x04, 0x17
        /*005a*/ 	.short	(.L_2219 - .L_2218)
.L_2218:
        /*005c*/ 	.word	0x00000000
        /*0060*/ 	.short	0x0001
        /*0062*/ 	.short	0x0008
        /*0064*/ 	.byte	0x00, 0xf0, 0x21, 0x00


	//----- nvinfo : EIATTR_KPARAM_INFO
	.align		4
.L_2219:
        /*0068*/ 	.byte	0x04, 0x17
        /*006a*/ 	.short	(.L_2221 - .L_2220)
.L_2220:
        /*006c*/ 	.word	0x00000000
        /*0070*/ 	.short	0x0000
        /*0072*/ 	.short	0x0000
        /*0074*/ 	.byte	0x00, 0xf0, 0x21, 0x00


	//----- nvinfo : EIATTR_SPARSE_MMA_MASK
	.align		4
.L_2221:
        /*0078*/ 	.byte	0x03, 0x50
        /*007a*/ 	.short	0x0000


	//----- nvinfo : EIATTR_MAXREG_COUNT
	.align		4
        /*007c*/ 	.byte	0x03, 0x1b
        /*007e*/ 	.short	0x00ff


	//----- nvinfo : EIATTR_NUM_BARRIERS
	.align		4
        /*0080*/ 	.byte	0x02, 0x4c
        /*0082*/ 	.byte	0x01
	.zero		1


	//----- nvinfo : EIATTR_MERCURY_ISA_VERSION
	.align		4
        /*0084*/ 	.byte	0x03, 0x5f
        /*0086*/ 	.short	0x0101


	//----- nvinfo : EIATTR_COOP_GROUP_MASK_REGIDS
	.align		4
        /*0088*/ 	.byte	0x04, 0x29
        /*008a*/ 	.short	(.L_2223 - .L_2222)


	//   ....[0]....
.L_2222:
        /*008c*/ 	.word	0xffffffff


	//   ....[1]....
        /*0090*/ 	.word	0xffffffff


	//   ....[2]....
        /*0094*/ 	.word	0xffffffff


	//   ....[3]....
        /*0098*/ 	.word	0xffffffff


	//   ....[4]....
        /*009c*/ 	.word	0xffffffff


	//   ....[5]....
        /*00a0*/ 	.word	0xffffffff


	//   ....[6]....
        /*00a4*/ 	.word	0xffffffff


	//----- nvinfo : EIATTR_COOP_GROUP_INSTR_OFFSETS
	.align		4
.L_2223:
        /*00a8*/ 	.byte	0x04, 0x28
        /*00aa*/ 	.short	(.L_2225 - .L_2224)


	//   ....[0]....
.L_2224:
        /*00ac*/ 	.word	0x00000240


	//   ....[1]....
        /*00b0*/ 	.word	0x000002a0


	//   ....[2]....
        /*00b4*/ 	.word	0x000002e0


	//   ....[3]....
        /*00b8*/ 	.word	0x00000320


	//   ....[4]....
        /*00bc*/ 	.word	0x00000370


	//   ....[5]....
        /*00c0*/ 	.word	0x000003d0


	//   ....[6]....
        /*00c4*/ 	.word	0x00000900


	//----- nvinfo : EIATTR_EXIT_INSTR_OFFSETS
	.align		4
.L_2225:
        /*00c8*/ 	.byte	0x04, 0x1c
        /*00ca*/ 	.short	(.L_2227 - .L_2226)


	//   ....[0]....
.L_2226:
        /*00cc*/ 	.word	0x00000960


	//   ....[1]....
        /*00d0*/ 	.word	0x000009f0


	//----- nvinfo : EIATTR_CRS_STACK_SIZE
	.align		4
.L_2227:
        /*00d4*/ 	.byte	0x04, 0x1e
        /*00d6*/ 	.short	(.L_2229 - .L_2228)
.L_2228:
        /*00d8*/ 	.word	0x00000000


	//----- nvinfo : EIATTR_CBANK_PARAM_SIZE
	.align		4
.L_2229:
        /*00dc*/ 	.byte	0x03, 0x19
        /*00de*/ 	.short	0x0030


	//----- nvinfo : EIATTR_PARAM_CBANK
	.align		4
        /*00e0*/ 	.byte	0x04, 0x0a
        /*00e2*/ 	.short	(.L_2231 - .L_2230)
	.align		4
.L_2230:
        /*00e4*/ 	.word	index@(.nv.constant0._Z23kQuantizeBlockwiseSmallI6__halfLi64ELi1EEvPfPT_S1_PhS1_ii)
        /*00e8*/ 	.short	0x0210
        /*00ea*/ 	.short	0x0030


	//----- nvinfo : EIATTR_SW_WAR
	.align		4
.L_2231:
        /*00ec*/ 	.byte	0x04, 0x36
        /*00ee*/ 	.short	(.L_2233 - .L_2232)
.L_2232:
        /*00f0*/ 	.word	0x00000008
.L_2233:


//--------------------- .nv.info._Z23kQuantizeBlockwiseSmallI13__nv_bfloat16Li32ELi2EEvPfPT_S1_PhS1_ii --------------------------
	.section	.nv.info._Z23kQuantizeBlockwiseSmallI13__nv_bfloat16Li32ELi2EEvPfPT_S1_PhS1_ii,"",@"SHT_CUDA_INFO"
	.sectionflags	@""
	.align	4


	//----- nvinfo : EIATTR_CUDA_API_VERSION
	.align		4
        /*0000*/ 	.byte	0x04, 0x37
        /*0002*/ 	.short	(.L_2235 - .L_2234)
.L_2234:
        /*0004*/ 	.word	0x00000082


	//----- nvinfo : EIATTR_KPARAM_INFO
	.align		4
.L_2235:
        /*0008*/ 	.byte	0x04, 0x17
        /*000a*/ 	.short	(.L_2237 - .L_2236)
.L_2236:
        /*000c*/ 	.word	0x00000000
        /*0010*/ 	.short	0x0006
        /*0012*/ 	.short	0x002c
        /*0014*/ 	.byte	0x00, 0xf0, 0x11, 0x00


	//----- nvinfo : EIATTR_KPARAM_INFO
	.align		4
.L_2237:
        /*0018*/ 	.byte	0x04, 0x17
        /*001a*/ 	.short	(.L_2239 - .L_2238)
.L_2238:
        /*001c*/ 	.word	0x00000000
        /*0020*/ 	.short	0x0005
        /*0022*/ 	.short	0x0028
        /*0024*/ 	.byte	0x00, 0xf0, 0x11, 0x00


	//----- nvinfo : EIATTR_KPARAM_INFO
	.align		4
.L_2239:
        /*0028*/ 	.byte	0x04, 0x17
        /*002a*/ 	.short	(.L_2241 - .L_2240)
.L_2240:
        /*002c*/ 	.word	0x00000000
        /*0030*/ 	.short	0x0004
        /*0032*/ 	.short	0x0020
        /*0034*/ 	.byte	0x00, 0xf0, 0x21, 0x00


	//----- nvinfo : EIATTR_KPARAM_INFO
	.align		4
.L_2241:
        /*0038*/ 	.byte	0x04, 0x17
        /*003a*/ 	.short	(.L_2243 - .L_2242)
.L_2242:
        /*003c*/ 	.word	0x00000000
        /*0040*/ 	.short	0x0003
        /*0042*/ 	.short	0x0018
        /*0044*/ 	.byte	0x00, 0xf0, 0x21, 0x00


	//----- nvinfo : EIATTR_KPARAM_INFO
	.align		4
.L_2243:
        /*0048*/ 	.byte	0x04, 0x17
        /*004a*/ 	.short	(.L_2245 - .L_2244)
.L_2244:
        /*004c*/ 	.word	0x00000000
        /*0050*/ 	.short	0x0002
        /*0052*/ 	.short	0x0010
        /*0054*/ 	.byte	0x00, 0xf0, 0x21, 0x00


	//----- nvinfo : EIATTR_KPARAM_INFO
	.align		4
.L_2245:
        /*0058*/ 	.byte	0x04, 0x17
        /*005a*/ 	.short	(.L_2247 - .L_2246)
.L_2246:
        /*005c*/ 	.word	0x00000000
        /*0060*/ 	.short	0x0001
        /*0062*/ 	.short	0x0008
        /*0064*/ 	.byte	0x00, 0xf0, 0x21, 0x00


	//----- nvinfo : EIATTR_KPARAM_INFO
	.align		4
.L_2247:
        /*0068*/ 	.byte	0x04, 0x17
        /*006a*/ 	.short	(.L_2249 - .L_2248)
.L_2248:
        /*006c*/ 	.word	0x00000000
        /*0070*/ 	.short	0x0000
        /*0072*/ 	.short	0x0000
        /*0074*/ 	.byte	0x00, 0xf0, 0x21, 0x00


	//----- nvinfo : EIATTR_SPARSE_MMA_MASK
	.align		4
.L_2249:
        /*0078*/ 	.byte	0x03, 0x50
        /*007a*/ 	.short	0x0000


	//----- nvinfo : EIATTR_MAXREG_COUNT
	.align		4
        /*007c*/ 	.byte	0x03, 0x1b
        /*007e*/ 	.short	0x00ff


	//----- nvinfo : EIATTR_NUM_BARRIERS
	.align		4
        /*0080*/ 	.byte	0x02, 0x4c
        /*0082*/ 	.byte	0x01
	.zero		1


	//----- nvinfo : EIATTR_MERCURY_ISA_VERSION
	.align		4
        /*0084*/ 	.byte	0x03, 0x5f
        /*0086*/ 	.short	0x0101


	//----- nvinfo : EIATTR_INT_WARP_WIDE_INSTR_OFFSETS
	.align		4
        /*0088*/ 	.byte	0x04, 0x31
        /*008a*/ 	.short	(.L_2251 - .L_2250)


	//   ....[0]....
.L_2250:
        /*008c*/ 	.word	0x000002c0


	//   ....[1]....
        /*0090*/ 	.word	0x000002d0


	//   ....[2]....
        /*0094*/ 	.word	0x000002e0


	//----- nvinfo : EIATTR_COOP_GROUP_MASK_REGIDS
	.align		4
.L_2251:
        /*0098*/ 	.byte	0x04, 0x29
        /*009a*/ 	.short	(.L_2253 - .L_2252)


	//   ....[0]....
.L_2252:
        /*009c*/ 	.word	0xffffffff


	//   ....[1]....
        /*00a0*/ 	.word	0x05000012


	//   ....[2]....
        /*00a4*/ 	.word	0x05000012


	//   ....[3]....
        /*00a8*/ 	.word	0x05000012


	//   ....[4]....
        /*00ac*/ 	.word	0x05000012


	//   ....[5]....
        /*00b0*/ 	.word	0xffffffff


	//   ....[6]....
        /*00b4*/ 	.word	0x05000012


	//   ....[7]....
        /*00b8*/ 	.word	0x05000012


	//   ....[8]....
        /*00bc*/ 	.word	0x05000012


	//----- nvinfo : EIATTR_COOP_GROUP_INSTR_OFFSETS
	.align		4
.L_2253:
        /*00c0*/ 	.byte	0x04, 0x28
        /*00c2*/ 	.short	(.L_2255 - .L_2254)


	//   ....[0]....
.L_2254:
        /*00c4*/ 	.word	0x00000290


	//   ....[1]....
        /*00c8*/ 	.word	0x00000370


	//   ....[2]....
        /*00cc*/ 	.word	0x000003e0


	//   ....[3]....
        /*00d0*/ 	.word	0x00000420


	//   ....[4]....
        /*00d4*/ 	.word	0x00000460


	//   ....[5]....
        /*00d8*/ 	.word	0x00000c10


	//   ....[6]....
        /*00dc*/ 	.word	0x00000d80


	//   ....[7]....
        /*00e0*/ 	.word	0x00000e30


	//   ....[8]....
        /*00e4*/ 	.word	0x00000ee0


	//----- nvinfo : EIATTR_EXIT_INSTR_OFFSETS
	.align		4
.L_2255:
        /*00e8*/ 	.byte	0x04, 0x1c
        /*00ea*/ 	.short	(.L_2257 - .L_2256)


	//   ....[0]....
.L_2256:
        /*00ec*/ 	.word	0x00000c70


	//   ....[1]....
        /*00f0*/ 	.word	0x00000d30


	//----- nvinfo : EIATTR_CRS_STACK_SIZE
	.align		4
.L_2257:
        /*00f4*/ 	.byte	0x04, 0x1e
        /*00f6*/ 	.short	(.L_2259 - .L_2258)
.L_2258:
        /*00f8*/ 	.word	0x00000000


	//----- nvinfo : EIATTR_CBANK_PARAM_SIZE
	.align		4
.L_2259:
        /*00fc*/ 	.byte	0x03, 0x19
        /*00fe*/ 	.short	0x0030


	//----- nvinfo : EIATTR_PARAM_CBANK
	.align		4
        /*0100*/ 	.byte	0x04, 0x0a
        /*0102*/ 	.short	(.L_2261 - .L_2260)
	.align		4
.L_2260:
        /*0104*/ 	.word	index@(.nv.constant0._Z23kQuantizeBlockwiseSmallI13__nv_bfloat16Li32ELi2EEvPfPT_S1_PhS1_ii)
        /*0108*/ 	.short	0x0210
        /*010a*/ 	.short	0x0030


	//----- nvinfo : EIATTR_SW_WAR
	.align		4
.L_2261:
        /*010c*/ 	.byte	0x04, 0x36
        /*010e*/ 	.short	(.L_2263 - .L_2262)
.L_2262:
        /*0110*/ 	.word	0x00000008
.L_2263:


//--------------------- .nv.info._Z23kQuantizeBlockwiseSmallIfLi32ELi2EEvPfPT_S0_PhS0_ii --------------------------
	.section	.nv.info._Z23kQuantizeBlockwiseSmallIfLi32ELi2EEvPfPT_S0_PhS0_ii,"",@"SHT_CUDA_INFO"
	.sectionflags	@""
	.align	4


	//----- nvinfo : EIATTR_CUDA_API_VERSION
	.align		4
        /*0000*/ 	.byte	0x04, 0x37
        /*0002*/ 	.short	(.L_2265 - .L_2264)
.L_2264:
        /*0004*/ 	.word	0x00000082


	//----- nvinfo : EIATTR_KPARAM_INFO
	.align		4
.L_2265:
        /*0008*/ 	.byte	0x04, 0x17
        /*000a*/ 	.short	(.L_2267 - .L_2266)
.L_2266:
        /*000c*/ 	.word	0x00000000
        /*0010*/ 	.short	0x0006
        /*0012*/ 	.short	0x002c
        /*0014*/ 	.byte	0x00, 0xf0, 0x11, 0x00


	//----- nvinfo : EIATTR_KPARAM_INFO
	.align		4
.L_2267:
        /*0018*/ 	.byte	0x04, 0x17
        /*001a*/ 	.short	(.L_2269 - .L_2268)
.L_2268:
        /*001c*/ 	.word	0x00000000
        /*0020*/ 	.short	0x0005
        /*0022*/ 	.short	0x0028
        /*0024*/ 	.byte	0x00, 0xf0, 0x11, 0x00


	//----- nvinfo : EIATTR_KPARAM_INFO
	.align		4
.L_2269:
        /*0028*/ 	.byte	0x04, 0x17
        /*002a*/ 	.short	(.L_2271 - .L_2270)
.L_2270:
        /*002c*/ 	.word	0x00000000
        /*0030*/ 	.short	0x0004
        /*0032*/ 	.short	0x0020
        /*0034*/ 	.byte	0x00, 0xf0, 0x21, 0x00


	//----- nvinfo : EIATTR_KPARAM_INFO
	.align		4
.L_2271:
        /*0038*/ 	.byte	0x04, 0x17
        /*003a*/ 	.short	(.L_2273 - .L_2272)
.L_2272:
        /*003c*/ 	.word	0x00000000
        /*0040*/ 	.short	0x0003
        /*0042*/ 	.short	0x0018
        /*0044*/ 	.byte	0x00, 0xf0, 0x21, 0x00


	//----- nvinfo : EIATTR_KPARAM_INFO
	.align		4
.L_2273:
        /*0048*/ 	.byte	0x04, 0x17
        /*004a*/ 	.short	(.L_2275 - .L_2274)
.L_2274:
        /*004c*/ 	.word	0x00000000
        /*0050*/ 	.short	0x0002
        /*0052*/ 	.short	0x0010
        /*0054*/ 	.byte	0x00, 0xf0, 0x21, 0x00


	//----- nvinfo : EIATTR_KPARAM_INFO
	.align		4
.L_2275:
        /*0058*/ 	.byte	0x04, 0x17
        /*005a*/ 	.short	(.L_2277 - .L_2276)
.L_2276:
        /*005c*/ 	.word	0x00000000
        /*0060*/ 	.short	0x0001
        /*0062*/ 	.short	0x0008
        /*0064*/ 	.byte	0x00, 0xf0, 0x21, 0x00


	//----- nvinfo : EIATTR_KPARAM_INFO
	.align		4
.L_2277:
        /*0068*/ 	.byte	0x04, 0x17
        /*006a*/ 	.short	(.L_2279 - .L_2278)
.L_2278:
        /*006c*/ 	.word	0x00000000
        /*0070*/ 	.short	0x0000
        /*0072*/ 	.short	0x0000
        /*0074*/ 	.byte	0x00, 0xf0, 0x21, 0x00


	//----- nvinfo : EIATTR_SPARSE_MMA_MASK
	.align		4
.L_2279:
        /*0078*/ 	.byte	0x03, 0x50
        /*007a*/ 	.short	0x0000


	//----- nvinfo : EIATTR_MAXREG_COUNT
	.align		4
        /*007c*/ 	.byte	0x03, 0x1b
        /*007e*/ 	.short	0x00ff


	//----- nvinfo : EIATTR_NUM_BARRIERS
	.align		4
        /*0080*/ 	.byte	0x02, 0x4c
        /*0082*/ 	.byte	0x01
	.zero		1


	//----- nvinfo : EIATTR_MERCURY_ISA_VERSION
	.align		4
        /*0084*/ 	.byte	0x03, 0x5f
        /*0086*/ 	.short	0x0101


	//----- nvinfo : EIATTR_INT_WARP_WIDE_INSTR_OFFSETS
	.align		4
        /*0088*/ 	.byte	0x04, 0x31
        /*008a*/ 	.short	(.L_2281 - .L_2280)


	//   ....[0]....
.L_2280:
        /*008c*/ 	.word	0x000002c0


	//   ....[1]....
        /*0090*/ 	.word	0x000002d0


	//   ....[2]....
        /*0094*/ 	.word	0x000002e0


	//----- nvinfo : EIATTR_COOP_GROUP_MASK_REGIDS
	.align		4
.L_2281:
        /*0098*/ 	.byte	0x04, 0x29
        /*009a*/ 	.short	(.L_2283 - .L_2282)


	//   ....[0]....
.L_2282:
        /*009c*/ 	.word	0xffffffff


	//   ....[1]....
        /*00a0*/ 	.word	0x0500000f


	//   ....[2]....
        /*00a4*/ 	.word	0x0500000f


	//   ....[3]....
        /*00a8*/ 	.word	0x0500000f


	//   ....[4]....
        /*00ac*/ 	.word	0x0500000f


	//   ....[5]....
        /*00b0*/ 	.word	0xffffffff


	//   ....[6]....
        /*00b4*/ 	.word	0x0500000f


	//   ....[7]....
        /*00b8*/ 	.word	0x0500000f


	//   ....[8]....
        /*00bc*/ 	.word	0x0500000f


	//----- nvinfo : EIATTR_COOP_GROUP_INSTR_OFFSETS
	.align		4
.L_2283:
        /*00c0*/ 	.byte	0x04, 0x28
        /*00c2*/ 	.short	(.L_2285 - .L_2284)


	//   ....[0]....
.L_2284:
        /*00c4*/ 	.word	0x00000290


	//   ....[1]....
        /*00c8*/ 	.word	0x00000340


	//   ....[2]....
        /*00cc*/ 	.word	0x000003a0


	//   ....[3]....
        /*00d0*/ 	.word	0x000003e0


	//   ....[4]....
        /*00d4*/ 	.word	0x00000420


	//   ....[5]....
        /*00d8*/ 	.word	0x00000bd0


	//   ....[6]....
        /*00dc*/ 	.word	0x00000d40


	//   ....[7]....
        /*00e0*/ 	.word	0x00000df0


	//   ....[8]....
        /*00e4*/ 	.word	0x00000ea0


	//----- nvinfo : EIATTR_EXIT_INSTR_OFFSETS
	.align		4
.L_2285:
        /*00e8*/ 	.byte	0x04, 0x1c
        /*00ea*/ 	.short	(.L_2287 - .L_2286)


	//   ....[0]....
.L_2286:
        /*00ec*/ 	.word	0x00000c30


	//   ....[1]....
        /*00f0*/ 	.word	0x00000cf0


	//----- nvinfo : EIATTR_CRS_STACK_SIZE
	.align		4
.L_2287:
        /*00f4*/ 	.byte	0x04, 0x1e
        /*00f6*/ 	.short	(.L_2289 - .L_2288)
.L_2288:
        /*00f8*/ 	.word	0x00000000


	//----- nvinfo : EIATTR_CBANK_PARAM_SIZE
	.align		4
.L_2289:
        /*00fc*/ 	.byte	0x03, 0x19
        /*00fe*/ 	.short	0x0030


	//----- nvinfo : EIATTR_PARAM_CBANK
	.align		4
        /*0100*/ 	.byte	0x04, 0x0a
        /*0102*/ 	.short	(.L_2291 - .L_2290)
	.align		4
.L_2290:
        /*0104*/ 	.word	index@(.nv.constant0._Z23kQuantizeBlockwiseSmallIfLi32ELi2EEvPfPT_S0_PhS0_ii)
        /*0108*/ 	.short	0x0210
        /*010a*/ 	.short	0x0030


	//----- nvinfo : EIATTR_SW_WAR
	.align		4
.L_2291:
        /*010c*/ 	.byte	0x04, 0x36
        /*010e*/ 	.short	(.L_2293 - .L_2292)
.L_2292:
        /*0110*/ 	.word	0x00000008
.L_2293:


//--------------------- .nv.info._Z23kQuantizeBlockwiseSmallI6__halfLi32ELi2EEvPfPT_S1_PhS1_ii --------------------------
	.section	.nv.info._Z23kQuantizeBlockwiseSmallI6__halfLi32ELi2EEvPfPT_S1_PhS1_ii,"",@"SHT_CUDA_INFO"
	.sectionflags	@""
	.align	4


	//----- nvinfo : EIATTR_CUDA_API_VERSION
	.align		4
        /*0000*/ 	.byte	0x04, 0x37
        /*0002*/ 	.short	(.L_2295 - .L_2294)
.L_2294:
        /*0004*/ 	.word	0x00000082


	//----- nvinfo : EIATTR_KPARAM_INFO
	.align		4
.L_2295:
        /*0008*/ 	.byte	0x04, 0x17
        /*000a*/ 	.short	(.L_2297 - .L_2296)
.L_2296:
        /*000c*/ 	.word	0x00000000
        /*0010*/ 	.short	0x0006
        /*0012*/ 	.short	0x002c
        /*0014*/ 	.byte	0x00, 0xf0, 0x11, 0x00


	//----- nvinfo : EIATTR_KPARAM_INFO
	.align		4
.L_2297:
        /*0018*/ 	.byte	0x04, 0x17
        /*001a*/ 	.short	(.L_2299 - .L_2298)
.L_2298:
        /*001c*/ 	.word	0x00000000
        /*0020*/ 	.short	0x0005
        /*0022*/ 	.short	0x0028
        /*0024*/ 	.byte	0x00, 0xf0, 0x11, 0x00


	//----- nvinfo : EIATTR_KPARAM_INFO
	.align		4
.L_2299:
        /*0028*/ 	.byte	0x04, 0x17
        /*002a*/ 	.short	(.L_2301 - .L_2300)
.L_2300:
        /*002c*/ 	.word	0x00000000
        /*0030*/ 	.short	0x0004
        /*0032*/ 	.short	0x0020
        /*0034*/ 	.byte	0x00, 0xf0, 0x21, 0x00


	//----- nvinfo : EIATTR_KPARAM_INFO
	.align		4
.L_2301:
        /*0038*/ 	.byte	0x04, 0x17
        /*003a*/ 	.short	(.L_2303 - .L_2302)
.L_2302:
        /*003c*/ 	.word	0x00000000
        /*0040*/ 	.short	0x0003
        /*0042*/ 	.short	0x0018
        /*0044*/ 	.byte	0x00, 0xf0, 0x21, 0x00


	//----- nvinfo : EIATTR_KPARAM_INFO
	.align		4
.L_2303:
        /*0048*/ 	.byte	0x04, 0x17
        /*004a*/ 	.short	(.L_2305 - .L_2304)
.L_2304:
        /*004c*/ 	.word	0x00000000
        /*0050*/ 	.short	0x0002
        /*0052*/ 	.short	0x0010
        /*0054*/ 	.byte	0x00, 0xf0, 0x21, 0x00


	//----- nvinfo : EIATTR_KPARAM_INFO
	.align		4
.L_2305:
        /*0058*/ 	.byte	0x04, 0x17
        /*005a*/ 	.short	(.L_2307 - .L_2306)
.L_2306:
        /*005c*/ 	.word	0x00000000
        /*0060*/ 	.short	0x0001
        /*0062*/ 	.short	0x0008
        /*0064*/ 	.byte	0x00, 0xf0, 0x21, 0x00


	//----- nvinfo : EIATTR_KPARAM_INFO
	.align		4
.L_2307:
        /*0068*/ 	.byte	0x04, 0x17
        /*006a*/ 	.short	(.L_2309 - .L_2308)
.L_2308:
        /*006c*/ 	.word	0x00000000
        /*0070*/ 	.short	0x0000
        /*0072*/ 	.short	0x0000
        /*0074*/ 	.byte	0x00, 0xf0, 0x21, 0x00


	//----- nvinfo : EIATTR_SPARSE_MMA_MASK
	.align		4
.L_2309:
        /*0078*/ 	.byte	0x03, 0x50
        /*007a*/ 	.short	0x0000


	//----- nvinfo : EIATTR_MAXREG_COUNT
	.align		4
        /*007c*/ 	.byte	0x03, 0x1b
        /*007e*/ 	.short	0x00ff


	//----- nvinfo : EIATTR_NUM_BARRIERS
	.align		4
        /*0080*/ 	.byte	0x02, 0x4c
        /*0082*/ 	.byte	0x01
	.zero		1


	//----- nvinfo : EIATTR_MERCURY_ISA_VERSION
	.align		4
        /*0084*/ 	.byte	0x03, 0x5f
        /*0086*/ 	.short	0x0101


	//----- nvinfo : EIATTR_INT_WARP_WIDE_INSTR_OFFSETS
	.align		4
        /*0088*/ 	.byte	0x04, 0x31
        /*008a*/ 	.short	(.L_2311 - .L_2310)


	//   ....[0]....
.L_2310:
        /*008c*/ 	.word	0x000002c0


	//   ....[1]....
        /*0090*/ 	.word	0x000002d0


	//   ....[2]....
        /*0094*/ 	.word	0x000002e0


	//----- nvinfo : EIATTR_COOP_GROUP_MASK_REGIDS
	.align		4
.L_2311:
        /*0098*/ 	.byte	0x04, 0x29
        /*009a*/ 	.short	(.L_2313 - .L_2312)


	//   ....[0]....
.L_2312:
        /*009c*/ 	.word	0xffffffff


	//   ....[1]....
        /*00a0*/ 	.word	0x05000012


	//   ....[2]....
        /*00a4*/ 	.word	0x05000012


	//   ....[3]....
        /*00a8*/ 	.word	0x05000012


	//   ....[4]....
        /*00ac*/ 	.word	0x05000012


	//   ....[5]....
        /*00b0*/ 	.word	0xffffffff


	//   ....[6]....
        /*00b4*/ 	.word	0x05000012


	//   ....[7]....
        /*00b8*/ 	.word	0x05000012


	//   ....[8]....
        /*00bc*/ 	.word	0x05000012


	//----- nvinfo : EIATTR_COOP_GROUP_INSTR_OFFSETS
	.align		4
.L_2313:
        /*00c0*/ 	.byte	0x04, 0x28
        /*00c2*/ 	.short	(.L_2315 - .L_2314)


	//   ....[0]....
.L_2314:
        /*00c4*/ 	.word	0x00000290


	//   ....[1]....
        /*00c8*/ 	.word	0x00000360


	//   ....[2]....
        /*00cc*/ 	.word	0x000003d0


	//   ....[3]....
        /*00d0*/ 	.word	0x00000410


	//   ....[4]....
        /*00d4*/ 	.word	0x00000450


	//   ....[5]....
        /*00d8*/ 	.word	0x00000c00


	//   ....[6]....
        /*00dc*/ 	.word	0x00000d70


	//   ....[7]....
        /*00e0*/ 	.word	0x00000e20


	//   ....[8]....
        /*00e4*/ 	.word	0x00000ed0


	//----- nvinfo : EIATTR_EXIT_INSTR_OFFSETS
	.align		4
.L_2315:
        /*00e8*/ 	.byte	0x04, 0x1c
        /*00ea*/ 	.short	(.L_2317 - .L_2316)


	//   ....[0]....
.L_2316:
        /*00ec*/ 	.word	0x00000c60


	//   ....[1]....
        /*00f0*/ 	.word	0x00000d20


	//----- nvinfo : EIATTR_CRS_STACK_SIZE
	.align		4
.L_2317:
        /*00f4*/ 	.byte	0x04, 0x1e
        /*00f6*/ 	.short	(.L_2319 - .L_2318)
.L_2318:
        /*00f8*/ 	.word	0x00000000


	//----- nvinfo : EIATTR_CBANK_PARAM_SIZE
	.align		4
.L_2319:
        /*00fc*/ 	.byte	0x03, 0x19
        /*00fe*/ 	.short	0x0030


	//----- nvinfo : EIATTR_PARAM_CBANK
	.align		4
        /*0100*/ 	.byte	0x04, 0x0a
        /*0102*/ 	.short	(.L_2321 - .L_2320)
	.align		4
.L_2320:
        /*0104*/ 	.word	index@(.nv.constant0._Z23kQuantizeBlockwiseSmallI6__halfLi32ELi2EEvPfPT_S1_PhS1_ii)
        /*0108*/ 	.short	0x0210
        /*010a*/ 	.short	0x0030


	//----- nvinfo : EIATTR_SW_WAR
	.align		4
.L_2321:
        /*010c*/ 	.byte	0x04, 0x36
        /*010e*/ 	.short	(.L_2323 - .L_2322)
.L_2322:
        /*0110*/ 	.word	0x00000008
.L_2323:


//--------------------- .nv.info._Z23kQuantizeBlockwiseSmallI13__nv_bfloat16Li32ELi1EEvPfPT_S1_PhS1_ii --------------------------
	.section	.nv.info._Z23kQuantizeBlockwiseSmallI13__nv_bfloat16Li32ELi1EEvPfPT_S1_PhS1_ii,"",@"SHT_CUDA_INFO"
	.sectionflags	@""
	.align	4


	//----- nvinfo : EIATTR_CUDA_API_VERSION
	.align		4
        /*0000*/ 	.byte	0x04, 0x37
        /*0002*/ 	.short	(.L_2325 - .L_2324)
.L_2324:
        /*0004*/ 	.word	0x00000082


	//----- nvinfo : EIATTR_KPARAM_INFO
	.align		4
.L_2325:
        /*0008*/ 	.byte	0x04, 0x17
        /*000a*/ 	.short	(.L_2327 - .L_2326)
.L_2326:
        /*000c*/ 	.word	0x00000000
        /*0010*/ 	.short	0x0006
        /*0012*/ 	.short	0x002c
        /*0014*/ 	.byte	0x00, 0xf0, 0x11, 0x00


	//----- nvinfo : EIATTR_KPARAM_INFO
	.align		4
.L_2327:
        /*0018*/ 	.byte	0x04, 0x17
        /*001a*/ 	.short	(.L_2329 - .L_2328)
.L_2328:
        /*001c*/ 	.word	0x00000000
        /*0020*/ 	.short	0x0005
        /*0022*/ 	.short	0x0028
        /*0024*/ 	.byte	0x00, 0xf0, 0x11, 0x00


	//----- nvinfo : EIATTR_KPARAM_INFO
	.align		4
.L_2329:
        /*0028*/ 	.byte	0x04, 0x17
        /*002a*/ 	.short	(.L_2331 - .L_2330)
.L_2330:
        /*002c*/ 	.word	0x00000000
        /*0030*/ 	.short	0x0004
        /*0032*/ 	.short	0x0020
        /*0034*/ 	.byte	0x00, 0xf0, 0x21, 0x00


	//----- nvinfo : EIATTR_KPARAM_INFO
	.align		4
.L_2331:
        /*0038*/ 	.byte	0x04, 0x17
        /*003a*/ 	.short	(.L_2333 - .L_2332)
.L_2332:
        /*003c*/ 	.word	0x00000000
        /*0040*/ 	.short	0x0003
        /*0042*/ 	.short	0x0018
        /*0044*/ 	.byte	0x00, 0xf0, 0x21, 0x00


	//----- nvinfo : EIATTR_KPARAM_INFO
	.align		4
.L_2333:
        /*0048*/ 	.byte	0x04, 0x17
        /*004a*/ 	.short	(.L_2335 - .L_2334)
.L_2334:
        /*004c*/ 	.word	0x00000000
        /*0050*/ 	.short	0x0002
        /*0052*/ 	.short	0x0010
        /*0054*/ 	.byte	0x00, 0xf0, 0x21, 0x00


	//----- nvinfo : EIATTR_KPARAM_INFO
	.align		4
.L_2335:
        /*0058*/ 	.byte	0x04, 0x17
        /*005a*/ 	.short	(.L_2337 - .L_2336)
.L_2336:
        /*005c*/ 	.word	0x00000000
        /*0060*/ 	.short	0x0001
        /*0062*/ 	.short	0x0008
        /*0064*/ 	.byte	0x00, 0xf0, 0x21, 0x00


	//----- nvinfo : EIATTR_KPARAM_INFO
	.align		4
.L_2337:
        /*0068*/ 	.byte	0x04, 0x17
        /*006a*/ 	.short	(.L_2339 - .L_2338)
.L_2338:
        /*006c*/ 	.word	0x00000000
        /*0070*/ 	.short	0x0000
        /*0072*/ 	.short	0x0000
        /*0074*/ 	.byte	0x00, 0xf0, 0x21, 0x00


	//----- nvinfo : EIATTR_SPARSE_MMA_MASK
	.align		4
.L_2339:
        /*0078*/ 	.byte	0x03, 0x50
        /*007a*/ 	.short	0x0000


	//----- nvinfo : EIATTR_MAXREG_COUNT
	.align		4
        /*007c*/ 	.byte	0x03, 0x1b
        /*007e*/ 	.short	0x00ff


	//----- nvinfo : EIATTR_NUM_BARRIERS
	.align		4
        /*0080*/ 	.byte	0x02, 0x4c
        /*0082*/ 	.byte	0x01
	.zero		1


	//----- nvinfo : EIATTR_MERCURY_ISA_VERSION
	.align		4
        /*0084*/ 	.byte	0x03, 0x5f
        /*0086*/ 	.short	0x0101


	//----- nvinfo : EIATTR_INT_WARP_WIDE_INSTR_OFFSETS
	.align		4
        /*0088*/ 	.byte	0x04, 0x31
        /*008a*/ 	.short	(.L_2341 - .L_2340)


	//   ....[0]....
.L_2340:
        /*008c*/ 	.word	0x000002c0


	//   ....[1]....
        /*0090*/ 	.word	0x000002d0


	//   ....[2]....
        /*0094*/ 	.word	0x00000350


	//----- nvinfo : EIATTR_COOP_GROUP_MASK_REGIDS
	.align		4
.L_2341:
        /*0098*/ 	.byte	0x04, 0x29
        /*009a*/ 	.short	(.L_2343 - .L_2342)


	//   ....[0]....
.L_2342:
        /*009c*/ 	.word	0xffffffff


	//   ....[1]....
        /*00a0*/ 	.word	0x05000012


	//   ....[2]....
        /*00a4*/ 	.word	0x05000012


	//   ....[3]....
        /*00a8*/ 	.word	0x05000012


	//   ....[4]....
        /*00ac*/ 	.word	0x05000012


	//   ....[5]....
        /*00b0*/ 	.word	0xffffffff


	//   ....[6]....
        /*00b4*/ 	.word	0x05000012


	//   ....[7]....
        /*00b8*/ 	.word	0x05000012


	//   ....[8]....
        /*00bc*/ 	.word	0x05000012


	//----- nvinfo : EIATTR_COOP_GROUP_INSTR_OFFSETS
	.align		4
.L_2343:
        /*00c0*/ 	.byte	0x04, 0x28
        /*00c2*/ 	.short	(.L_2345 - .L_2344)


	//   ....[0]....
.L_2344:
        /*00c4*/ 	.word	0x00000290


	//   ....[1]....
        /*00c8*/ 	.word	0x00000360


	//   ....[2]....
        /*00cc*/ 	.word	0x000003e0


	//   ....[3]....
        /*00d0*/ 	.word	0x00000420


	//   ....[4]....
        /*00d4*/ 	.word	0x00000460


	//   ....[5]....
        /*00d8*/ 	.word	0x000009f0


	//   ....[6]....
        /*00dc*/ 	.word	0x00000b60


	//   ....[7]....
        /*00e0*/ 	.word	0x00000c10


	//   ....[8]....
        /*00e4*/ 	.word	0x00000cc0


	//----- nvinfo : EIATTR_EXIT_INSTR_OFFSETS
	.align		4
.L_2345:
        /*00e8*/ 	.byte	0x04, 0x1c
        /*00ea*/ 	.short	(.L_2347 - .L_2346)


	//   ....[0]....
.L_2346:
        /*00ec*/ 	.word	0x00000a50


	//   ....[1]....
        /*00f0*/ 	.word	0x00000b10


	//----- nvinfo : EIATTR_CRS_STACK_SIZE
	.align		4
.L_2347:
        /*00f4*/ 	.byte	0x04, 0x1e
        /*00f6*/ 	.short	(.L_2349 - .L_2348)
.L_2348:
        /*00f8*/ 	.word	0x00000000


	//----- nvinfo : EIATTR_CBANK_PARAM_SIZE
	.align		4
.L_2349:
        /*00fc*/ 	.byte	0x03, 0x19
        /*00fe*/ 	.short	0x0030


	//----- nvinfo : EIATTR_PARAM_CBANK
	.align		4
        /*0100*/ 	.byte	0x04, 0x0a
        /*0102*/ 	.short	(.L_2351 - .L_2350)
	.align		4
.L_2350:
        /*0104*/ 	.word	index@(.nv.constant0._Z23kQuantizeBlockwiseSmallI13__nv_bfloat16Li32ELi1EEvPfPT_S1_PhS1_ii)
        /*0108*/ 	.short	0x0210
        /*010a*/ 	.short	0x0030


	//----- nvinfo : EIATTR_SW_WAR
	.align		4
.L_2351:
        /*010c*/ 	.byte	0x04, 0x36
        /*010e*/ 	.short	(.L_2353 - .L_2352)
.L_2352:
        /*0110*/ 	.word	0x00000008
.L_2353:


//--------------------- .nv.info._Z23kQuantizeBlockwiseSmallIfLi32ELi1EEvPfPT_S0_PhS0_ii --------------------------
	.section	.nv.info._Z23kQuantizeBlockwiseSmallIfLi32ELi1EEvPfPT_S0_PhS0_ii,"",@"SHT_CUDA_INFO"
	.sectionflags	@""
	.align	4


	//----- nvinfo : EIATTR_CUDA_API_VERSION
	.align		4
        /*0000*/ 	.byte	0x04, 0x37
        /*0002*/ 	.short	(.L_2355 - .L_2354)
.L_2354:
        /*0004*/ 	.word	0x00000082


	//----- nvinfo : EIATTR_KPARAM_INFO
	.align		4
.L_2355:
        /*0008*/ 	.byte	0x04, 0x17
        /*000a*/ 	.short	(.L_2357 - .L_2356)
.L_2356:
        /*000c*/ 	.word	0x00000000
        /*0010*/ 	.short	0x0006
        /*0012*/ 	.short	0x002c
        /*0014*/ 	.byte	0x00, 0xf0, 0x11, 0x00


	//----- nvinfo : EIATTR_KPARAM_INFO
	.align		4
.L_2357:
        /*0018*/ 	.byte	0x04, 0x17
        /*001a*/ 	.short	(.L_2359 - .L_2358)
.L_2358:
        /*001c*/ 	.word	0x00000000
        /*0020*/ 	.short	0x0005
        /*0022*/ 	.short	0x0028
        /*0024*/ 	.byte	0x00, 0xf0, 0x11, 0x00


	//----- nvinfo : EIATTR_KPARAM_INFO
	.align		4
.L_2359:
        /*0028*/ 	.byte	0x04, 0x17
        /*002a*/ 	.short	(.L_2361 - .L_2360)
.L_2360:
        /*002c*/ 	.word	0x00000000
        /*0030*/ 	.short	0x0004
        /*0032*/ 	.short	0x0020
        /*0034*/ 	.byte	0x00, 0xf0, 0x21, 0x00


	//----- nvinfo : EIATTR_KPARAM_INFO
	.align		4
.L_2361:
        /*0038*/ 	.byte	0x04, 0x17
        /*003a*/ 	.short	(.L_2363 - .L_2362)
.L_2362:
        /*003c*/ 	.word	0x00000000
        /*0040*/ 	.short	0x0003
        /*0042*/ 	.short	0x0018
        /*0044*/ 	.byte	0x00, 0xf0, 0x21, 0x00


	//----- nvinfo : EIATTR_KPARAM_INFO
	.align		4
.L_2363:
        /*0048*/ 	.byte	0x04, 0x17
        /*004a*/ 	.short	(.L_2365 - .L_2364)
.L_2364:
        /*004c*/ 	.word	0x00000000
        /*0050*/ 	.short	0x0002
        /*0052*/ 	.short	0x0010
        /*0054*/ 	.byte	0x00, 0xf0, 0x21, 0x00


	//----- nvinfo : EIATTR_KPARAM_INFO
	.align		4
.L_2365:
        /*0058*/ 	.byte	0x04, 0x17
        /*005a*/ 	.short	(.L_2367 - .L_2366)
.L_2366:
        /*005c*/ 	.word	0x00000000
        /*0060*/ 	.short	0x0001
        /*0062*/ 	.short	0x0008
        /*0064*/ 	.byte	0x00, 0xf0, 0x21, 0x00


	//----- nvinfo : EIATTR_KPARAM_INFO
	.align		4
.L_2367:
        /*0068*/ 	.byte	0x04, 0x17
        /*006a*/ 	.short	(.L_2369 - .L_2368)
.L_2368:
        /*006c*/ 	.word	0x00000000
        /*0070*/ 	.short	0x0000
        /*0072*/ 	.short	0x0000
        /*0074*/ 	.byte	0x00, 0xf0, 0x21, 0x00


	//----- nvinfo : EIATTR_SPARSE_MMA_MASK
	.align		4
.L_2369:
        /*0078*/ 	.byte	0x03, 0x50
        /*007a*/ 	.short	0x0000


	//----- nvinfo : EIATTR_MAXREG_COUNT
	.align		4
        /*007c*/ 	.byte	0x03, 0x1b
        /*007e*/ 	.short	0x00ff


	//----- nvinfo : EIATTR_NUM_BARRIERS
	.align		4
        /*0080*/ 	.byte	0x02, 0x4c
        /*0082*/ 	.byte	0x01
	.zero		1


	//----- nvinfo : EIATTR_MERCURY_ISA_VERSION
	.align		4
        /*0084*/ 	.byte	0x03, 0x5f
        /*0086*/ 	.short	0x0101


	//----- nvinfo : EIATTR_INT_WARP_WIDE_INSTR_OFFSETS
	.align		4
        /*0088*/ 	.byte	0x04, 0x31
        /*008a*/ 	.short	(.L_2371 - .L_2370)


	//   ....[0]....
.L_2370:
        /*008c*/ 	.word	0x000002c0


	//   ....[1]....
        /*0090*/ 	.word	0x000002d0


	//   ....[2]....
        /*0094*/ 	.word	0x000002e0


	//----- nvinfo : EIATTR_COOP_GROUP_MASK_REGIDS
	.align		4
.L_2371:
        /*0098*/ 	.byte	0x04, 0x29
        /*009a*/ 	.short	(.L_2373 - .L_2372)


	//   ....[0]....
.L_2372:
        /*009c*/ 	.word	0xffffffff


	//   ....[1]....
        /*00a0*/ 	.word	0x0500000d


	//   ....[2]....
        /*00a4*/ 	.word	0x0500000d


	//   ....[3]....
        /*00a8*/ 	.word	0x0500000d


	//   ....[4]....
        /*00ac*/ 	.word	0x0500000d


	//   ....[5]....
        /*00b0*/ 	.word	0xffffffff


	//   ....[6]....
        /*00b4*/ 	.word	0x0500000d


	//   ....[7]....
        /*00b8*/ 	.word	0x0500000d


	//   ....[8]....
        /*00bc*/ 	.word	0x0500000d


	//----- nvinfo : EIATTR_COOP_GROUP_INSTR_OFFSETS
	.align		4
.L_2373:
        /*00c0*/ 	.byte	0x04, 0x28
        /*00c2*/ 	.short	(.L_2375 - .L_2374)


	//   ....[0]....
.L_2374:
        /*00c4*/ 	.word	0x00000290


	//   ....[1]....
        /*00c8*/ 	.word	0x00000350


	//   ....[2]....
        /*00cc*/ 	.word	0x000003b0


	//   ....[3]....
        /*00d0*/ 	.word	0x000003f0


	//   ....[4]....
        /*00d4*/ 	.word	0x00000430


	//   ....[5]....
        /*00d8*/ 	.word	0x000009c0


	//   ....[6]....
        /*00dc*/ 	.word	0x00000b30


	//   ....[7]....
        /*00e0*/ 	.word	0x00000be0


	//   ....[8]....
        /*00e4*/ 	.word	0x00000c90


	//----- nvinfo : EIATTR_EXIT_INSTR_OFFSETS
	.align		4
.L_2375:
        /*00e8*/ 	.byte	0x04, 0x1c
        /*00ea*/ 	.short	(.L_2377 - .L_2376)


	//   ....[0]....
.L_2376:
        /*00ec*/ 	.word	0x00000a20


	//   ....[1]....
        /*00f0*/ 	.word	0x00000ae0


	//----- nvinfo : EIATTR_CRS_STACK_SIZE
	.align		4
.L_2377:
        /*00f4*/ 	.byte	0x04, 0x1e
        /*00f6*/ 	.short	(.L_2379 - .L_2378)
.L_2378:
        /*00f8*/ 	.word	0x00000000


	//----- nvinfo : EIATTR_CBANK_PARAM_SIZE
	.align		4
.L_2379:
        /*00fc*/ 	.byte	0x03, 0x19
        /*00fe*/ 	.short	0x0030


	//----- nvinfo : EIATTR_PARAM_CBANK
	.align		4
        /*0100*/ 	.byte	0x04, 0x0a
        /*0102*/ 	.short	(.L_2381 - .L_2380)
	.align		4
.L_2380:
        /*0104*/ 	.word	index@(.nv.constant0._Z23kQuantizeBlockwiseSmallIfLi32ELi1EEvPfPT_S0_PhS0_ii)
        /*0108*/ 	.short	0x0210
        /*010a*/ 	.short	0x0030


	//----- nvinfo : EIATTR_SW_WAR
	.align		4
.L_2381:
        /*010c*/ 	.byte	0x04, 0x36
        /*010e*/ 	.short	(.L_2383 - .L_2382)
.L_2382:
        /*0110*/ 	.word	0x00000008
.L_2383:


//--------------------- .nv.info._Z23kQuantizeBlockwiseSmallI6__halfLi32ELi1EEvPfPT_S1_PhS1_ii --------------------------
	.section	.nv.info._Z23kQuantizeBlockwiseSmallI6__halfLi32ELi1EEvPfPT_S1_PhS1_ii,"",@"SHT_CUDA_INFO"
	.sectionflags	@""
	.align	4


	//----- nvinfo : EIATTR_CUDA_API_VERSION
	.align		4
        /*0000*/ 	.byte	0x04, 0x37
        /*0002*/ 	.short	(.L_2385 - .L_2384)
.L_2384:
        /*0004*/ 	.word	0x00000082


	//----- nvinfo : EIATTR_KPARAM_INFO
	.align		4
.L_2385:
        /*0008*/ 	.byte	0x04, 0x17
        /*000a*/ 	.short	(.L_2387 - .L_2386)
.L_2386:
        /*000c*/ 	.word	0x00000000
        /*0010*/ 	.short	0x0006
        /*0012*/ 	.short	0x002c
        /*0014*/ 	.byte	0x00, 0xf0, 0x11, 0x00


	//----- nvinfo : EIATTR_KPARAM_INFO
	.align		4
.L_2387:
        /*0018*/ 	.byte	0x04, 0x17
        /*001a*/ 	.short	(.L_2389 - .L_2388)
.L_2388:
        /*001c*/ 	.word	0x00000000
        /*0020*/ 	.short	0x0005
        /*0022*/ 	.short	0x0028
        /*0024*/ 	.byte	0x00, 0xf0, 0x11, 0x00


	//----- nvinfo : EIATTR_KPARAM_INFO
	.align		4
.L_2389:
        /*0028*/ 	.byte	0x04, 0x17
        /*002a*/ 	.short	(.L_2391 - .L_2390)
.L_2390:
        /*002c*/ 	.word	0x00000000
        /*0030*/ 	.short	0x0004
        /*0032*/ 	.short	0x0020
        /*0034*/ 	.byte	0x00, 0xf0, 0x21, 0x00


	//----- nvinfo : EIATTR_KPARAM_INFO
	.align		4
.L_2391:
        /*0038*/ 	.byte	0x04, 0x17
        /*003a*/ 	.short	(.L_2393 - .L_2392)
.L_2392:
        /*003c*/ 	.word	0x00000000
        /*0040*/ 	.short	0x0003
        /*0042*/ 	.short	0x0018
        /*0044*/ 	.byte	0x00, 0xf0, 0x21, 0x00


	//----- nvinfo : EIATTR_KPARAM_INFO
	.align		4
.L_2393:
        /*0048*/ 	.byte	0x04, 0x17
        /*004a*/ 	.short	(.L_2395 - .L_2394)
.L_2394:
        /*004c*/ 	.word	0x00000000
        /*0050*/ 	.short	0x0002
        /*0052*/ 	.short	0x0010
        /*0054*/ 	.byte	0x00, 0xf0, 0x21, 0x00


	//----- nvinfo : EIATTR_KPARAM_INFO
	.align		4
.L_2395:
        /*0058*/ 	.byte	0x04, 0x17
        /*005a*/ 	.short	(.L_2397 - .L_2396)
.L_2396:
        /*005c*/ 	.word	0x00000000
        /*0060*/ 	.short	0x0001
        /*0062*/ 	.short	0x0008
        /*0064*/ 	.byte	0x00, 0xf0, 0x21, 0x00


	//----- nvinfo : EIATTR_KPARAM_INFO
	.align		4
.L_2397:
        /*0068*/ 	.byte	0x04, 0x17
        /*006a*/ 	.short	(.L_2399 - .L_2398)
.L_2398:
        /*006c*/ 	.word	0x00000000
        /*0070*/ 	.short	0x0000
        /*0072*/ 	.short	0x0000
        /*0074*/ 	.byte	0x00, 0xf0, 0x21, 0x00


	//----- nvinfo : EIATTR_SPARSE_MMA_MASK
	.align		4
.L_2399:
        /*0078*/ 	.byte	0x03, 0x50
        /*007a*/ 	.short	0x0000


	//----- nvinfo : EIATTR_MAXREG_COUNT
	.align		4
        /*007c*/ 	.byte	0x03, 0x1b
        /*007e*/ 	.short	0x00ff


	//----- nvinfo : EIATTR_NUM_BARRIERS
	.align		4
        /*0080*/ 	.byte	0x02, 0x4c
        /*0082*/ 	.byte	0x01
	.zero		1


	//----- nvinfo : EIATTR_MERCURY_ISA_VERSION
	.align		4
        /*0084*/ 	.byte	0x03, 0x5f
        /*0086*/ 	.short	0x0101


	//----- nvinfo : EIATTR_INT_WARP_WIDE_INSTR_OFFSETS
	.align		4
        /*0088*/ 	.byte	0x04, 0x31
        /*008a*/ 	.short	(.L_2401 - .L_2400)


	//   ....[0]....
.L_2400:
        /*008c*/ 	.word	0x000002c0


	//   ....[1]....
        /*0090*/ 	.word	0x000002d0


	//   ....[2]....
        /*0094*/ 	.word	0x00000340


	//----- nvinfo : EIATTR_COOP_GROUP_MASK_REGIDS
	.align		4
.L_2401:
        /*0098*/ 	.byte	0x04, 0x29
        /*009a*/ 	.short	(.L_2403 - .L_2402)


	//   ....[0]....
.L_2402:
        /*009c*/ 	.word	0xffffffff


	//   ....[1]....
        /*00a0*/ 	.word	0x05000012


	//   ....[2]....
        /*00a4*/ 	.word	0x05000012


	//   ....[3]....
        /*00a8*/ 	.word	0x05000012


	//   ....[4]....
        /*00ac*/ 	.word	0x05000012


	//   ....[5]....
        /*00b0*/ 	.word	0xffffffff


	//   ....[6]....
        /*00b4*/ 	.word	0x05000012


	//   ....[7]....
        /*00b8*/ 	.word	0x05000012


	//   ....[8]....
        /*00bc*/ 	.word	0x05000012


	//----- nvinfo : EIATTR_COOP_GROUP_INSTR_OFFSETS
	.align		4
.L_2403:
        /*00c0*/ 	.byte	0x04, 0x28
        /*00c2*/ 	.short	(.L_2405 - .L_2404)


	//   ....[0]....
.L_2404:
        /*00c4*/ 	.word	0x00000290


	//   ....[1]....
        /*00c8*/ 	.word	0x00000350


	//   ....[2]....
        /*00cc*/ 	.word	0x000003d0


	//   ....[3]....
        /*00d0*/ 	.word	0x00000410


	//   ....[4]....
        /*00d4*/ 	.word	0x00000450


	//   ....[5]....
        /*00d8*/ 	.word	0x000009e0


	//   ....[6]....
        /*00dc*/ 	.word	0x00000b50


	//   ....[7]....
        /*00e0*/ 	.word	0x00000c00


	//   ....[8]....
        /*00e4*/ 	.word	0x00000cb0


	//----- nvinfo : EIATTR_EXIT_INSTR_OFFSETS
	.align		4
.L_2405:
        /*00e8*/ 	.byte	0x04, 0x1c
        /*00ea*/ 	.short	(.L_2407 - .L_2406)


	//   ....[0]....
.L_2406:
        /*00ec*/ 	.word	0x00000a40


	//   ....[1]....
        /*00f0*/ 	.word	0x00000b00


	//----- nvinfo : EIATTR_CRS_STACK_SIZE
	.align		4
.L_2407:
        /*00f4*/ 	.byte	0x04, 0x1e
        /*00f6*/ 	.short	(.L_2409 - .L_2408)
.L_2408:
        /*00f8*/ 	.word	0x00000000


	//----- nvinfo : EIATTR_CBANK_PARAM_SIZE
	.align		4
.L_2409:
        /*00fc*/ 	.byte	0x03, 0x19
        /*00fe*/ 	.short	0x0030


	//----- nvinfo : EIATTR_PARAM_CBANK
	.align		4
        /*0100*/ 	.byte	0x04, 0x0a
        /*0102*/ 	.short	(.L_2411 - .L_2410)
	.align		4
.L_2410:
        /*0104*/ 	.word	index@(.nv.constant0._Z23kQuantizeBlockwiseSmallI6__halfLi32ELi1EEvPfPT_S1_PhS1_ii)
        /*0108*/ 	.short	0x0210
        /*010a*/ 	.short	0x0030


	//----- nvinfo : EIATTR_SW_WAR
	.align		4
.L_2411:
        /*010c*/ 	.byte	0x04, 0x36
        /*010e*/ 	.short	(.L_2413 - .L_2412)
.L_2412:
        /*0110*/ 	.word	0x00000008
.L_2413:


//--------------------- .nv.info._Z18kQuantizeBlockwiseI13__nv_bfloat16Li64ELi2ELi0ELi2EEvPfPT_S1_PhS1_ii --------------------------
	.section	.nv.info._Z18kQuantizeBlockwiseI13__nv_bfloat16Li64ELi2ELi0ELi2EEvPfPT_S1_PhS1_ii,"",@"SHT_CUDA_INFO"
	.sectionflags	@""
	.align	4


	//----- nvinfo : EIATTR_CUDA_API_VERSION
	.align		4
        /*0000*/ 	.byte	0x04, 0x37
        /*0002*/ 	.short	(.L_2415 - .L_2414)
.L_2414:
        /*0004*/ 	.word	0x00000082


	//----- nvinfo : EIATTR_KPARAM_INFO
	.align		4
.L_2415:
        /*0008*/ 	.byte	0x04, 0x17
        /*000a*/ 	.short	(.L_2417 - .L_2416)
.L_2416:
        /*000c*/ 	.word	0x00000000
        /*0010*/ 	.short	0x0006
        /*0012*/ 	.short	0x002c
        /*0014*/ 	.byte	0x00, 0xf0, 0x11, 0x00


	//----- nvinfo : EIATTR_KPARAM_INFO
	.align		4
.L_2417:
        /*0018*/ 	.byte	0x04, 0x17
        /*001a*/ 	.short	(.L_2419 - .L_2418)
.L_2418:
        /*001c*/ 	.word	0x00000000
        /*0020*/ 	.short	0x0005
        /*0022*/ 	.short	0x0028
        /*0024*/ 	.byte	0x00, 0xf0, 0x11, 0x00


	//----- nvinfo : EIATTR_KPARAM_INFO
	.align		4
.L_2419:
        /*0028*/ 	.byte	0x04, 0x17
        /*002a*/ 	.short	(.L_2421 - .L_2420)
.L_2420:
        /*002c*/ 	.word	0x00000000
        /*0030*/ 	.short	0x0004
        /*0032*/ 	.short	0x0020
        /*0034*/ 	.byte	0x00, 0xf0, 0x21, 0x00


	//----- nvinfo : EIATTR_KPARAM_INFO
	.align		4
.L_2421:
        /*0038*/ 	.byte	0x04, 0x17
        /*003a*/ 	.short	(.L_2423 - .L_2422)
.L_2422:
        /*003c*/ 	.word	0x00000000
        /*0040*/ 	.short	0x0003
        /*0042*/ 	.short	0x0018
        /*0044*/ 	.byte	0x00, 0xf0, 0x21, 0x00


	//----- nvinfo : EIATTR_KPARAM_INFO
	.align		4
.L_2423:
        /*0048*/ 	.byte	0x04, 0x17
        /*004a*/ 	.short	(.L_2425 - .L_2424)
.L_2424:
        /*004c*/ 	.word	0x00000000
        /*0050*/ 	.short	0x0002
        /*0052*/ 	.short	0x0010
        /*0054*/ 	.byte	0x00, 0xf0, 0x21, 0x00


	//----- nvinfo : EIATTR_KPARAM_INFO
	.align		4
.L_2425:
        /*0058*/ 	.byte	0x04, 0x17
        /*005a*/ 	.short	(.L_2427 - .L_2426)
.L_2426:
        /*005c*/ 	.word	0x00000000
        /*0060*/ 	.short	0x0001
        /*0062*/ 	.short	0x0008
        /*0064*/ 	.byte	0x00, 0xf0, 0x21, 0x00


	//----- nvinfo : EIATTR_KPARAM_INFO
	.align		4
.L_2427:
        /*0068*/ 	.byte	0x04, 0x17
        /*006a*/ 	.short	(.L_2429 - .L_2428)
.L_2428:
        /*006c*/ 	.word	0x00000000
        /*0070*/ 	.short	0x0000
        /*0072*/ 	.short	0x0000
        /*0074*/ 	.byte	0x00, 0xf0, 0x21, 0x00


	//----- nvinfo : EIATTR_SPARSE_MMA_MASK
	.align		4
.L_2429:
        /*0078*/ 	.byte	0x03, 0x50
        /*007a*/ 	.short	0x0000


	//----- nvinfo : EIATTR_MAXREG_COUNT
	.align		4
        /*007c*/ 	.byte	0x03, 0x1b
        /*007e*/ 	.short	0x00ff


	//----- nvinfo : EIATTR_NUM_BARRIERS
	.align		4
        /*0080*/ 	.byte	0x02, 0x4c
        /*0082*/ 	.byte	0x01
	.zero		1


	//----- nvinfo : EIATTR_MERCURY_ISA_VERSION
	.align		4
        /*0084*/ 	.byte	0x03, 0x5f
        /*0086*/ 	.short	0x0101


	//----- nvinfo : EIATTR_COOP_GROUP_MASK_REGIDS
	.align		4
        /*0088*/ 	.byte	0x04, 0x29
        /*008a*/ 	.short	(.L_2431 - .L_2430)


	//   ....[0]....
.L_2430:
        /*008c*/ 	.word	0xffffffff


	//   ....[1]....
        /*0090*/ 	.word	0xffffffff


	//   ....[2]....
        /*0094*/ 	.word	0xffffffff


	//   ....[3]....
        /*0098*/ 	.word	0xffffffff


	//   ....[4]....
        /*009c*/ 	.word	0xffffffff


	//   ....[5]....
        /*00a0*/ 	.word	0xffffffff


	//   ....[6]....
        /*00a4*/ 	.word	0xffffffff


	//   ....[7]....
        /*00a8*/ 	.word	0xffffffff


	//   ....[8]....
        /*00ac*/ 	.word	0xffffffff


	//   ....[9]....
        /*00b0*/ 	.word	0xffffffff


	//   ....[10]....
        /*00b4*/ 	.word	0xffffffff


	//   ....[11]....
        /*00b8*/ 	.word	0xffffffff


	//----- nvinfo : EIATTR_COOP_GROUP_INSTR_OFFSETS
	.align		4
.L_2431:
        /*00bc*/ 	.byte	0x04, 0x28
        /*00be*/ 	.short	(.L_2433 - .L_2432)


	//   ....[0]....
.L_2432:
        /*00c0*/ 	.word	0x000002b0


	//   ....[1]....
        /*00c4*/ 	.word	0x00000370


	//   ....[2]....
        /*00c8*/ 	.word	0x000003b0


	//   ....[3]....
        /*00cc*/ 	.word	0x00000400


	//   ....[4]....
        /*00d0*/ 	.word	0x00000450


	//   ....[5]....
        /*00d4*/ 	.word	0x00000490


	//   ....[6]....
        /*00d8*/ 	.word	0x00000500


	//   ....[7]....
        /*00dc*/ 	.word	0x00000550


	//   ....[8]....
        /*00e0*/ 	.word	0x00000590


	//   ....[9]....
        /*00e4*/ 	.word	0x000005d0


	//   ....[10]....
        /*00e8*/ 	.word	0x00000610


	//   ....[11]....
        /*00ec*/ 	.word	0x00000d70


	//----- nvinfo : EIATTR_EXIT_INSTR_OFFSETS
	.align		4
.L_2433:
        /*00f0*/ 	.byte	0x04, 0x1c
        /*00f2*/ 	.short	(.L_2435 - .L_2434)


	//   ....[0]....
.L_2434:
        /*00f4*/ 	.word	0x00000080


	//   ....[1]....
        /*00f8*/ 	.word	0x00000eb0


	//----- nvinfo : EIATTR_CRS_STACK_SIZE
	.align		4
.L_2435:
        /*00fc*/ 	.byte	0x04, 0x1e
        /*00fe*/ 	.short	(.L_2437 - .L_2436)
.L_2436:
        /*0100*/ 	.word	0x00000000


	//----- nvinfo : EIATTR_CBANK_PARAM_SIZE
	.align		4
.L_2437:
        /*0104*/ 	.byte	0x03, 0x19
        /*0106*/ 	.short	0x0030


	//----- nvinfo : EIATTR_PARAM_CBANK
	.align		4
        /*0108*/ 	.byte	0x04, 0x0a
        /*010a*/ 	.short	(.L_2439 - .L_2438)
	.align		4
.L_2438:
        /*010c*/ 	.word	index@(.nv.constant0._Z18kQuantizeBlockwiseI13__nv_bfloat16Li64ELi2ELi0ELi2EEvPfPT_S1_PhS1_ii)
        /*0110*/ 	.short	0x0210
        /*0112*/ 	.short	0x0030


	//----- nvinfo : EIATTR_SW_WAR
	.align		4
.L_2439:
        /*0114*/ 	.byte	0x04, 0x36
        /*0116*/ 	.short	(.L_2441 - .L_2440)
.L_2440:
        /*0118*/ 	.word	0x00000008
.L_2441:


//--------------------- .nv.info._Z18kQuantizeBlockwiseI13__nv_bfloat16Li128ELi2ELi0ELi2EEvPfPT_S1_PhS1_ii --------------------------
	.section	.nv.info._Z18kQuantizeBlockwiseI13__nv_bfloat16Li128ELi2ELi0ELi2EEvPfPT_S1_PhS1_ii,"",@"SHT_CUDA_INFO"
	.sectionflags	@""
	.align	4


	//----- nvinfo : EIATTR_CUDA_API_VERSION
	.align		4
        /*0000*/ 	.byte	0x04, 0x37
        /*0002*/ 	.short	(.L_2443 - .L_2442)
.L_2442:
        /*0004*/ 	.word	0x00000082


	//----- nvinfo : EIATTR_KPARAM_INFO
	.align		4
.L_2443:
        /*0008*/ 	.byte	0x04, 0x17
        /*000a*/ 	.short	(.L_2445 - .L_2444)
.L_2444:
        /*000c*/ 	.word	0x00000000
        /*0010*/ 	.short	0x0006
        /*0012*/ 	.short	0x002c
        /*0014*/ 	.byte	0x00, 0xf0, 0x11, 0x00


	//----- nvinfo : EIATTR_KPARAM_INFO
	.align		4
.L_2445:
        /*0018*/ 	.byte	0x04, 0x17
        /*001a*/ 	.short	(.L_2447 - .L_2446)
.L_2446:
        /*001c*/ 	.word	0x00000000
        /*0020*/ 	.short	0x0005
        /*0022*/ 	.short	0x0028
        /*0024*/ 	.byte	0x00, 0xf0, 0x11, 0x00


	//----- nvinfo : EIATTR_KPARAM_INFO
	.align		4
.L_2447:
        /*0028*/ 	.byte	0x04, 0x17
        /*002a*/ 	.short	(.L_2449 - .L_2448)
.L_2448:
        /*002c*/ 	.word	0x00000000
        /*0030*/ 	.short	0x0004
        /*0032*/ 	.short	0x0020
        /*0034*/ 	.byte	0x00, 0xf0, 0x21, 0x00


	//----- nvinfo : EIATTR_KPARAM_INFO
	.align		4
.L_2449:
        /*0038*/ 	.byte	0x04, 0x17
        /*003a*/ 	.short	(.L_2451 - .L_2450)
.L_2450:
        /*003c*/ 	.word	0x00000000
        /*0040*/ 	.short	0x0003
        /*0042*/ 	.short	0x0018
        /*0044*/ 	.byte	0x00, 0xf0, 0x21, 0x00


	//----- nvinfo : EIATTR_KPARAM_INFO
	.align		4
.L_2451:
        /*0048*/ 	.byte	0x04, 0x17
        /*004a*/ 	.short	(.L_2453 - .L_2452)
.L_2452:
        /*004c*/ 	.word	0x00000000
        /*0050*/ 	.short	0x0002
        /*0052*/ 	.short	0x0010
        /*0054*/ 	.byte	0x00, 0xf0, 0x21, 0x00


	//----- nvinfo : EIATTR_KPARAM_INFO
	.align		4
.L_2453:
        /*0058*/ 	.byte	0x04, 0x17
        /*005a*/ 	.short	(.L_2455 - .L_2454)
.L_2454:
        /*005c*/ 	.word	0x00000000
        /*0060*/ 	.short	0x0001
        /*0062*/ 	.short	0x0008
        /*0064*/ 	.byte	0x00, 0xf0, 0x21, 0x00


	//----- nvinfo : EIATTR_KPARAM_INFO
	.align		4
.L_2455:
        /*0068*/ 	.byte	0x04, 0x17
        /*006a*/ 	.short	(.L_2457 - .L_2456)
.L_2456:
        /*006c*/ 	.word	0x00000000
        /*0070*/ 	.short	0x0000
        /*0072*/ 	.short	0x0000
        /*0074*/ 	.byte	0x00, 0xf0, 0x21, 0x00


	//----- nvinfo : EIATTR_SPARSE_MMA_MASK
	.align		4
.L_2457:
        /*0078*/ 	.byte	0x03, 0x50
        /*007a*/ 	.short	0x0000


	//----- nvinfo : EIATTR_MAXREG_COUNT
	.align		4
        /*007c*/ 	.byte	0x03, 0x1b
        /*007e*/ 	.short	0x00ff


	//----- nvinfo : EIATTR_NUM_BARRIERS
	.align		4
        /*0080*/ 	.byte	0x02, 0x4c
        /*0082*/ 	.byte	0x01
	.zero		1


	//----- nvinfo : EIATTR_MERCURY_ISA_VERSION
	.align		4
        /*0084*/ 	.byte	0x03, 0x5f
        /*0086*/ 	.short	0x0101


	//----- nvinfo : EIATTR_COOP_GROUP_MASK_REGIDS
	.align		4
        /*0088*/ 	.byte	0x04, 0x29
        /*008a*/ 	.short	(.L_2459 - .L_2458)


	//   ....[0]....
.L_2458:
        /*008c*/ 	.word	0xffffffff


	//   ....[1]....
        /*0090*/ 	.word	0xffffffff


	//   ....[2]....
        /*0094*/ 	.word	0xffffffff


	//   ....[3]....
        /*0098*/ 	.word	0xffffffff


	//   ....[4]....
        /*009c*/ 	.word	0xffffffff


	//   ....[5]....
        /*00a0*/ 	.word	0xffffffff


	//   ....[6]....
        /*00a4*/ 	.word	0xffffffff


	//   ....[7]....
        /*00a8*/ 	.word	0xffffffff


	//   ....[8]....
        /*00ac*/ 	.word	0xffffffff


	//   ....[9]....
        /*00b0*/ 	.word	0xffffffff


	//   ....[10]....
        /*00b4*/ 	.word	0xffffffff


	//   ....[11]....
        /*00b8*/ 	.word	0xffffffff


	//----- nvinfo : EIATTR_COOP_GROUP_INSTR_OFFSETS
	.align		4
.L_2459:
        /*00bc*/ 	.byte	0x04, 0x28
        /*00be*/ 	.short	(.L_2461 - .L_2460)


	//   ....[0]....
.L_2460:
        /*00c0*/ 	.word	0x000003a0


	//   ....[1]....
        /*00c4*/ 	.word	0x00000480


	//   ....[2]....
        /*00c8*/ 	.word	0x000004c0


	//   ....[3]....
        /*00cc*/ 	.word	0x00000510


	//   ....[4]....
        /*00d0*/ 	.word	0x00000560


	//   ....[5]....
        /*00d4*/ 	.word	0x000005a0


	//   ....[6]....
        /*00d8*/ 	.word	0x00000670


	//   ....[7]....
        /*00dc*/ 	.word	0x000006d0


	//   ....[8]....
        /*00e0*/ 	.word	0x00000710


	//   ....[9]....
        /*00e4*/ 	.word	0x00000750


	//   ....[10]....
        /*00e8*/ 	.word	0x00000790


	//   ....[11]....
        /*00ec*/ 	.word	0x00000f50


	//----- nvinfo : EIATTR_EXIT_INSTR_OFFSETS
	.align		4
.L_2461:
        /*00f0*/ 	.byte	0x04, 0x1c
        /*00f2*/ 	.short	(.L_2463 - .L_2462)


	//   ....[0]....
.L_2462:
        /*00f4*/ 	.word	0x00000080


	//   ....[1]....
        /*00f8*/ 	.word	0x00001090


	//----- nvinfo : EIATTR_CRS_STACK_SIZE
	.align		4
.L_2463:
        /*00fc*/ 	.byte	0x04, 0x1e
        /*00fe*/ 	.short	(.L_2465 - .L_2464)
.L_2464:
        /*0100*/ 	.word	0x00000000


	//----- nvinfo : EIATTR_CBANK_PARAM_SIZE
	.align		4
.L_2465:
        /*0104*/ 	.byte	0x03, 0x19
        /*0106*/ 	.short	0x0030


	//----- nvinfo : EIATTR_PARAM_CBANK
	.align		4
        /*0108*/ 	.byte	0x04, 0x0a
        /*010a*/ 	.short	(.L_2467 - .L_2466)
	.align		4
.L_2466:
        /*010c*/ 	.word	index@(.nv.constant0._Z18kQuantizeBlockwiseI13__nv_bfloat16Li128ELi2ELi0ELi2EEvPfPT_S1_PhS1_ii)
        /*0110*/ 	.short	0x0210
        /*0112*/ 	.short	0x0030


	//----- nvinfo : EIATTR_SW_WAR
	.align		4
.L_2467:
        /*0114*/ 	.byte	0x04, 0x36
        /*0116*/ 	.short	(.L_2469 - .L_2468)
.L_2468:
        /*0118*/ 	.word	0x00000008
.L_2469:


//--------------------- .nv.info._Z18kQuantizeBlockwiseI13__nv_bfloat16Li256ELi2ELi0ELi2EEvPfPT_S1_PhS1_ii --------------------------
	.section	.nv.info._Z18kQuantizeBlockwiseI13__nv_bfloat16Li256ELi2ELi0ELi2EEvPfPT_S1_PhS1_ii,"",@"SHT_CUDA_INFO"
	.sectionflags	@""
	.align	4


	//----- nvinfo : EIATTR_CUDA_API_VERSION
	.align		4
        /*0000*/ 	.byte	0x04, 0x37
        /*0002*/ 	.short	(.L_2471 - .L_2470)
.L_2470:
        /*0004*/ 	.word	0x00000082


	//----- nvinfo : EIATTR_KPARAM_INFO
	.align		4
.L_2471:
        /*0008*/ 	.byte	0x04, 0x17
        /*000a*/ 	.short	(.L_2473 - .L_2472)
.L_2472:
        /*000c*/ 	.word	0x00000000
        /*0010*/ 	.short	0x0006
        /*0012*/ 	.short	0x002c
        /*0014*/ 	.byte	0x00, 0xf0, 0x11, 0x00


	//----- nvinfo : EIATTR_KPARAM_INFO
	.align		4
.L_2473:
        /*0018*/ 	.byte	0x04, 0x17
        /*001a*/ 	.short	(.L_2475 - .L_2474)
.L_2474:
        /*001c*/ 	.word	0x00000000
        /*0020*/ 	.short	0x0005
        /*0022*/ 	.short	0x0028
        /*0024*/ 	.byte	0x00, 0xf0, 0x11, 0x00


	//----- nvinfo : EIATTR_KPARAM_INFO
	.align		4
.L_2475:
        /*0028*/ 	.byte	0x04, 0x17
        /*002a*/ 	.short	(.L_2477 - .L_2476)
.L_2476:
        /*002c*/ 	.word	0x00000000
        /*0030*/ 	.short	0x0004
        /*0032*/ 	.short	0x0020
        /*0034*/ 	.byte	0x00, 0xf0, 0x21, 0x00


	//----- nvinfo : EIATTR_KPARAM_INFO
	.align		4
.L_2477:
        /*0038*/ 	.byte	0x04, 0x17
        /*003a*/ 	.short	(.L_2479 - .L_2478)
.L_2478:
        /*003c*/ 	.word	0x00000000
        /*0040*/ 	.short	0x0003
        /*0042*/ 	.short	0x0018
        /*0044*/ 	.byte	0x00, 0xf0, 0x21, 0x00


	//----- nvinfo : EIATTR_KPARAM_INFO
	.align		4
.L_2479:
        /*0048*/ 	.byte	0x04, 0x17
        /*004a*/ 	.short	(.L_2481 - .L_2480)
.L_2480:
        /*004c*/ 	.word	0x00000000
        /*0050*/ 	.short	0x0002
        /*0052*/ 	.short	0x0010
        /*0054*/ 	.byte	0x00, 0xf0, 0x21, 0x00


	//----- nvinfo : EIATTR_KPARAM_INFO
	.align		4
.L_2481:
        /*0058*/ 	.byte	0x04, 0x17
        /*005a*/ 	.short	(.L_2483 - .L_2482)
.L_2482:
        /*005c*/ 	.word	0x00000000
        /*0060*/ 	.short	0x0001
        /*0062*/ 	.short	0x0008
        /*0064*/ 	.byte	0x00, 0xf0, 0x21, 0x00


	//----- nvinfo : EIATTR_KPARAM_INFO
	.align		4
.L_2483:
        /*0068*/ 	.byte	0x04, 0x17
        /*006a*/ 	.short	(.L_2485 - .L_2484)
.L_2484:
        /*006c*/ 	.word	0x00000000
        /*0070*/ 	.short	0x0000
        /*0072*/ 	.short	0x0000
        /*0074*/ 	.byte	0x00, 0xf0, 0x21, 0x00


	//----- nvinfo : EIATTR_SPARSE_MMA_MASK
	.align		4
.L_2485:
        /*0078*/ 	.byte	0x03, 0x50
        /*007a*/ 	.short	0x0000


	//----- nvinfo : EIATTR_MAXREG_COUNT
	.align		4
        /*007c*/ 	.byte	0x03, 0x1b
        /*007e*/ 	.short	0x00ff


	//----- nvinfo : EIATTR_NUM_BARRIERS
	.align		4
        /*0080*/ 	.byte	0x02, 0x4c
        /*0082*/ 	.byte	0x01
	.zero		1


	//----- nvinfo : EIATTR_MERCURY_ISA_VERSION
	.align		4
        /*0084*/ 	.byte	0x03, 0x5f
        /*0086*/ 	.short	0x0101


	//----- nvinfo : EIATTR_COOP_GROUP_MASK_REGIDS
	.align		4
        /*0088*/ 	.byte	0x04, 0x29
        /*008a*/ 	.short	(.L_2487 - .L_2486)


	//   ....[0]....
.L_2486:
        /*008c*/ 	.word	0xffffffff


	//   ....[1]....
        /*0090*/ 	.word	0xffffffff


	//   ....[2]....
        /*0094*/ 	.word	0xffffffff


	//   ....[3]....
        /*0098*/ 	.word	0xffffffff


	//   ....[4]....
        /*009c*/ 	.word	0xffffffff


	//   ....[5]....
        /*00a0*/ 	.word	0xffffffff


	//   ....[6]....
        /*00a4*/ 	.word	0xffffffff


	//   ....[7]....
        /*00a8*/ 	.word	0xffffffff


	//   ....[8]....
        /*00ac*/ 	.word	0xffffffff


	//   ....[9]....
        /*00b0*/ 	.word	0xffffffff


	//   ....[10]....
        /*00b4*/ 	.word	0xffffffff


	//   ....[11]....
        /*00b8*/ 	.word	0xffffffff


	//----- nvinfo : EIATTR_COOP_GROUP_INSTR_OFFSETS
	.align		4
.L_2487:
        /*00bc*/ 	.byte	0x04, 0x28
        /*00be*/ 	.short	(.L_2489 - .L_2488)


	//   ....[0]....
.L_2488:
        /*00c0*/ 	.word	0x000003a0


	//   ....[1]....
        /*00c4*/ 	.word	0x00000480


	//   ....[2]....
        /*00c8*/ 	.word	0x000004c0


	//   ....[3]....
        /*00cc*/ 	.word	0x00000510


	//   ....[4]....
        /*00d0*/ 	.word	0x00000560


	//   ....[5]....
        /*00d4*/ 	.word	0x000005a0


	//   ....[6]....
        /*00d8*/ 	.word	0x000006f0


	//   ....[7]....
        /*00dc*/ 	.word	0x00000750


	//   ....[8]....
        /*00e0*/ 	.word	0x00000790


	//   ....[9]....
        /*00e4*/ 	.word	0x000007d0


	//   ....[10]....
        /*00e8*/ 	.word	0x00000810


	//   ....[11]....
        /*00ec*/ 	.word	0x00001010


	//----- nvinfo : EIATTR_EXIT_INSTR_OFFSETS
	.align		4
.L_2489:
        /*00f0*/ 	.byte	0x04, 0x1c
        /*00f2*/ 	.short	(.L_2491 - .L_2490)


	//   ....[0]....
.L_2490:
        /*00f4*/ 	.word	0x00000080


	//   ....[1]....
        /*00f8*/ 	.word	0x00001150


	//----- nvinfo : EIATTR_CRS_STACK_SIZE
	.align		4
.L_2491:
        /*00fc*/ 	.byte	0x04, 0x1e
        /*00fe*/ 	.short	(.L_2493 - .L_2492)
.L_2492:
        /*0100*/ 	.word	0x00000000


	//----- nvinfo : EIATTR_CBANK_PARAM_SIZE
	.align		4
.L_2493:
        /*0104*/ 	.byte	0x03, 0x19
        /*0106*/ 	.short	0x0030


	//----- nvinfo : EIATTR_PARAM_CBANK
	.align		4
        /*0108*/ 	.byte	0x04, 0x0a
        /*010a*/ 	.short	(.L_2495 - .L_2494)
	.align		4
.L_2494:
        /*010c*/ 	.word	index@(.nv.constant0._Z18kQuantizeBlockwiseI13__nv_bfloat16Li256ELi2ELi0ELi2EEvPfPT_S1_PhS1_ii)
        /*0110*/ 	.short	0x0210
        /*0112*/ 	.short	0x0030


	//----- nvinfo : EIATTR_SW_WAR
	.align		4
.L_2495:
        /*0114*/ 	.byte	0x04, 0x36
        /*0116*/ 	.short	(.L_2497 - .L_2496)
.L_2496:
        /*0118*/ 	.word	0x00000008
.L_2497:


//--------------------- .nv.info._Z18kQuantizeBlockwiseI13__nv_bfloat16Li512ELi2ELi0ELi2EEvPfPT_S1_PhS1_ii --------------------------
	.section	.nv.info._Z18kQuantizeBlockwiseI13__nv_bfloat16Li512ELi2ELi0ELi2EEvPfPT_S1_PhS1_ii,"",@"SHT_CUDA_INFO"
	.sectionflags	@""
	.align	4


	//----- nvinfo : EIATTR_CUDA_API_VERSION
	.align		4
        /*0000*/ 	.byte	0x04, 0x37
        /*0002*/ 	.short	(.L_2499 - .L_2498)
.L_2498:
        /*0004*/ 	.word	0x00000082


	//----- nvinfo : EIATTR_KPARAM_INFO
	.align		4
.L_2499:
        /*0008*/ 	.byte	0x04, 0x17
        /*000a*/ 	.short	(.L_2501 - .L_2500)
.L_2500:
        /*000c*/ 	.word	0x00000000
        /*0010*/ 	.short	0x0006
        /*0012*/ 	.short	0x002c
        /*0014*/ 	.byte	0x00, 0xf0, 0x11, 0x00


	//----- nvinfo : EIATTR_KPARAM_INFO
	.align		4
.L_2501:
        /*0018*/ 	.byte	0x04, 0x17
        /*001a*/ 	.short	(.L_2503 - .L_2502)
.L_2502:
        /*001c*/ 	.word	0x00000000
        /*0020*/ 	.short	0x0005
        /*0022*/ 	.short	0x0028
        /*0024*/ 	.byte	0x00, 0xf0, 0x11, 0x00


	//----- nvinfo : EIATTR_KPARAM_INFO
	.align		4
.L_2503:
        /*0028*/ 	.byte	0x04, 0x17
        /*002a*/ 	.short	(.L_2505 - .L_2504)
.L_2504:
        /*002c*/ 	.word	0x00000000
        /*0030*/ 	.short	0x0004
        /*0032*/ 	.short	0x0020
        /*0034*/ 	.byte	0x00, 0xf0, 0x21, 0x00


	//----- nvinfo : EIATTR_KPARAM_INFO
	.align		4
.L_2505:
        /*0038*/ 	.byte	0x04, 0x17
        /*003a*/ 	.short	(.L_2507 - .L_2506)
.L_2506:
        /*003c*/ 	.word	0x00000000
        /*0040*/ 	.short	0x0003
        /*0042*/ 	.short	0x0018
        /*0044*/ 	.byte	0x00, 0xf0, 0x21, 0x00


	//----- nvinfo : EIATTR_KPARAM_INFO
	.align		4
.L_2507:
        /*0048*/ 	.byte	0x04, 0x17
        /*004a*/ 	.short	(.L_2509 - .L_2508)
.L_2508:
        /*004c*/ 	.word	0x00000000
        /*0050*/ 	.short	0x0002
        /*0052*/ 	.short	0x0010
        /*0054*/ 	.byte	0x00, 0xf0, 0x21, 0x00


	//----- nvinfo : EIATTR_KPARAM_INFO
	.align		4
.L_2509:
        /*0058*/ 	.byte	0x04, 0x17
        /*005a*/ 	.short	(.L_2511 - .L_2510)
.L_2510:
        /*005c*/ 	.word	0x00000000
        /*0060*/ 	.short	0x0001
        /*0062*/ 	.short	0x0008
        /*0064*/ 	.byte	0x00, 0xf0, 0x21, 0x00


	//----- nvinfo : EIATTR_KPARAM_INFO
	.align		4
.L_2511:
        /*0068*/ 	.byte	0x04, 0x17
        /*006a*/ 	.short	(.L_2513 - .L_2512)
.L_2512:
        /*006c*/ 	.word	0x00000000
        /*0070*/ 	.short	0x0000
        /*0072*/ 	.short	0x0000
        /*0074*/ 	.byte	0x00, 0xf0, 0x21, 0x00


	//----- nvinfo : EIATTR_SPARSE_MMA_MASK
	.align		4
.L_2513:
        /*0078*/ 	.byte	0x03, 0x50
        /*007a*/ 	.short	0x0000


	//----- nvinfo : EIATTR_MAXREG_COUNT
	.align		4
        /*007c*/ 	.byte	0x03, 0x1b
        /*007e*/ 	.short	0x00ff


	//----- nvinfo : EIATTR_NUM_BARRIERS
	.align		4
        /*0080*/ 	.byte	0x02, 0x4c
        /*0082*/ 	.byte	0x01
	.zero		1


	//----- nvinfo : EIATTR_MERCURY_ISA_VERSION
	.align		4
        /*0084*/ 	.byte	0x03, 0x5f
        /*0086*/ 	.short	0x0101


	//----- nvinfo : EIATTR_COOP_GROUP_MASK_REGIDS
	.align		4
        /*0088*/ 	.byte	0x04, 0x29
        /*008a*/ 	.short	(.L_2515 - .L_2514)


	//   ....[0]....
.L_2514:
        /*008c*/ 	.word	0xffffffff


	//   ....[1]....
        /*0090*/ 	.word	0xffffffff


	//   ....[2]....
        /*0094*/ 	.word	0xffffffff


	//   ....[3]....
        /*0098*/ 	.word	0xffffffff


	//   ....[4]....
        /*009c*/ 	.word	0xffffffff


	//   ....[5]....
        /*00a0*/ 	.word	0xffffffff


	//   ....[6]....
        /*00a4*/ 	.word	0xffffffff


	//   ....[7]....
        /*00a8*/ 	.word	0xffffffff


	//   ....[8]....
        /*00ac*/ 	.word	0xffffffff


	//   ....[9]....
        /*00b0*/ 	.word	0xffffffff


	//   ....[10]....
        /*00b4*/ 	.word	0xffffffff


	//   ....[11]....
        /*00b8*/ 	.word	0xffffffff


	//----- nvinfo : EIATTR_COOP_GROUP_INSTR_OFFSETS
	.align		4
.L_2515:
        /*00bc*/ 	.byte	0x04, 0x28
        /*00be*/ 	.short	(.L_2517 - .L_2516)


	//   ....[0]....
.L_2516:
        /*00c0*/ 	.word	0x000003a0


	//   ....[1]....
        /*00c4*/ 	.word	0x00000480


	//   ....[2]....
        /*00c8*/ 	.word	0x000004c0


	//   ....[3]....
        /*00cc*/ 	.word	0x00000510


	//   ....[4]....
        /*00d0*/ 	.word	0x00000560


	//   ....[5]....
        /*00d4*/ 	.word	0x000005a0


	//   ....[6]....
        /*00d8*/ 	.word	0x000007c0


	//   ....[7]....
        /*00dc*/ 	.word	0x00000810


	//   ....[8]....
        /*00e0*/ 	.word	0x00000850


	//   ....[9]....
        /*00e4*/ 	.word	0x00000890


	//   ....[10]....
        /*00e8*/ 	.word	0x000008d0


	//   ....[11]....
        /*00ec*/ 	.word	0x00001180


	//----- nvinfo : EIATTR_EXIT_INSTR_OFFSETS
	.align		4
.L_2517:
        /*00f0*/ 	.byte	0x04, 0x1c
        /*00f2*/ 	.short	(.L_2519 - .L_2518)


	//   ....[0]....
.L_2518:
        /*00f4*/ 	.word	0x00000080


	//   ....[1]....
        /*00f8*/ 	.word	0x000012c0


	//----- nvinfo : EIATTR_CRS_STACK_SIZE
	.align		4
.L_2519:
        /*00fc*/ 	.byte	0x04, 0x1e
        /*00fe*/ 	.short	(.L_2521 - .L_2520)
.L_2520:
        /*0100*/ 	.word	0x00000000


	//----- nvinfo : EIATTR_CBANK_PARAM_SIZE
	.align		4
.L_2521:
        /*0104*/ 	.byte	0x03, 0x19
        /*0106*/ 	.short	0x0030


	//----- nvinfo : EIATTR_PARAM_CBANK
	.align		4
        /*0108*/ 	.byte	0x04, 0x0a
        /*010a*/ 	.short	(.L_2523 - .L_2522)
	.align		4
.L_2522:
        /*010c*/ 	.word	index@(.nv.constant0._Z18kQuantizeBlockwiseI13__nv_bfloat16Li512ELi2ELi0ELi2EEvPfPT_S1_PhS1_ii)
        /*0110*/ 	.short	0x0210
        /*0112*/ 	.short	0x0030


	//----- nvinfo : EIATTR_SW_WAR
	.align		4
.L_2523:
        /*0114*/ 	.byte	0x04, 0x36
        /*0116*/ 	.short	(.L_2525 - .L_2524)
.L_2524:
        /*0118*/ 	.word	0x00000008
.L_2525:


//--------------------- .nv.info._Z18kQuantizeBlockwiseI13__nv_bfloat16Li1024ELi4ELi0ELi2EEvPfPT_S1_PhS1_ii --------------------------
	.section	.nv.info._Z18kQuantizeBlockwiseI13__nv_bfloat16Li1024ELi4ELi0ELi2EEvPfPT_S1_PhS1_ii,"",@"SHT_CUDA_INFO"
	.sectionflags	@""
	.align	4


	//----- nvinfo : EIATTR_CUDA_API_VERSION
	.align		4
        /*0000*/ 	.byte	0x04, 0x37
        /*0002*/ 	.short	(.L_2527 - .L_2526)
.L_2526:
        /*0004*/ 	.word	0x00000082


	//----- nvinfo : EIATTR_KPARAM_INFO
	.align		4
.L_2527:
        /*0008*/ 	.byte	0x04, 0x17
        /*000a*/ 	.short	(.L_2529 - .L_2528)
.L_2528:
        /*000c*/ 	.word	0x00000000
        /*0010*/ 	.short	0x0006
        /*0012*/ 	.short	0x002c
        /*0014*/ 	.byte	0x00, 0xf0, 0x11, 0x00


	//----- nvinfo : EIATTR_KPARAM_INFO
	.align		4
.L_2529:
        /*0018*/ 	.byte	0x04, 0x17
        /*001a*/ 	.short	(.L_2531 - .L_2530)
.L_2530:
        /*001c*/ 	.word	0x00000000
        /*0020*/ 	.short	0x0005
        /*0022*/ 	.short	0x0028
        /*0024*/ 	.byte	0x00, 0xf0, 0x11, 0x00


	//----- nvinfo : EIATTR_KPARAM_INFO
	.align		4
.L_2531:
        /*0028*/ 	.byte	0x04, 0x17
        /*002a*/ 	.short	(.L_2533 - .L_2532)
.L_2532:
        /*002c*/ 	.word	0x00000000
        /*0030*/ 	.short	0x0004
        /*0032*/ 	.short	0x0020
        /*0034*/ 	.byte	0x00, 0xf0, 0x21, 0x00


	//----- nvinfo : EIATTR_KPARAM_INFO
	.align		4
.L_2533:
        /*0038*/ 	.byte	0x04, 0x17
        /*003a*/ 	.short	(.L_2535 - .L_2534)
.L_2534:
        /*003c*/ 	.word	0x00000000
        /*0040*/ 	.short	0x0003
        /*0042*/ 	.short	0x0018
        /*0044*/ 	.byte	0x00, 0xf0, 0x21, 0x00


	//----- nvinfo : EIATTR_KPARAM_INFO
	.align		4
.L_2535:
        /*0048*/ 	.byte	0x04, 0x17
        /*004a*/ 	.short	(.L_2537 - .L_2536)
.L_2536:
        /*004c*/ 	.word	0x00000000
        /*0050*/ 	.short	0x0002
        /*0052*/ 	.short	0x0010
        /*0054*/ 	.byte	0x00, 0xf0, 0x21, 0x00


	//----- nvinfo : EIATTR_KPARAM_INFO
	.align		4
.L_2537:
        /*0058*/ 	.byte	0x04, 0x17
        /*005a*/ 	.short	(.L_2539 - .L_2538)
.L_2538:
        /*005c*/ 	.word	0x00000000
        /*0060*/ 	.short	0x0001
        /*0062*/ 	.short	0x0008
        /*0064*/ 	.byte	0x00, 0xf0, 0x21, 0x00


	//----- nvinfo : EIATTR_KPARAM_INFO
	.align		4
.L_2539:
        /*0068*/ 	.byte	0x04, 0x17
        /*006a*/ 	.short	(.L_2541 - .L_2540)
.L_2540:
        /*006c*/ 	.word	0x00000000
        /*0070*/ 	.short	0x0000
        /*0072*/ 	.short	0x0000
        /*0074*/ 	.byte	0x00, 0xf0, 0x21, 0x00


	//----- nvinfo : EIATTR_SPARSE_MMA_MASK
	.align		4
.L_2541:
        /*0078*/ 	.byte	0x03, 0x50
        /*007a*/ 	.short	0x0000


	//----- nvinfo : EIATTR_MAXREG_COUNT
	.align		4
        /*007c*/ 	.byte	0x03, 0x1b
        /*007e*/ 	.short	0x00ff


	//----- nvinfo : EIATTR_NUM_BARRIERS
	.align		4
        /*0080*/ 	.byte	0x02, 0x4c
        /*0082*/ 	.byte	0x01
	.zero		1


	//----- nvinfo : EIATTR_MERCURY_ISA_VERSION
	.align		4
        /*0084*/ 	.byte	0x03, 0x5f
        /*0086*/ 	.short	0x0101


	//----- nvinfo : EIATTR_COOP_GROUP_MASK_REGIDS
	.align		4
        /*0088*/ 	.byte	0x04, 0x29
        /*008a*/ 	.short	(.L_2543 - .L_2542)


	//   ....[0]....
.L_2542:
        /*008c*/ 	.word	0xffffffff


	//   ....[1]....
        /*0090*/ 	.word	0xffffffff


	//   ....[2]....
        /*0094*/ 	.word	0xffffffff


	//   ....[3]....
        /*0098*/ 	.word	0xffffffff


	//   ....[4]....
        /*009c*/ 	.word	0xffffffff


	//   ....[5]....
        /*00a0*/ 	.word	0xffffffff


	//   ....[6]....
        /*00a4*/ 	.word	0xffffffff


	//   ....[7]....
        /*00a8*/ 	.word	0xffffffff


	//   ....[8]....
        /*00ac*/ 	.word	0xffffffff


	//   ....[9]....
        /*00b0*/ 	.word	0xffffffff


	//   ....[10]....
        /*00b4*/ 	.word	0xffffffff


	//   ....[11]....
        /*00b8*/ 	.word	0xffffffff


	//----- nvinfo : EIATTR_COOP_GROUP_INSTR_OFFSETS
	.align		4
.L_2543:
        /*00bc*/ 	.byte	0x04, 0x28
        /*00be*/ 	.short	(.L_2545 - .L_2544)


	//   ....[0]....
.L_2544:
        /*00c0*/ 	.word	0x00000460


	//   ....[1]....
        /*00c4*/ 	.word	0x00000590


	//   ....[2]....
        /*00c8*/ 	.word	0x000005d0


	//   ....[3]....
        /*00cc*/ 	.word	0x00000620


	//   ....[4]....
        /*00d0*/ 	.word	0x00000670


	//   ....[5]....
        /*00d4*/ 	.word	0x000006b0


	//   ....[6]....
        /*00d8*/ 	.word	0x000008d0


	//   ....[7]....
        /*00dc*/ 	.word	0x00000920


	//   ....[8]....
        /*00e0*/ 	.word	0x00000960


	//   ....[9]....
        /*00e4*/ 	.word	0x000009a0


	//   ....[10]....
        /*00e8*/ 	.word	0x000009e0


	//   ....[11]....
        /*00ec*/ 	.word	0x00001890


	//----- nvinfo : EIATTR_EXIT_INSTR_OFFSETS
	.align		4
.L_2545:
        /*00f0*/ 	.byte	0x04, 0x1c
        /*00f2*/ 	.short	(.L_2547 - .L_2546)


	//   ....[0]....
.L_2546:
        /*00f4*/ 	.word	0x00000080


	//   ....[1]....
        /*00f8*/ 	.word	0x000019c0


	//----- nvinfo : EIATTR_CRS_STACK_SIZE
	.align		4
.L_2547:
        /*00fc*/ 	.byte	0x04, 0x1e
        /*00fe*/ 	.short	(.L_2549 - .L_2548)
.L_2548:
        /*0100*/ 	.word	0x00000000


	//----- nvinfo : EIATTR_CBANK_PARAM_SIZE
	.align		4
.L_2549:
        /*0104*/ 	.byte	0x03, 0x19
        /*0106*/ 	.short	0x0030


	//----- nvinfo : EIATTR_PARAM_CBANK
	.align		4
        /*0108*/ 	.byte	0x04, 0x0a
        /*010a*/ 	.short	(.L_2551 - .L_2550)
	.align		4
.L_2550:
        /*010c*/ 	.word	index@(.nv.constant0._Z18kQuantizeBlockwiseI13__nv_bfloat16Li1024ELi4ELi0ELi2EEvPfPT_S1_PhS1_ii)
        /*0110*/ 	.short	0x0210
        /*0112*/ 	.short	0x0030


	//----- nvinfo : EIATTR_SW_WAR
	.align		4
.L_2551:
        /*0114*/ 	.byte	0x04, 0x36
        /*0116*/ 	.short	(.L_2553 - .L_2552)
.L_2552:
        /*0118*/ 	.word	0x00000008
.L_2553:


//--------------------- .nv.info._Z18kQuantizeBlockwiseI13__nv_bfloat16Li2048ELi4ELi0ELi2EEvPfPT_S1_PhS1_ii --------------------------
	.section	.nv.info._Z18kQuantizeBlockwiseI13__nv_bfloat16Li2048ELi4ELi0ELi2EEvPfPT_S1_PhS1_ii,"",@"SHT_CUDA_INFO"
	.sectionflags	@""
	.align	4


	//----- nvinfo : EIATTR_CUDA_API_VERSION
	.align		4
        /*0000*/ 	.byte	0x04, 0x37
        /*0002*/ 	.short	(.L_2555 - .L_2554)
.L_2554:
        /*0004*/ 	.word	0x00000082


	//----- nvinfo : EIATTR_KPARAM_INFO
	.align		4
.L_2555:
        /*0008*/ 	.byte	0x04, 0x17
        /*000a*/ 	.short	(.L_2557 - .L_2556)
.L_2556:
        /*000c*/ 	.word	0x00000000
        /*0010*/ 	.short	0x0006
        /*0012*/ 	.short	0x002c
        /*0014*/ 	.byte	0x00, 0xf0, 0x11, 0x00


	//----- nvinfo : EIATTR_KPARAM_INFO
	.align		4
.L_2557:
        /*0018*/ 	.byte	0x04, 0x17
        /*001a*/ 	.short	(.L_2559 - .L_2558)
.L_2558:
        /*001c*/ 	.word	0x00000000
        /*0020*/ 	.short	0x0005
        /*0022*/ 	.short	0x0028
        /*0024*/ 	.byte	0x00, 0xf0, 0x11, 0x00


	//----- nvinfo : EIATTR_KPARAM_INFO
	.align		4
.L_2559:
        /*0028*/ 	.byte	0x04, 0x17
        /*002a*/ 	.short	(.L_2561 - .L_2560)
.L_2560:
        /*002c*/ 	.word	0x00000000
        /*0030*/ 	.short	0x0004
        /*0032*/ 	.short	0x0020
        /*0034*/ 	.byte	0x00, 0xf0, 0x21, 0x00


	//----- nvinfo : EIATTR_KPARAM_INFO
	.align		4
.L_2561:
        /*0038*/ 	.byte	0x04, 0x17
        /*003a*/ 	.short	(.L_2563 - .L_2562)
.L_2562:
        /*003c*/ 	.word	0x00000000
        /*0040*/ 	.short	0x0003
        /*0042*/ 	.short	0x0018
        /*0044*/ 	.byte	0x00, 0xf0, 0x21, 0x00


	//----- nvinfo : EIATTR_KPARAM_INFO
	.align		4
.L_2563:
        /*0048*/ 	.byte	0x04, 0x17
        /*004a*/ 	.short	(.L_2565 - .L_2564)
.L_2564:
        /*004c*/ 	.word	0x00000000
        /*0050*/ 	.short	0x0002
        /*0052*/ 	.short	0x0010
        /*0054*/ 	.byte	0x00, 0xf0, 0x21, 0x00


	//----- nvinfo : EIATTR_KPARAM_INFO
	.align		4
.L_2565:
        /*0058*/ 	.byte	0x04, 0x17
        /*005a*/ 	.short	(.L_2567 - .L_2566)
.L_2566:
        /*005c*/ 	.word	0x00000000
        /*0060*/ 	.short	0x0001
        /*0062*/ 	.short	0x0008
        /*0064*/ 	.byte	0x00, 0xf0, 0x21, 0x00


	//----- nvinfo : EIATTR_KPARAM_INFO
	.align		4
.L_2567:
        /*0068*/ 	.byte	0x04, 0x17
        /*006a*/ 	.short	(.L_2569 - .L_2568)
.L_2568:
        /*006c*/ 	.word	0x00000000
        /*0070*/ 	.short	0x0000
        /*0072*/ 	.short	0x0000
        /*0074*/ 	.byte	0x00, 0xf0, 0x21, 0x00


	//----- nvinfo : EIATTR_SPARSE_MMA_MASK
	.align		4
.L_2569:
        /*0078*/ 	.byte	0x03, 0x50
        /*007a*/ 	.short	0x0000


	//----- nvinfo : EIATTR_MAXREG_COUNT
	.align		4
        /*007c*/ 	.byte	0x03, 0x1b
        /*007e*/ 	.short	0x00ff


	//----- nvinfo : EIATTR_NUM_BARRIERS
	.align		4
        /*0080*/ 	.byte	0x02, 0x4c
        /*0082*/ 	.byte	0x01
	.zero		1


	//----- nvinfo : EIATTR_MERCURY_ISA_VERSION
	.align		4
        /*0084*/ 	.byte	0x03, 0x5f
        /*0086*/ 	.short	0x0101


	//----- nvinfo : EIATTR_UNUSED_LOAD_BYTE_OFFSET
	.align		4
        /*0088*/ 	.byte	0x04, 0x44
        /*008a*/ 	.short	(.L_2571 - .L_2570)


	//   ....[0]....
.L_2570:
        /*008c*/ 	.word	0x00000730
        /*0090*/ 	.word	0x0000fff0


	//   ....[1]....
        /*0094*/ 	.word	0x00000bf0
        /*0098*/ 	.word	0x0000fff0


	//----- nvinfo : EIATTR_COOP_GROUP_MASK_REGIDS
	.align		4
.L_2571:
        /*009c*/ 	.byte	0x04, 0x29
        /*009e*/ 	.short	(.L_2573 - .L_2572)


	//   ....[0]....
.L_2572:
        /*00a0*/ 	.word	0xffffffff


	//   ....[1]....
        /*00a4*/ 	.word	0xffffffff


	//   ....[2]....
        /*00a8*/ 	.word	0xffffffff


	//   ....[3]....
        /*00ac*/ 	.word	0xffffffff


	//   ....[4]....
        /*00b0*/ 	.word	0xffffffff


	//   ....[5]....
        /*00b4*/ 	.word	0xffffffff


	//   ....[6]....
        /*00b8*/ 	.word	0xffffffff


	//   ....[7]....
        /*00bc*/ 	.word	0xffffffff


	//   ....[8]....
        /*00c0*/ 	.word	0xffffffff


	//   ....[9]....
        /*00c4*/ 	.word	0xffffffff


	//   ....[10]....
        /*00c8*/ 	.word	0xffffffff


	//   ....[11]....
        /*00cc*/ 	.word	0xffffffff


	//----- nvinfo : EIATTR_COOP_GROUP_INSTR_OFFSETS
	.align		4
.L_2573:
        /*00d0*/ 	.byte	0x04, 0x28
        /*00d2*/ 	.short	(.L_2575 - .L_2574)


	//   ....[0]....
.L_2574:
        /*00d4*/ 	.word	0x00000460


	//   ....[1]....
        /*00d8*/ 	.word	0x00000590


	//   ....[2]....
        /*00dc*/ 	.word	0x000005d0


	//   ....[3]....
        /*00e0*/ 	.word	0x00000620


	//   ....[4]....
        /*00e4*/ 	.word	0x00000670


	//   ....[5]....
        /*00e8*/ 	.word	0x000006b0


	//   ....[6]....
        /*00ec*/ 	.word	0x00000a60


	//   ....[7]....
        /*00f0*/ 	.word	0x00000ab0


	//   ....[8]....
        /*00f4*/ 	.word	0x00000af0


	//   ....[9]....
        /*00f8*/ 	.word	0x00000b30


	//   ....[10]....
        /*00fc*/ 	.word	0x00000b70


	//   ....[11]....
        /*0100*/ 	.word	0x00001b20


	//----- nvinfo : EIATTR_EXIT_INSTR_OFFSETS
	.align		4
.L_2575:
        /*0104*/ 	.byte	0x04, 0x1c
        /*0106*/ 	.short	(.L_2577 - .L_2576)


	//   ....[0]....
.L_2576:
        /*0108*/ 	.word	0x00000080


	//   ....[1]....
        /*010c*/ 	.word	0x00001c60


	//----- nvinfo : EIATTR_CRS_STACK_SIZE
	.align		4
.L_2577:
        /*0110*/ 	.byte	0x04, 0x1e
        /*0112*/ 	.short	(.L_2579 - .L_2578)
.L_2578:
        /*0114*/ 	.word	0x00000000


	//----- nvinfo : EIATTR_CBANK_PARAM_SIZE
	.align		4
.L_2579:
        /*0118*/ 	.byte	0x03, 0x19
        /*011a*/ 	.short	0x0030


	//----- nvinfo : EIATTR_PARAM_CBANK
	.align		4
        /*011c*/ 	.byte	0x04, 0x0a
        /*011e*/ 	.short	(.L_2581 - .L_2580)
	.align		4
.L_2580:
        /*0120*/ 	.word	index@(.nv.constant0._Z18kQuantizeBlockwiseI13__nv_bfloat16Li2048ELi4ELi0ELi2EEvPfPT_S1_PhS1_ii)
        /*0124*/ 	.short	0x0210
        /*0126*/ 	.short	0x0030


	//----- nvinfo : EIATTR_SW_WAR
	.align		4
.L_2581:
        /*0128*/ 	.byte	0x04, 0x36
        /*012a*/ 	.short	(.L_2583 - .L_2582)
.L_2582:
        /*012c*/ 	.word	0x00000008
.L_2583:


//--------------------- .nv.info._Z18kQuantizeBlockwiseI13__nv_bfloat16Li4096ELi4ELi0ELi2EEvPfPT_S1_PhS1_ii --------------------------
	.section	.nv.info._Z18kQuantizeBlockwiseI13__nv_bfloat16Li4096ELi4ELi0ELi2EEvPfPT_S1_PhS1_ii,"",@"SHT_CUDA_INFO"
	.sectionflags	@""
	.align	4


	//----- nvinfo : EIATTR_CUDA_API_VERSION
	.align		4
        /*0000*/ 	.byte	0x04, 0x37
        /*0002*/ 	.short	(.L_2585 - .L_2584)
.L_2584:
        /*0004*/ 	.word	0x00000082


	//----- nvinfo : EIATTR_KPARAM_INFO
	.align		4
.L_2585:
        /*0008*/ 	.byte	0x04, 0x17
        /*000a*/ 	.short	(.L_2587 - .L_2586)
.L_2586:
        /*000c*/ 	.word	0x00000000
        /*0010*/ 	.short	0x0006
        /*0012*/ 	.short	0x002c
        /*0014*/ 	.byte	0x00, 0xf0, 0x11, 0x00


	//----- nvinfo : EIATTR_KPARAM_INFO
	.align		4
.L_2587:
        /*0018*/ 	.byte	0x04, 0x17
        /*001a*/ 	.short	(.L_2589 - .L_2588)
.L_2588:
        /*001c*/ 	.word	0x00000000
        /*0020*/ 	.short	0x0005
        /*0022*/ 	.short	0x0028
        /*0024*/ 	.byte	0x00, 0xf0, 0x11, 0x00


	//----- nvinfo : EIATTR_KPARAM_INFO
	.align		4
.L_2589:
        /*0028*/ 	.byte	0x04, 0x17
        /*002a*/ 	.short	(.L_2591 - .L_2590)
.L_2590:
        /*002c*/ 	.word	0x00000000
        /*0030*/ 	.short	0x0004
        /*0032*/ 	.short	0x0020
        /*0034*/ 	.byte	0x00, 0xf0, 0x21, 0x00


	//----- nvinfo : EIATTR_KPARAM_INFO
	.align		4
.L_2591:
        /*0038*/ 	.byte	0x04, 0x17
        /*003a*/ 	.short	(.L_2593 - .L_2592)
.L_2592:
        /*003c*/ 	.word	0x00000000
        /*0040*/ 	.short	0x0003
        /*0042*/ 	.short	0x0018
        /*0044*/ 	.byte	0x00, 0xf0, 0x21, 0x00


	//----- nvinfo : EIATTR_KPARAM_INFO
	.align		4
.L_2593:
        /*0048*/ 	.byte	0x04, 0x17
        /*004a*/ 	.short	(.L_2595 - .L_2594)
.L_2594:
        /*004c*/ 	.word	0x00000000
        /*0050*/ 	.short	0x0002
        /*0052*/ 	.short	0x0010
        /*0054*/ 	.byte	0x00, 0xf0, 0x21, 0x00


	//----- nvinfo : EIATTR_KPARAM_INFO
	.align		4
.L_2595:
        /*0058*/ 	.byte	0x04, 0x17
        /*005a*/ 	.short	(.L_2597 - .L_2596)
.L_2596:
        /*005c*/ 	.word	0x00000000
        /*0060*/ 	.short	0x0001
        /*0062*/ 	.short	0x0008
        /*0064*/ 	.byte	0x00, 0xf0, 0x21, 0x00


	//----- nvinfo : EIATTR_KPARAM_INFO
	.align		4
.L_2597:
        /*0068*/ 	.byte	0x04, 0x17
        /*006a*/ 	.short	(.L_2599 - .L_2598)
.L_2598:
        /*006c*/ 	.word	0x00000000
        /*0070*/ 	.short	0x0000
        /*0072*/ 	.short	0x0000
        /*0074*/ 	.byte	0x00, 0xf0, 0x21, 0x00


	//----- nvinfo : EIATTR_SPARSE_MMA_MASK
	.align		4
.L_2599:
        /*0078*/ 	.byte	0x03, 0x50
        /*007a*/ 	.short	0x0000


	//----- nvinfo : EIATTR_MAXREG_COUNT
	.align		4
        /*007c*/ 	.byte	0x03, 0x1b
        /*007e*/ 	.short	0x00ff


	//----- nvinfo : EIATTR_NUM_BARRIERS
	.align		4
        /*0080*/ 	.byte	0x02, 0x4c
        /*0082*/ 	.byte	0x01
	.zero		1


	//----- nvinfo : EIATTR_MERCURY_ISA_VERSION
	.align		4
        /*0084*/ 	.byte	0x03, 0x5f
        /*0086*/ 	.short	0x0101


	//----- nvinfo : EIATTR_UNUSED_LOAD_BYTE_OFFSET
	.align		4
        /*0088*/ 	.byte	0x04, 0x44
        /*008a*/ 	.short	(.L_2601 - .L_2600)


	//   ....[0]....
.L_2600:
        /*008c*/ 	.word	0x00000730
        /*0090*/ 	.word	0x0000fff0


	//   ....[1]....
        /*0094*/ 	.word	0x00000f30
        /*0098*/ 	.word	0x0000fff0


	//----- nvinfo : EIATTR_COOP_GROUP_MASK_REGIDS
	.align		4
.L_2601:
        /*009c*/ 	.byte	0x04, 0x29
        /*009e*/ 	.short	(.L_2603 - .L_2602)


	//   ....[0]....
.L_2602:
        /*00a0*/ 	.word	0xffffffff


	//   ....[1]....
        /*00a4*/ 	.word	0xffffffff


	//   ....[2]....
        /*00a8*/ 	.word	0xffffffff


	//   ....[3]....
        /*00ac*/ 	.word	0xffffffff


	//   ....[4]....
        /*00b0*/ 	.word	0xffffffff


	//   ....[5]....
        /*00b4*/ 	.word	0xffffffff


	//   ....[6]....
        /*00b8*/ 	.word	0xffffffff


	//   ....[7]....
        /*00bc*/ 	.word	0xffffffff


	//   ....[8]....
        /*00c0*/ 	.word	0xffffffff


	//   ....[9]....
        /*00c4*/ 	.word	0xffffffff


	//   ....[10]....
        /*00c8*/ 	.word	0xffffffff


	//   ....[11]....
        /*00cc*/ 	.word	0xffffffff


	//----- nvinfo : EIATTR_COOP_GROUP_INSTR_OFFSETS
	.align		4
.L_2603:
        /*00d0*/ 	.byte	0x04, 0x28
        /*00d2*/ 	.short	(.L_2605 - .L_2604)


	//   ....[0]....
.L_2604:
        /*00d4*/ 	.word	0x00000460


	//   ....[1]....
        /*00d8*/ 	.word	0x00000590


	//   ....[2]....
        /*00dc*/ 	.word	0x000005d0


	//   ....[3]....
        /*00e0*/ 	.word	0x00000620


	//   ....[4]....
        /*00e4*/ 	.word	0x00000670


	//   ....[5]....
        /*00e8*/ 	.word	0x000006b0


	//   ....[6]....
        /*00ec*/ 	.word	0x00000da0


	//   ....[7]....
        /*00f0*/ 	.word	0x00000df0


	//   ....[8]....
        /*00f4*/ 	.word	0x00000e30


	//   ....[9]....
        /*00f8*/ 	.word	0x00000e70


	//   ....[10]....
        /*00fc*/ 	.word	0x00000eb0


	//   ....[11]....
        /*0100*/ 	.word	0x000020a0


	//----- nvinfo : EIATTR_EXIT_INSTR_OFFSETS
	.align		4
.L_2605:
        /*0104*/ 	.byte	0x04, 0x1c
        /*0106*/ 	.short	(.L_2607 - .L_2606)


	//   ....[0]....
.L_2606:
        /*0108*/ 	.word	0x00000080


	//   ....[1]....
        /*010c*/ 	.word	0x000021e0


	//----- nvinfo : EIATTR_CRS_STACK_SIZE
	.align		4
.L_2607:
        /*0110*/ 	.byte	0x04, 0x1e
        /*0112*/ 	.short	(.L_2609 - .L_2608)
.L_2608:
        /*0114*/ 	.word	0x00000000


	//----- nvinfo : EIATTR_CBANK_PARAM_SIZE
	.align		4
.L_2609:
        /*0118*/ 	.byte	0x03, 0x19
        /*011a*/ 	.short	0x0030


	//----- nvinfo : EIATTR_PARAM_CBANK
	.align		4
        /*011c*/ 	.byte	0x04, 0x0a
        /*011e*/ 	.short	(.L_2611 - .L_2610)
	.align		4
.L_2610:
        /*0120*/ 	.word	index@(.nv.constant0._Z18kQuantizeBlockwiseI13__nv_bfloat16Li4096ELi4ELi0ELi2EEvPfPT_S1_PhS1_ii)
        /*0124*/ 	.short	0x0210
        /*0126*/ 	.short	0x0030


	//----- nvinfo : EIATTR_SW_WAR
	.align		4
.L_2611:
        /*0128*/ 	.byte	0x04, 0x36
        /*012a*/ 	.short	(.L_2613 - .L_2612)
.L_2612:
        /*012c*/ 	.word	0x00000008
.L_2613:


//--------------------- .nv.info._Z18kQuantizeBlockwiseI13__nv_bfloat16Li64ELi2ELi0ELi1EEvPfPT_S1_PhS1_ii --------------------------
	.section	.nv.info._Z18kQuantizeBlockwiseI13__nv_bfloat16Li64ELi2ELi0ELi1EEvPfPT_S1_PhS1_ii,"",@"SHT_CUDA_INFO"
	.sectionflags	@""
	.align	4


	//----- nvinfo : EIATTR_CUDA_API_VERSION
	.align		4
        /*0000*/ 	.byte	0x04, 0x37
        /*0002*/ 	.short	(.L_2615 - .L_2614)
.L_2614:
        /*0004*/ 	.word	0x00000082


	//----- nvinfo : EIATTR_KPARAM_INFO
	.align		4
.L_2615:
        /*0008*/ 	.byte	0x04, 0x17
        /*000a*/ 	.short	(.L_2617 - .L_2616)
.L_2616:
        /*000c*/ 	.word	0x00000000
        /*0010*/ 	.short	0x0006
        /*0012*/ 	.short	0x002c
        /*0014*/ 	.byte	0x00, 0xf0, 0x11, 0x00


	//----- nvinfo : EIATTR_KPARAM_INFO
	.align		4
.L_2617:
        /*0018*/ 	.byte	0x04, 0x17
        /*001a*/ 	.short	(.L_2619 - .L_2618)
.L_2618:
        /*001c*/ 	.word	0x00000000
        /*0020*/ 	.short	0x0005
        /*0022*/ 	.short	0x0028
        /*0024*/ 	.byte	0x00, 0xf0, 0x11, 0x00


	//----- nvinfo : EIATTR_KPARAM_INFO
	.align		4
.L_2619:
        /*0028*/ 	.byte	0x04, 0x17
        /*002a*/ 	.short	(.L_2621 - .L_2620)
.L_2620:
        /*002c*/ 	.word	0x00000000
        /*0030*/ 	.short	0x0004
        /*0032*/ 	.short	0x0020
        /*0034*/ 	.byte	0x00, 0xf0, 0x21, 0x00


	//----- nvinfo : EIATTR_KPARAM_INFO
	.align		4
.L_2621:
        /*0038*/ 	.byte	0x04, 0x17
        /*003a*/ 	.short	(.L_2623 - .L_2622)
.L_2622:
        /*003c*/ 	.word	0x00000000
        /*0040*/ 	.short	0x0003
        /*0042*/ 	.short	0x0018
        /*0044*/ 	.byte	0x00, 0xf0, 0x21, 0x00


	//----- nvinfo : EIATTR_KPARAM_INFO
	.align		4
.L_2623:
        /*0048*/ 	.byte	0x04, 0x17
        /*004a*/ 	.short	(.L_2625 - .L_2624)
.L_2624:
        /*004c*/ 	.word	0x00000000
        /*0050*/ 	.short	0x0002
        /*0052*/ 	.short	0x0010
        /*0054*/ 	.byte	0x00, 0xf0, 0x21, 0x00


	//----- nvinfo : EIATTR_KPARAM_INFO
	.align		4
.L_2625:
        /*0058*/ 	.byte	0x04, 0x17
        /*005a*/ 	.short	(.L_2627 - .L_2626)
.L_2626:
        /*005c*/ 	.word	0x00000000
        /*0060*/ 	.short	0x0001
        /*0062*/ 	.short	0x0008
        /*0064*/ 	.byte	0x00, 0xf0, 0x21, 0x00


	//----- nvinfo : EIATTR_KPARAM_INFO
	.align		4
.L_2627:
        /*0068*/ 	.byte	0x04, 0x17
        /*006a*/ 	.short	(.L_2629 - .L_2628)
.L_2628:
        /*006c*/ 	.word	0x00000000
        /*0070*/ 	.short	0x0000
        /*0072*/ 	.short	0x0000
        /*0074*/ 	.byte	0x00, 0xf0, 0x21, 0x00


	//----- nvinfo : EIATTR_SPARSE_MMA_MASK
	.align		4
.L_2629:
        /*0078*/ 	.byte	0x03, 0x50
        /*007a*/ 	.short	0x0000


	//----- nvinfo : EIATTR_MAXREG_COUNT
	.align		4
        /*007c*/ 	.byte	0x03, 0x1b
        /*007e*/ 	.short	0x00ff


	//----- nvinfo : EIATTR_NUM_BARRIERS
	.align		4
        /*0080*/ 	.byte	0x02, 0x4c
        /*0082*/ 	.byte	0x01
	.zero		1


	//----- nvinfo : EIATTR_MERCURY_ISA_VERSION
	.align		4
        /*0084*/ 	.byte	0x03, 0x5f
        /*0086*/ 	.short	0x0101


	//----- nvinfo : EIATTR_COOP_GROUP_MASK_REGIDS
	.align		4
        /*0088*/ 	.byte	0x04, 0x29
        /*008a*/ 	.short	(.L_2631 - .L_2630)


	//   ....[0]....
.L_2630:
        /*008c*/ 	.word	0xffffffff


	//   ....[1]....
        /*0090*/ 	.word	0xffffffff


	//   ....[2]....
        /*0094*/ 	.word	0xffffffff


	//   ....[3]....
        /*0098*/ 	.word	0xffffffff


	//   ....[4]....
        /*009c*/ 	.word	0xffffffff


	//   ....[5]....
        /*00a0*/ 	.word	0xffffffff


	//   ....[6]....
        /*00a4*/ 	.word	0xffffffff


	//   ....[7]....
        /*00a8*/ 	.word	0xffffffff


	//   ....[8]....
        /*00ac*/ 	.word	0xffffffff


	//   ....[9]....
        /*00b0*/ 	.word	0xffffffff


	//   ....[10]....
        /*00b4*/ 	.word	0xffffffff


	//   ....[11]....
        /*00b8*/ 	.word	0xffffffff


	//----- nvinfo : EIATTR_COOP_GROUP_INSTR_OFFSETS
	.align		4
.L_2631:
        /*00bc*/ 	.byte	0x04, 0x28
        /*00be*/ 	.short	(.L_2633 - .L_2632)


	//   ....[0]....
.L_2632:
        /*00c0*/ 	.word	0x000002b0


	//   ....[1]....
        /*00c4*/ 	.word	0x00000370


	//   ....[2]....
        /*00c8*/ 	.word	0x000003b0


	//   ....[3]....
        /*00cc*/ 	.word	0x00000400


	//   ....[4]....
        /*00d0*/ 	.word	0x00000450


	//   ....[5]....
        /*00d4*/ 	.word	0x00000490


	//   ....[6]....
        /*00d8*/ 	.word	0x00000500


	//   ....[7]....
        /*00dc*/ 	.word	0x00000550


	//   ....[8]....
        /*00e0*/ 	.word	0x00000590


	//   ....[9]....
        /*00e4*/ 	.word	0x000005d0


	//   ....[10]....
        /*00e8*/ 	.word	0x00000610


	//   ....[11]....
        /*00ec*/ 	.word	0x00000b50


	//----- nvinfo : EIATTR_EXIT_INSTR_OFFSETS
	.align		4
.L_2633:
        /*00f0*/ 	.byte	0x04, 0x1c
        /*00f2*/ 	.short	(.L_2635 - .L_2634)


	//   ....[0]....
.L_2634:
        /*00f4*/ 	.word	0x00000080


	//   ....[1]....
        /*00f8*/ 	.word	0x00000c90


	//----- nvinfo : EIATTR_CRS_STACK_SIZE
	.align		4
.L_2635:
        /*00fc*/ 	.byte	0x04, 0x1e
        /*00fe*/ 	.short	(.L_2637 - .L_2636)
.L_2636:
        /*0100*/ 	.word	0x00000000


	//----- nvinfo : EIATTR_CBANK_PARAM_SIZE
	.align		4
.L_2637:
        /*0104*/ 	.byte	0x03, 0x19
        /*0106*/ 	.short	0x0030


	//----- nvinfo : EIATTR_PARAM_CBANK
	.align		4
        /*0108*/ 	.byte	0x04, 0x0a
        /*010a*/ 	.short	(.L_2639 - .L_2638)
	.align		4
.L_2638:
        /*010c*/ 	.word	index@(.nv.constant0._Z18kQuantizeBlockwiseI13__nv_bfloat16Li64ELi2ELi0ELi1EEvPfPT_S1_PhS1_ii)
        /*0110*/ 	.short	0x0210
        /*0112*/ 	.short	0x0030


	//----- nvinfo : EIATTR_SW_WAR
	.align		4
.L_2639:
        /*0114*/ 	.byte	0x04, 0x36
        /*0116*/ 	.short	(.L_2641 - .L_2640)
.L_2640:
        /*0118*/ 	.word	0x00000008
.L_2641:


//--------------------- .nv.info._Z18kQuantizeBlockwiseI13__nv_bfloat16Li128ELi2ELi0ELi1EEvPfPT_S1_PhS1_ii --------------------------
	.section	.nv.info._Z18kQuantizeBlockwiseI13__nv_bfloat16Li128ELi2ELi0ELi1EEvPfPT_S1_PhS1_ii,"",@"SHT_CUDA_INFO"
	.sectionflags	@""
	.align	4


	//----- nvinfo : EIATTR_CUDA_API_VERSION
	.align		4
        /*0000*/ 	.byte	0x04, 0x37
        /*0002*/ 	.short	(.L_2643 - .L_2642)
.L_2642:
        /*0004*/ 	.word	0x00000082


	//----- nvinfo : EIATTR_KPARAM_INFO
	.align		4
.L_2643:
        /*0008*/ 	.byte	0x04, 0x17
        /*000a*/ 	.short	(.L_2645 - .L_2644)
.L_2644:
        /*000c*/ 	.word	0x00000000
        /*0010*/ 	.short	0x0006
        /*0012*/ 	.short	0x002c
        /*0014*/ 	.byte	0x00, 0xf0, 0x11, 0x00


	//----- nvinfo : EIATTR_KPARAM_INFO
	.align		4
.L_2645:
        /*0018*/ 	.byte	0x04, 0x17
        /*001a*/ 	.short	(.L_2647 - .L_2646)
.L_2646:
        /*001c*/ 	.word	0x00000000
        /*0020*/ 	.short	0x0005
        /*0022*/ 	.short	0x0028
        /*0024*/ 	.byte	0x00, 0xf0, 0x11, 0x00


	//----- nvinfo : EIATTR_KPARAM_INFO
	.align		4
.L_2647:
        /*0028*/ 	.byte	0x04, 0x17
        /*002a*/ 	.short	(.L_2649 - .L_2648)
.L_2648:
        /*002c*/ 	.word	0x00000000
        /*0030*/ 	.short	0x0004
        /*0032*/ 	.short	0x0020
        /*0034*/ 	.byte	0x00, 0xf0, 0x21, 0x00


	//----- nvinfo : EIATTR_KPARAM_INFO
	.align		4
.L_2649:
        /*0038*/ 	.byte	0x04, 0x17
        /*003a*/ 	.short	(.L_2651 - .L_2650)
.L_2650:
        /*003c*/ 	.word	0x00000000
        /*0040*/ 	.short	0x0003
        /*0042*/ 	.short	0x0018
        /*0044*/ 	.byte	0x00, 0xf0, 0x21, 0x00


	//----- nvinfo : EIATTR_KPARAM_INFO
	.align		4
.L_2651:
        /*0048*/ 	.byte	0x04, 0x17
        /*004a*/ 	.short	(.L_2653 - .L_2652)
.L_2652:
        /*004c*/ 	.word	0x00000000
        /*0050*/ 	.short	0x0002
        /*0052*/ 	.short	0x0010
        /*0054*/ 	.byte	0x00, 0xf0, 0x21, 0x00


	//----- nvinfo : EIATTR_KPARAM_INFO
	.align		4
.L_2653:
        /*0058*/ 	.byte	0x04, 0x17
        /*005a*/ 	.short	(.L_2655 - .L_2654)
.L_2654:
        /*005c*/ 	.word	0x00000000
        /*0060*/ 	.short	0x0001
        /*0062*/ 	.short	0x0008
        /*0064*/ 	.byte	0x00, 0xf0, 0x21, 0x00


	//----- nvinfo : EIATTR_KPARAM_INFO
	.align		4
.L_2655:
        /*0068*/ 	.byte	0x04, 0x17
        /*006a*/ 	.short	(.L_2657 - .L_2656)
.L_2656:
        /*006c*/ 	.word	0x00000000
        /*0070*/ 	.short	0x0000
        /*0072*/ 	.short	0x0000
        /*0074*/ 	.byte	0x00, 0xf0, 0x21, 0x00


	//----- nvinfo : EIATTR_SPARSE_MMA_MASK
	.align		4
.L_2657:
        /*0078*/ 	.byte	0x03, 0x50
        /*007a*/ 	.short	0x0000


	//----- nvinfo : EIATTR_MAXREG_COUNT
	.align		4
        /*007c*/ 	.byte	0x03, 0x1b
        /*007e*/ 	.short	0x00ff


	//----- nvinfo : EIATTR_NUM_BARRIERS
	.align		4
        /*0080*/ 	.byte	0x02, 0x4c
        /*0082*/ 	.byte	0x01
	.zero		1


	//----- nvinfo : EIATTR_MERCURY_ISA_VERSION
	.align		4
        /*0084*/ 	.byte	0x03, 0x5f
        /*0086*/ 	.short	0x0101


	//----- nvinfo : EIATTR_COOP_GROUP_MASK_REGIDS
	.align		4
        /*0088*/ 	.byte	0x04, 0x29
        /*008a*/ 	.short	(.L_2659 - .L_2658)


	//   ....[0]....
.L_2658:
        /*008c*/ 	.word	0xffffffff


	//   ....[1]....
        /*0090*/ 	.word	0xffffffff


	//   ....[2]....
        /*0094*/ 	.word	0xffffffff


	//   ....[3]....
        /*0098*/ 	.word	0xffffffff


	//   ....[4]....
        /*009c*/ 	.word	0xffffffff


	//   ....[5]....
        /*00a0*/ 	.word	0xffffffff


	//   ....[6]....
        /*00a4*/ 	.word	0xffffffff


	//   ....[7]....
        /*00a8*/ 	.word	0xffffffff


	//   ....[8]....
        /*00ac*/ 	.word	0xffffffff


	//   ....[9]....
        /*00b0*/ 	.word	0xffffffff


	//   ....[10]....
        /*00b4*/ 	.word	0xffffffff


	//   ....[11]....
        /*00b8*/ 	.word	0xffffffff


	//----- nvinfo : EIATTR_COOP_GROUP_INSTR_OFFSETS
	.align		4
.L_2659:
        /*00bc*/ 	.byte	0x04, 0x28
        /*00be*/ 	.short	(.L_2661 - .L_2660)


	//   ....[0]....
.L_2660:
        /*00c0*/ 	.word	0x000003a0


	//   ....[1]....
        /*00c4*/ 	.word	0x00000480


	//   ....[2]....
        /*00c8*/ 	.word	0x000004c0


	//   ....[3]....
        /*00cc*/ 	.word	0x00000510


	//   ....[4]....
        /*00d0*/ 	.word	0x00000550


	//   ....[5]....
        /*00d4*/ 	.word	0x000005a0


	//   ....[6]....
        /*00d8*/ 	.word	0x00000670


	//   ....[7]....
        /*00dc*/ 	.word	0x000006d0


	//   ....[8]....
        /*00e0*/ 	.word	0x00000710


	//   ....[9]....
        /*00e4*/ 	.word	0x00000750


	//   ....[10]....
        /*00e8*/ 	.word	0x00000790


	//   ....[11]....
        /*00ec*/ 	.word	0x00000d30


	//----- nvinfo : EIATTR_EXIT_INSTR_OFFSETS
	.align		4
.L_2661:
        /*00f0*/ 	.byte	0x04, 0x1c
        /*00f2*/ 	.short	(.L_2663 - .L_2662)


	//   ....[0]....
.L_2662:
        /*00f4*/ 	.word	0x00000080


	//   ....[1]....
        /*00f8*/ 	.word	0x00000e70


	//----- nvinfo : EIATTR_CRS_STACK_SIZE
	.align		4
.L_2663:
        /*00fc*/ 	.byte	0x04, 0x1e
        /*00fe*/ 	.short	(.L_2665 - .L_2664)
.L_2664:
        /*0100*/ 	.word	0x00000000


	//----- nvinfo : EIATTR_CBANK_PARAM_SIZE
	.align		4
.L_2665:
        /*0104*/ 	.byte	0x03, 0x19
        /*0106*/ 	.short	0x0030


	//----- nvinfo : EIATTR_PARAM_CBANK
	.align		4
        /*0108*/ 	.byte	0x04, 0x0a
        /*010a*/ 	.short	(.L_2667 - .L_2666)
	.align		4
.L_2666:
        /*010c*/ 	.word	index@(.nv.constant0._Z18kQuantizeBlockwiseI13__nv_bfloat16Li128ELi2ELi0ELi1EEvPfPT_S1_PhS1_ii)
        /*0110*/ 	.short	0x0210
        /*0112*/ 	.short	0x0030


	//----- nvinfo : EIATTR_SW_WAR
	.align		4
.L_2667:
        /*0114*/ 	.byte	0x04, 0x36
        /*0116*/ 	.short	(.L_2669 - .L_2668)
.L_2668:
        /*0118*/ 	.word	0x00000008
.L_2669:


//--------------------- .nv.info._Z18kQuantizeBlockwiseI13__nv_bfloat16Li256ELi2ELi0ELi1EEvPfPT_S1_PhS1_ii --------------------------
	.section	.nv.info._Z18kQuantizeBlockwiseI13__nv_bfloat16Li256ELi2ELi0ELi1EEvPfPT_S1_PhS1_ii,"",@"SHT_CUDA_INFO"
	.sectionflags	@""
	.align	4


	//----- nvinfo : EIATTR_CUDA_API_VERSION
	.align		4
        /*0000*/ 	.byte	0x04, 0x37
        /*0002*/ 	.short	(.L_2671 - .L_2670)
.L_2670:
        /*0004*/ 	.word	0x00000082


	//----- nvinfo : EIATTR_KPARAM_INFO
	.align		4
.L_2671:
        /*0008*/ 	.byte	0x04, 0x17
        /*000a*/ 	.short	(.L_2673 - .L_2672)
.L_2672:
        /*000c*/ 	.word	0x00000000
        /*0010*/ 	.short	0x0006
        /*0012*/ 	.short	0x002c
        /*0014*/ 	.byte	0x00, 0xf0, 0x11, 0x00


	//----- nvinfo : EIATTR_KPARAM_INFO
	.align		4
.L_2673:
        /*0018*/ 	.byte	0x04, 0x17
        /*001a*/ 	.short	(.L_2675 - .L_2674)
.L_2674:
        /*001c*/ 	.word	0x00000000
        /*0020*/ 	.short	0x0005
        /*0022*/ 	.short	0x0028
        /*0024*/ 	.byte	0x00, 0xf0, 0x11, 0x00


	//----- nvinfo : EIATTR_KPARAM_INFO
	.align		4
.L_2675:
        /*0028*/ 	.byte	0x04, 0x17
        /*002a*/ 	.short	(.L_2677 - .L_2676)
.L_2676:
        /*002c*/ 	.word	0x00000000
        /*0030*/ 	.short	0x0004
        /*0032*/ 	.short	0x0020
        /*0034*/ 	.byte	0x00, 0xf0, 0x21, 0x00


	//----- nvinfo : EIATTR_KPARAM_INFO
	.align		4
.L_2677:
        /*0038*/ 	.byte	0x04, 0x17
        /*003a*/ 	.short	(.L_2679 - .L_2678)
.L_2678:
        /*003c*/ 	.word	0x00000000
        /*0040*/ 	.short	0x0003
        /*0042*/ 	.short	0x0018
        /*0044*/ 	.byte	0x00, 0xf0, 0x21, 0x00


	//----- nvinfo : EIATTR_KPARAM_INFO
	.align		4
.L_2679:
        /*0048*/ 	.byte	0x04, 0x17
        /*004a*/ 	.short	(.L_2681 - .L_2680)
.L_2680:
        /*004c*/ 	.word	0x00000000
        /*0050*/ 	.short	0x0002
        /*0052*/ 	.short	0x0010
        /*0054*/ 	.byte	0x00, 0xf0, 0x21, 0x00


	//----- nvinfo : EIATTR_KPARAM_INFO
	.align		4
.L_2681:
        /*0058*/ 	.byte	0x04, 0x17
        /*005a*/ 	.short	(.L_2683 - .L_2682)
.L_2682:
        /*005c*/ 	.word	0x00000000
        /*0060*/ 	.short	0x0001
        /*0062*/ 	.short	0x0008
        /*0064*/ 	.byte	0x00, 0xf0, 0x21, 0x00


	//----- nvinfo : EIATTR_KPARAM_INFO
	.align		4
.L_2683:
        /*0068*/ 	.byte	0x04, 0x17
        /*006a*/ 	.short	(.L_2685 - .L_2684)
.L_2684:
        /*006c*/ 	.word	0x00000000
        /*0070*/ 	.short	0x0000
        /*0072*/ 	.short	0x0000
        /*0074*/ 	.byte	0x00, 0xf0, 0x21, 0x00


	//----- nvinfo : EIATTR_SPARSE_MMA_MASK
	.align		4
.L_2685:
        /*0078*/ 	.byte	0x03, 0x50
        /*007a*/ 	.short	0x0000


	//----- nvinfo : EIATTR_MAXREG_COUNT
	.align		4
        /*007c*/ 	.byte	0x03, 0x1b
        /*007e*/ 	.short	0x00ff


	//----- nvinfo : EIATTR_NUM_BARRIERS
	.align		4
        /*0080*/ 	.byte	0x02, 0x4c
        /*0082*/ 	.byte	0x01
	.zero		1


	//----- nvinfo : EIATTR_MERCURY_ISA_VERSION
	.align		4
        /*0084*/ 	.byte	0x03, 0x5f
        /*0086*/ 	.short	0x0101


	//----- nvinfo : EIATTR_COOP_GROUP_MASK_REGIDS
	.align		4
        /*0088*/ 	.byte	0x04, 0x29
        /*008a*/ 	.short	(.L_2687 - .L_2686)


	//   ....[0]....
.L_2686:
        /*008c*/ 	.word	0xffffffff


	//   ....[1]....
        /*0090*/ 	.word	0xffffffff


	//   ....[2]....
        /*0094*/ 	.word	0xffffffff


	//   ....[3]....
        /*0098*/ 	.word	0xffffffff


	//   ....[4]....
        /*009c*/ 	.word	0xffffffff


	//   ....[5]....
        /*00a0*/ 	.word	0xffffffff


	//   ....[6]....
        /*00a4*/ 	.word	0xffffffff


	//   ....[7]....
        /*00a8*/ 	.word	0xffffffff


	//   ....[8]....
        /*00ac*/ 	.word	0xffffffff


	//   ....[9]....
        /*00b0*/ 	.word	0xffffffff


	//   ....[10]....
        /*00b4*/ 	.word	0xffffffff


	//   ....[11]....
        /*00b8*/ 	.word	0xffffffff


	//----- nvinfo : EIATTR_COOP_GROUP_INSTR_OFFSETS
	.align		4
.L_2687:
        /*00bc*/ 	.byte	0x04, 0x28
        /*00be*/ 	.short	(.L_2689 - .L_2688)


	//   ....[0]....
.L_2688:
        /*00c0*/ 	.word	0x000003a0


	//   ....[1]....
        /*00c4*/ 	.word	0x00000480


	//   ....[2]....
        /*00c8*/ 	.word	0x000004c0


	//   ....[3]....
        /*00cc*/ 	.word	0x00000510


	//   ....[4]....
        /*00d0*/ 	.word	0x00000560


	//   ....[5]....
        /*00d4*/ 	.word	0x000005a0


	//   ....[6]....
        /*00d8*/ 	.word	0x000006f0


	//   ....[7]....
        /*00dc*/ 	.word	0x00000750


	//   ....[8]....
        /*00e0*/ 	.word	0x00000790


	//   ....[9]....
        /*00e4*/ 	.word	0x000007d0


	//   ....[10]....
        /*00e8*/ 	.word	0x00000810


	//   ....[11]....
        /*00ec*/ 	.word	0x00000df0


	//----- nvinfo : EIATTR_EXIT_INSTR_OFFSETS
	.align		4
.L_2689:
        /*00f0*/ 	.byte	0x04, 0x1c
        /*00f2*/ 	.short	(.L_2691 - .L_2690)


	//   ....[0]....
.L_2690:
        /*00f4*/ 	.word	0x00000080


	//   ....[1]....
        /*00f8*/ 	.word	0x00000f30


	//----- nvinfo : EIATTR_CRS_STACK_SIZE
	.align		4
.L_2691:
        /*00fc*/ 	.byte	0x04, 0x1e
        /*00fe*/ 	.short	(.L_2693 - .L_2692)
.L_2692:
        /*0100*/ 	.word	0x00000000


	//----- nvinfo : EIATTR_CBANK_PARAM_SIZE
	.align		4
.L_2693:
        /*0104*/ 	.byte	0x03, 0x19
        /*0106*/ 	.short	0x0030


	//----- nvinfo : EIATTR_PARAM_CBANK
	.align		4
        /*0108*/ 	.byte	0x04, 0x0a
        /*010a*/ 	.short	(.L_2695 - .L_2694)
	.align		4
.L_2694:
        /*010c*/ 	.word	index@(.nv.constant0._Z18kQuantizeBlockwiseI13__nv_bfloat16Li256ELi2ELi0ELi1EEvPfPT_S1_PhS1_ii)
        /*0110*/ 	.short	0x0210
        /*0112*/ 	.short	0x0030


	//----- nvinfo : EIATTR_SW_WAR
	.align		4
.L_2695:
        /*0114*/ 	.byte	0x04, 0x36
        /*0116*/ 	.short	(.L_2697 - .L_2696)
.L_2696:
        /*0118*/ 	.word	0x00000008
.L_2697:


//--------------------- .nv.info._Z18kQuantizeBlockwiseI13__nv_bfloat16Li512ELi2ELi0ELi1EEvPfPT_S1_PhS1_ii --------------------------
	.section	.nv.info._Z18kQuantizeBlockwiseI13__nv_bfloat16Li512ELi2ELi0ELi1EEvPfPT_S1_PhS1_ii,"",@"SHT_CUDA_INFO"
	.sectionflags	@""
	.align	4


	//----- nvinfo : EIATTR_CUDA_API_VERSION
	.align		4
        /*0000*/ 	.byte	0x04, 0x37
        /*0002*/ 	.short	(.L_2699 - .L_2698)
.L_2698:
        /*0004*/ 	.word	0x00000082


	//----- nvinfo : EIATTR_KPARAM_INFO
	.align		4
.L_2699:
        /*0008*/ 	.byte	0x04, 0x17
        /*000a*/ 	.short	(.L_2701 - .L_2700)
.L_2700:
        /*000c*/ 	.word	0x00000000
        /*0010*/ 	.short	0x0006
        /*0012*/ 	.short	0x002c
        /*0014*/ 	.byte	0x00, 0xf0, 0x11, 0x00


	//----- nvinfo : EIATTR_KPARAM_INFO
	.align		4
.L_2701:
        /*0018*/ 	.byte	0x04, 0x17
        /*001a*/ 	.short	(.L_2703 - .L_2702)
.L_2702:
        /*001c*/ 	.word	0x00000000
        /*0020*/ 	.short	0x0005
        /*0022*/ 	.short	0x0028
        /*0024*/ 	.byte	0x00, 0xf0, 0x11, 0x00


	//----- nvinfo : EIATTR_KPARAM_INFO
	.align		4
.L_2703:
        /*0028*/ 	.byte	0x04, 0x17
        /*002a*/ 	.short	(.L_2705 - .L_2704)
.L_2704:
        /*002c*/ 	.word	0x00000000
        /*0030*/ 	.short	0x0004
        /*0032*/ 	.short	0x0020
        /*0034*/ 	.byte	0x00, 0xf0, 0x21, 0x00


	//----- nvinfo : EIATTR_KPARAM_INFO
	.align		4
.L_2705:
        /*0038*/ 	.byte	0x04, 0x17
        /*003a*/ 	.short	(.L_2707 - .L_2706)
.L_2706:
        /*003c*/ 	.word	0x00000000
        /*0040*/ 	.short	0x0003
        /*0042*/ 	.short	0x0018
        /*0044*/ 	.byte	0x00, 0xf0, 0x21, 0x00


	//----- nvinfo : EIATTR_KPARAM_INFO
	.align		4
.L_2707:
        /*0048*/ 	.byte	0x04, 0x17
        /*004a*/ 	.short	(.L_2709 - .L_2708)
.L_2708:
        /*004c*/ 	.word	0x00000000
        /*0050*/ 	.short	0x0002
        /*0052*/ 	.short	0x0010
        /*0054*/ 	.byte	0x00, 0xf0, 0x21, 0x00


	//----- nvinfo : EIATTR_KPARAM_INFO
	.align		4
.L_2709:
        /*0058*/ 	.byte	0x04, 0x17
        /*005a*/ 	.short	(.L_2711 - .L_2710)
.L_2710:
        /*005c*/ 	.word	0x00000000
        /*0060*/ 	.short	0x0001
        /*0062*/ 	.short	0x0008
        /*0064*/ 	.byte	0x00, 0xf0, 0x21, 0x00


	//----- nvinfo : EIATTR_KPARAM_INFO
	.align		4
.L_2711:
        /*0068*/ 	.byte	0x04, 0x17
        /*006a*/ 	.short	(.L_2713 - .L_2712)
.L_2712:
        /*006c*/ 	.word	0x00000000
        /*0070*/ 	.short	0x0000
        /*0072*/ 	.short	0x0000
        /*0074*/ 	.byte	0x00, 0xf0, 0x21, 0x00


	//----- nvinfo : EIATTR_SPARSE_MMA_MASK
	.align		4
.L_2713:
        /*0078*/ 	.byte	0x03, 0x50
        /*007a*/ 	.short	0x0000


	//----- nvinfo : EIATTR_MAXREG_COUNT
	.align		4
        /*007c*/ 	.byte	0x03, 0x1b
        /*007e*/ 	.short	0x00ff


	//----- nvinfo : EIATTR_NUM_BARRIERS
	.align		4
        /*0080*/ 	.byte	0x02, 0x4c
        /*0082*/ 	.byte	0x01
	.zero		1


	//----- nvinfo : EIATTR_MERCURY_ISA_VERSION
	.align		4
        /*0084*/ 	.byte	0x03, 0x5f
        /*0086*/ 	.short	0x0101


	//----- nvinfo : EIATTR_COOP_GROUP_MASK_REGIDS
	.align		4
        /*0088*/ 	.byte	0x04, 0x29
        /*008a*/ 	.short	(.L_2715 - .L_2714)


	//   ....[0]....
.L_2714:
        /*008c*/ 	.word	0xffffffff


	//   ....[1]....
        /*0090*/ 	.word	0xffffffff


	//   ....[2]....
        /*0094*/ 	.word	0xffffffff


	//   ....[3]....
        /*0098*/ 	.word	0xffffffff


	//   ....[4]....
        /*009c*/ 	.word	0xffffffff


	//   ....[5]....
        /*00a0*/ 	.word	0xffffffff


	//   ....[6]....
        /*00a4*/ 	.word	0xffffffff


	//   ....[7]....
        /*00a8*/ 	.word	0xffffffff


	//   ....[8]....
        /*00ac*/ 	.word	0xffffffff


	//   ....[9]....
        /*00b0*/ 	.word	0xffffffff


	//   ....[10]....
        /*00b4*/ 	.word	0xffffffff


	//   ....[11]....
        /*00b8*/ 	.word	0xffffffff


	//----- nvinfo : EIATTR_COOP_GROUP_INSTR_OFFSETS
	.align		4
.L_2715:
        /*00bc*/ 	.byte	0x04, 0x28
        /*00be*/ 	.short	(.L_2717 - .L_2716)


	//   ....[0]....
.L_2716:
        /*00c0*/ 	.word	0x000003a0


	//   ....[1]....
        /*00c4*/ 	.word	0x00000480


	//   ....[2]....
        /*00c8*/ 	.word	0x000004c0


	//   ....[3]....
        /*00cc*/ 	.word	0x00000510


	//   ....[4]....
        /*00d0*/ 	.word	0x00000560


	//   ....[5]....
        /*00d4*/ 	.word	0x000005a0


	//   ....[6]....
        /*00d8*/ 	.word	0x000007c0


	//   ....[7]....
        /*00dc*/ 	.word	0x00000810


	//   ....[8]....
        /*00e0*/ 	.word	0x00000850


	//   ....[9]....
        /*00e4*/ 	.word	0x00000890


	//   ....[10]....
        /*00e8*/ 	.word	0x000008d0


	//   ....[11]....
        /*00ec*/ 	.word	0x00000f60


	//----- nvinfo : EIATTR_EXIT_INSTR_OFFSETS
	.align		4
.L_2717:
        /*00f0*/ 	.byte	0x04, 0x1c
        /*00f2*/ 	.short	(.L_2719 - .L_2718)


	//   ....[0]....
.L_2718:
        /*00f4*/ 	.word	0x00000080


	//   ....[1]....
        /*00f8*/ 	.word	0x000010a0


	//----- nvinfo : EIATTR_CRS_STACK_SIZE
	.align		4
.L_2719:
        /*00fc*/ 	.byte	0x04, 0x1e
        /*00fe*/ 	.short	(.L_2721 - .L_2720)
.L_2720:
        /*0100*/ 	.word	0x00000000


	//----- nvinfo : EIATTR_CBANK_PARAM_SIZE
	.align		4
.L_2721:
        /*0104*/ 	.byte	0x03, 0x19
        /*0106*/ 	.short	0x0030


	//----- nvinfo : EIATTR_PARAM_CBANK
	.align		4
        /*0108*/ 	.byte	0x04, 0x0a
        /*010a*/ 	.short	(.L_2723 - .L_2722)
	.align		4
.L_2722:
        /*010c*/ 	.word	index@(.nv.constant0._Z18kQuantizeBlockwiseI13__nv_bfloat16Li512ELi2ELi0ELi1EEvPfPT_S1_PhS1_ii)
        /*0110*/ 	.short	0x0210
        /*0112*/ 	.short	0x0030


	//----- nvinfo : EIATTR_SW_WAR
	.align		4
.L_2723:
        /*0114*/ 	.byte	0x04, 0x36
        /*0116*/ 	.short	(.L_2725 - .L_2724)
.L_2724:
        /*0118*/ 	.word	0x00000008
.L_2725:


//--------------------- .nv.info._Z18kQuantizeBlockwiseI13__nv_bfloat16Li1024ELi4ELi0ELi1EEvPfPT_S1_PhS1_ii --------------------------
	.section	.nv.info._Z18kQuantizeBlockwiseI13__nv_bfloat16Li1024ELi4ELi0ELi1EEvPfPT_S1_PhS1_ii,"",@"SHT_CUDA_INFO"
	.sectionflags	@""
	.align	4


	//----- nvinfo : EIATTR_CUDA_API_VERSION
	.align		4
        /*0000*/ 	.byte	0x04, 0x37
        /*0002*/ 	.short	(.L_2727 - .L_2726)
.L_2726:
        /*0004*/ 	.word	0x00000082


	//----- nvinfo : EIATTR_KPARAM_INFO
	.align		4
.L_2727:
        /*0008*/ 	.byte	0x04, 0x17
        /*000a*/ 	.short	(.L_2729 - .L_2728)
.L_2728:
        /*000c*/ 	.word	0x00000000
        /*0010*/ 	.short	0x0006
        /*0012*/ 	.short	0x002c
        /*0014*/ 	.byte	0x00, 0xf0, 0x11, 0x00


	//----- nvinfo : EIATTR_KPARAM_INFO
	.align		4
.L_2729:
        /*0018*/ 	.byte	0x04, 0x17
        /*001a*/ 	.short	(.L_2731 - .L_2730)
.L_2730:
        /*001c*/ 	.word	0x00000000
        /*0020*/ 	.short	0x0005
        /*0022*/ 	.short	0x0028
        /*0024*/ 	.byte	0x00, 0xf0, 0x11, 0x00


	//----- nvinfo : EIATTR_KPARAM_INFO
	.align		4
.L_2731:
        /*0028*/ 	.byte	0x04, 0x17
        /*002a*/ 	.short	(.L_2733 - .L_2732)
.L_2732:
        /*002c*/ 	.word	0x00000000
        /*0030*/ 	.short	0x0004
        /*0032*/ 	.short	0x0020
        /*0034*/ 	.byte	0x00, 0xf0, 0x21, 0x00


	//----- nvinfo : EIATTR_KPARAM_INFO
	.align		4
.L_2733:
        /*0038*/ 	.byte	0x04, 0x17
        /*003a*/ 	.short	(.L_2735 - .L_2734)
.L_2734:
        /*003c*/ 	.word	0x00000000
        /*0040*/ 	.short	0x0003
        /*0042*/ 	.short	0x0018
        /*0044*/ 	.byte	0x00, 0xf0, 0x21, 0x00


	//----- nvinfo : EIATTR_KPARAM_INFO
	.align		4
.L_2735:
        /*0048*/ 	.byte	0x04, 0x17
        /*004a*/ 	.short	(.L_2737 - .L_2736)
.L_2736:
        /*004c*/ 	.word	0x00000000
        /*0050*/ 	.short	0x0002
        /*0052*/ 	.short	0x0010
        /*0054*/ 	.byte	0x00, 0xf0, 0x21, 0x00


	//----- nvinfo : EIATTR_KPARAM_INFO
	.align		4
.L_2737:
        /*0058*/ 	.byte	0x04, 0x17
        /*005a*/ 	.short	(.L_2739 - .L_2738)
.L_2738:
        /*005c*/ 	.word	0x00000000
        /*0060*/ 	.short	0x0001
        /*0062*/ 	.short	0x0008
        /*0064*/ 	.byte	0x00, 0xf0, 0x21, 0x00


	//----- nvinfo : EIATTR_KPARAM_INFO
	.align		4
.L_2739:
        /*0068*/ 	.byte	0x04, 0x17
        /*006a*/ 	.short	(.L_2741 - .L_2740)
.L_2740:
        /*006c*/ 	.word	0x00000000
        /*0070*/ 	.short	0x0000
        /*0072*/ 	.short	0x0000
        /*0074*/ 	.byte	0x00, 0xf0, 0x21, 0x00


	//----- nvinfo : EIATTR_SPARSE_MMA_MASK
	.align		4
.L_2741:
        /*0078*/ 	.byte	0x03, 0x50
        /*007a*/ 	.short	0x0000


	//----- nvinfo : EIATTR_MAXREG_COUNT
	.align		4
        /*007c*/ 	.byte	0x03, 0x1b
        /*007e*/ 	.short	0x00ff


	//----- nvinfo : EIATTR_NUM_BARRIERS
	.align		4
        /*0080*/ 	.byte	0x02, 0x4c
        /*0082*/ 	.byte	0x01
	.zero		1


	//----- nvinfo : EIATTR_MERCURY_ISA_VERSION
	.align		4
        /*0084*/ 	.byte	0x03, 0x5f
        /*0086*/ 	.short	0x0101


	//----- nvinfo : EIATTR_COOP_GROUP_MASK_REGIDS
	.align		4
        /*0088*/ 	.byte	0x04, 0x29
        /*008a*/ 	.short	(.L_2743 - .L_2742)


	//   ....[0]....
.L_2742:
        /*008c*/ 	.word	0xffffffff


	//   ....[1]....
        /*0090*/ 	.word	0xffffffff


	//   ....[2]....
        /*0094*/ 	.word	0xffffffff


	//   ....[3]....
        /*0098*/ 	.word	0xffffffff


	//   ....[4]....
        /*009c*/ 	.word	0xffffffff


	//   ....[5]....
        /*00a0*/ 	.word	0xffffffff


	//   ....[6]....
        /*00a4*/ 	.word	0xffffffff


	//   ....[7]....
        /*00a8*/ 	.word	0xffffffff


	//   ....[8]....
        /*00ac*/ 	.word	0xffffffff


	//   ....[9]....
        /*00b0*/ 	.word	0xffffffff


	//   ....[10]....
        /*00b4*/ 	.word	0xffffffff


	//   ....[11]....
        /*00b8*/ 	.word	0xffffffff


	//----- nvinfo : EIATTR_COOP_GROUP_INSTR_OFFSETS
	.align		4
.L_2743:
        /*00bc*/ 	.byte	0x04, 0x28
        /*00be*/ 	.short	(.L_2745 - .L_2744)


	//   ....[0]....
.L_2744:
        /*00c0*/ 	.word	0x00000460


	//   ....[1]....
        /*00c4*/ 	.word	0x00000590


	//   ....[2]....
        /*00c8*/ 	.word	0x000005d0


	//   ....[3]....
        /*00cc*/ 	.word	0x00000620


	//   ....[4]....
        /*00d0*/ 	.word	0x00000670


	//   ....[5]....
        /*00d4*/ 	.word	0x000006b0


	//   ....[6]....
        /*00d8*/ 	.word	0x000008d0


	//   ....[7]....
        /*00dc*/ 	.word	0x00000920


	//   ....[8]....
        /*00e0*/ 	.word	0x00000960


	//   ....[9]....
        /*00e4*/ 	.word	0x000009a0


	//   ....[10]....
        /*00e8*/ 	.word	0x000009e0


	//   ....[11]....
        /*00ec*/ 	.word	0x00001440


	//----- nvinfo : EIATTR_EXIT_INSTR_OFFSETS
	.align		4
.L_2745:
        /*00f0*/ 	.byte	0x04, 0x1c
        /*00f2*/ 	.short	(.L_2747 - .L_2746)


	//   ....[0]....
.L_2746:
        /*00f4*/ 	.word	0x00000080


	//   ....[1]....
        /*00f8*/ 	.word	0x00001580


	//----- nvinfo : EIATTR_CRS_STACK_SIZE
	.align		4
.L_2747:
        /*00fc*/ 	.byte	0x04, 0x1e
        /*00fe*/ 	.short	(.L_2749 - .L_2748)
.L_2748:
        /*0100*/ 	.word	0x00000000


	//----- nvinfo : EIATTR_CBANK_PARAM_SIZE
	.align		4
.L_2749:
        /*0104*/ 	.byte	0x03, 0x19
        /*0106*/ 	.short	0x0030


	//----- nvinfo : EIATTR_PARAM_CBANK
	.align		4
        /*0108*/ 	.byte	0x04, 0x0a
        /*010a*/ 	.short	(.L_2751 - .L_2750)
	.align		4
.L_2750:
        /*010c*/ 	.word	index@(.nv.constant0._Z18kQuantizeBlockwiseI13__nv_bfloat16Li1024ELi4ELi0ELi1EEvPfPT_S1_PhS1_ii)
        /*0110*/ 	.short	0x0210
        /*0112*/ 	.short	0x0030


	//----- nvinfo : EIATTR_SW_WAR
	.align		4
.L_2751:
        /*0114*/ 	.byte	0x04, 0x36
        /*0116*/ 	.short	(.L_2753 - .L_2752)
.L_2752:
        /*0118*/ 	.word	0x00000008
.L_2753:


//--------------------- .nv.info._Z18kQuantizeBlockwiseI13__nv_bfloat16Li2048ELi4ELi0ELi1EEvPfPT_S1_PhS1_ii --------------------------
	.section	.nv.info._Z18kQuantizeBlockwiseI13__nv_bfloat16Li2048ELi4ELi0ELi1EEvPfPT_S1_PhS1_ii,"",@"SHT_CUDA_INFO"
	.sectionflags	@""
	.align	4


	//----- nvinfo : EIATTR_CUDA_API_VERSION
	.align		4
        /*0000*/ 	.byte	0x04, 0x37
        /*0002*/ 	.short	(.L_2755 - .L_2754)
.L_2754:
        /*0004*/ 	.word	0x00000082


	//----- nvinfo : EIATTR_KPARAM_INFO
	.align		4
.L_2755:
        /*0008*/ 	.byte	0x04, 0x17
        /*000a*/ 	.short	(.L_2757 - .L_2756)
.L_2756:
        /*000c*/ 	.word	0x00000000
        /*0010*/ 	.short	0x0006
        /*0012*/ 	.short	0x002c
        /*0014*/ 	.byte	0x00, 0xf0, 0x11, 0x00


	//----- nvinfo : EIATTR_KPARAM_INFO
	.align		4
.L_2757:
        /*0018*/ 	.byte	0x04, 0x17
        /*001a*/ 	.short	(.L_2759 - .L_2758)
.L_2758:
        /*001c*/ 	.word	0x00000000
        /*0020*/ 	.short	0x0005
        /*0022*/ 	.short	0x0028
        /*0024*/ 	.byte	0x00, 0xf0, 0x11, 0x00


	//----- nvinfo : EIATTR_KPARAM_INFO
	.align		4
.L_2759:
        /*0028*/ 	.byte	0x04, 0x17
        /*002a*/ 	.short	(.L_2761 - .L_2760)
.L_2760:
        /*002c*/ 	.word	0x00000000
        /*0030*/ 	.short	0x0004
        /*0032*/ 	.short	0x0020
        /*0034*/ 	.byte	0x00, 0xf0, 0x21, 0x00


	//----- nvinfo : EIATTR_KPARAM_INFO
	.align		4
.L_2761:
        /*0038*/ 	.byte	0x04, 0x17
        /*003a*/ 	.short	(.L_2763 - .L_2762)
.L_2762:
        /*003c*/ 	.word	0x00000000
        /*0040*/ 	.short	0x0003
        /*0042*/ 	.short	0x0018
        /*0044*/ 	.byte	0x00, 0xf0, 0x21, 0x00


	//----- nvinfo : EIATTR_KPARAM_INFO
	.align		4
.L_2763:
        /*0048*/ 	.byte	0x04, 0x17
        /*004a*/ 	.short	(.L_2765 - .L_2764)
.L_2764:
        /*004c*/ 	.word	0x00000000
        /*0050*/ 	.short	0x0002
        /*0052*/ 	.short	0x0010
        /*0054*/ 	.byte	0x00, 0xf0, 0x21, 0x00


	//----- nvinfo : EIATTR_KPARAM_INFO
	.align		4
.L_2765:
        /*0058*/ 	.byte	0x04, 0x17
        /*005a*/ 	.short	(.L_2767 - .L_2766)
.L_2766:
        /*005c*/ 	.word	0x00000000
        /*0060*/ 	.short	0x0001
        /*0062*/ 	.short	0x0008
        /*0064*/ 	.byte	0x00, 0xf0, 0x21, 0x00


	//----- nvinfo : EIATTR_KPARAM_INFO
	.align		4
.L_2767:
        /*0068*/ 	.byte	0x04, 0x17
        /*006a*/ 	.short	(.L_2769 - .L_2768)
.L_2768:
        /*006c*/ 	.word	0x00000000
        /*0070*/ 	.short	0x0000
        /*0072*/ 	.short	0x0000
        /*0074*/ 	.byte	0x00, 0xf0, 0x21, 0x00


	//----- nvinfo : EIATTR_SPARSE_MMA_MASK
	.align		4
.L_2769:
        /*0078*/ 	.byte	0x03, 0x50
        /*007a*/ 	.short	0x0000


	//----- nvinfo : EIATTR_MAXREG_COUNT
	.align		4
        /*007c*/ 	.byte	0x03, 0x1b
        /*007e*/ 	.short	0x00ff


	//----- nvinfo : EIATTR_NUM_BARRIERS
	.align		4
        /*0080*/ 	.byte	0x02, 0x4c
        /*0082*/ 	.byte	0x01
	.zero		1


	//----- nvinfo : EIATTR_MERCURY_ISA_VERSION
	.align		4
        /*0084*/ 	.byte	0x03, 0x5f
        /*0086*/ 	.short	0x0101


	//----- nvinfo : EIATTR_UNUSED_LOAD_BYTE_OFFSET
	.align		4
        /*0088*/ 	.byte	0x04, 0x44
        /*008a*/ 	.short	(.L_2771 - .L_2770)


	//   ....[0]....
.L_2770:
        /*008c*/ 	.word	0x00000730
        /*0090*/ 	.word	0x0000fff0


	//   ....[1]....
        /*0094*/ 	.word	0x00000bf0
        /*0098*/ 	.word	0x0000fff0


	//----- nvinfo : EIATTR_COOP_GROUP_MASK_REGIDS
	.align		4
.L_2771:
        /*009c*/ 	.byte	0x04, 0x29
        /*009e*/ 	.short	(.L_2773 - .L_2772)


	//   ....[0]....
.L_2772:
        /*00a0*/ 	.word	0xffffffff


	//   ....[1]....
        /*00a4*/ 	.word	0xffffffff


	//   ....[2]....
        /*00a8*/ 	.word	0xffffffff


	//   ....[3]....
        /*00ac*/ 	.word	0xffffffff


	//   ....[4]....
        /*00b0*/ 	.word	0xffffffff


	//   ....[5]....
        /*00b4*/ 	.word	0xffffffff


	//   ....[6]....
        /*00b8*/ 	.word	0xffffffff


	//   ....[7]....
        /*00bc*/ 	.word	0xffffffff


	//   ....[8]....
        /*00c0*/ 	.word	0xffffffff


	//   ....[9]....
        /*00c4*/ 	.word	0xffffffff


	//   ....[10]....
        /*00c8*/ 	.word	0xffffffff


	//   ....[11]....
        /*00cc*/ 	.word	0xffffffff


	//----- nvinfo : EIATTR_COOP_GROUP_INSTR_OFFSETS
	.align		4
.L_2773:
        /*00d0*/ 	.byte	0x04, 0x28
        /*00d2*/ 	.short	(.L_2775 - .L_2774)


	//   ....[0]....
.L_2774:
        /*00d4*/ 	.word	0x00000460


	//   ....[1]....
        /*00d8*/ 	.word	0x00000590


	//   ....[2]....
        /*00dc*/ 	.word	0x000005d0


	//   ....[3]....
        /*00e0*/ 	.word	0x00000620


	//   ....[4]....
        /*00e4*/ 	.word	0x00000670


	//   ....[5]....
        /*00e8*/ 	.word	0x000006b0


	//   ....[6]....
        /*00ec*/ 	.word	0x00000a60


	//   ....[7]....
        /*00f0*/ 	.word	0x00000ab0


	//   ....[8]....
        /*00f4*/ 	.word	0x00000af0


	//   ....[9]....
        /*00f8*/ 	.word	0x00000b30


	//   ....[10]....
        /*00fc*/ 	.word	0x00000b70


	//   ....[11]....
        /*0100*/ 	.word	0x000016e0


	//----- nvinfo : EIATTR_EXIT_INSTR_OFFSETS
	.align		4
.L_2775:
        /*0104*/ 	.byte	0x04, 0x1c
        /*0106*/ 	.short	(.L_2777 - .L_2776)


	//   ....[0]....
.L_2776:
        /*0108*/ 	.word	0x00000080


	//   ....[1]....
        /*010c*/ 	.word	0x00001820


	//----- nvinfo : EIATTR_CRS_STACK_SIZE
	.align		4
.L_2777:
        /*0110*/ 	.byte	0x04, 0x1e
        /*0112*/ 	.short	(.L_2779 - .L_2778)
.L_2778:
        /*0114*/ 	.word	0x00000000


	//----- nvinfo : EIATTR_CBANK_PARAM_SIZE
	.align		4
.L_2779:
        /*0118*/ 	.byte	0x03, 0x19
        /*011a*/ 	.short	0x0030


	//----- nvinfo : EIATTR_PARAM_CBANK
	.align		4
        /*011c*/ 	.byte	0x04, 0x0a
        /*011e*/ 	.short	(.L_2781 - .L_2780)
	.align		4
.L_2780:
        /*0120*/ 	.word	index@(.nv.constant0._Z18kQuantizeBlockwiseI13__nv_bfloat16Li2048ELi4ELi0ELi1EEvPfPT_S1_PhS1_ii)
        /*0124*/ 	.short	0x0210
        /*0126*/ 	.short	0x0030


	//----- nvinfo : EIATTR_SW_WAR
	.align		4
.L_2781:
        /*0128*/ 	.byte	0x04, 0x36
        /*012a*/ 	.short	(.L_2783 - .L_2782)
.L_2782:
        /*012c*/ 	.word	0x00000008
.L_2783:


//--------------------- .nv.info._Z18kQuantizeBlockwiseI13__nv_bfloat16Li4096ELi4ELi0ELi1EEvPfPT_S1_PhS1_ii --------------------------
	.section	.nv.info._Z18kQuantizeBlockwiseI13__nv_bfloat16Li4096ELi4ELi0ELi1EEvPfPT_S1_PhS1_ii,"",@"SHT_CUDA_INFO"
	.sectionflags	@""
	.align	4


	//----- nvinfo : EIATTR_CUDA_API_VERSION
	.align		4
        /*0000*/ 	.byte	0x04, 0x37
        /*0002*/ 	.short	(.L_2785 - .L_2784)
.L_2784:
        /*0004*/ 	.word	0x00000082


	//----- nvinfo : EIATTR_KPARAM_INFO
	.align		4
.L_2785:
        /*0008*/ 	.byte	0x04, 0x17
        /*000a*/ 	.short	(.L_2787 - .L_2786)
.L_2786:
        /*000c*/ 	.word	0x00000000
        /*0010*/ 	.short	0x0006
        /*0012*/ 	.short	0x002c
        /*0014*/ 	.byte	0x00, 0xf0, 0x11, 0x00


	//----- nvinfo : EIATTR_KPARAM_INFO
	.align		4
.L_2787:
        /*0018*/ 	.byte	0x04, 0x17
        /*001a*/ 	.short	(.L_2789 - .L_2788)
.L_2788:
        /*001c*/ 	.word	0x00000000
        /*0020*/ 	.short	0x0005
        /*0022*/ 	.short	0x0028
        /*0024*/ 	.byte	0x00, 0xf0, 0x11, 0x00


	//----- nvinfo : EIATTR_KPARAM_INFO
	.align		4
.L_2789:
        /*0028*/ 	.byte	0x04, 0x17
        /*002a*/ 	.short	(.L_2791 - .L_2790)
.L_2790:
        /*002c*/ 	.word	0x00000000
        /*0030*/ 	.short	0x0004
        /*0032*/ 	.short	0x0020
        /*0034*/ 	.byte	0x00, 0xf0, 0x21, 0x00


	//----- nvinfo : EIATTR_KPARAM_INFO
	.align		4
.L_2791:
        /*0038*/ 	.byte	0x04, 0x17
        /*003a*/ 	.short	(.L_2793 - .L_2792)
.L_2792:
        /*003c*/ 	.word	0x00000000
        /*0040*/ 	.short	0x0003
        /*0042*/ 	.short	0x0018
        /*0044*/ 	.byte	0x00, 0xf0, 0x21, 0x00


	//----- nvinfo : EIATTR_KPARAM_INFO
	.align		4
.L_2793:
        /*0048*/ 	.byte	0x04, 0x17
        /*004a*/ 	.short	(.L_2795 - .L_2794)
.L_2794:
        /*004c*/ 	.word	0x00000000
        /*0050*/ 	.short	0x0002
        /*0052*/ 	.short	0x0010
        /*0054*/ 	.byte	0x00, 0xf0, 0x21, 0x00


	//----- nvinfo : EIATTR_KPARAM_INFO
	.align		4
.L_2795:
        /*0058*/ 	.byte	0x04, 0x17
        /*005a*/ 	.short	(.L_2797 - .L_2796)
.L_2796:
        /*005c*/ 	.word	0x00000000
        /*0060*/ 	.short	0x0001
        /*0062*/ 	.short	0x0008
        /*0064*/ 	.byte	0x00, 0xf0, 0x21, 0x00


	//----- nvinfo : EIATTR_KPARAM_INFO
	.align		4
.L_2797:
        /*0068*/ 	.byte	0x04, 0x17
        /*006a*/ 	.short	(.L_2799 - .L_2798)
.L_2798:
        /*006c*/ 	.word	0x00000000
        /*0070*/ 	.short	0x0000
        /*0072*/ 	.short	0x0000
        /*0074*/ 	.byte	0x00, 0xf0, 0x21, 0x00


	//----- nvinfo : EIATTR_SPARSE_MMA_MASK
	.align		4
.L_2799:
        /*0078*/ 	.byte	0x03, 0x50
        /*007a*/ 	.short	0x0000


	//----- nvinfo : EIATTR_MAXREG_COUNT
	.align		4
        /*007c*/ 	.byte	0x03, 0x1b
        /*007e*/ 	.short	0x00ff


	//----- nvinfo : EIATTR_NUM_BARRIERS
	.align		4
        /*0080*/ 	.byte	0x02, 0x4c
        /*0082*/ 	.byte	0x01
	.zero		1


	//----- nvinfo : EIATTR_MERCURY_ISA_VERSION
	.align		4
        /*0084*/ 	.byte	0x03, 0x5f
        /*0086*/ 	.short	0x0101


	//----- nvinfo : EIATTR_UNUSED_LOAD_BYTE_OFFSET
	.align		4
        /*0088*/ 	.byte	0x04, 0x44
        /*008a*/ 	.short	(.L_2801 - .L_2800)


	//   ....[0]....
.L_2800:
        /*008c*/ 	.word	0x00000730
        /*0090*/ 	.word	0x0000fff0


	//   ....[1]....
        /*0094*/ 	.word	0x00000f30
        /*0098*/ 	.word	0x0000fff0


	//----- nvinfo : EIATTR_COOP_GROUP_MASK_REGIDS
	.align		4
.L_2801:
        /*009c*/ 	.byte	0x04, 0x29
        /*009e*/ 	.short	(.L_2803 - .L_2802)


	//   ....[0]....
.L_2802:
        /*00a0*/ 	.word	0xffffffff


	//   ....[1]....
        /*00a4*/ 	.word	0xffffffff


	//   ....[2]....
        /*00a8*/ 	.word	0xffffffff


	//   ....[3]....
        /*00ac*/ 	.word	0xffffffff


	//   ....[4]....
        /*00b0*/ 	.word	0xffffffff


	//   ....[5]....
        /*00b4*/ 	.word	0xffffffff


	//   ....[6]....
        /*00b8*/ 	.word	0xffffffff


	//   ....[7]....
        /*00bc*/ 	.word	0xffffffff


	//   ....[8]....
        /*00c0*/ 	.word	0xffffffff


	//   ....[9]....
        /*00c4*/ 	.word	0xffffffff


	//   ....[10]....
        /*00c8*/ 	.word	0xffffffff


	//   ....[11]....
        /*00cc*/ 	.word	0xffffffff


	//----- nvinfo : EIATTR_COOP_GROUP_INSTR_OFFSETS
	.align		4
.L_2803:
        /*00d0*/ 	.byte	0x04, 0x28
        /*00d2*/ 	.short	(.L_2805 - .L_2804)


	//   ....[0]....
.L_2804:
        /*00d4*/ 	.word	0x00000460


	//   ....[1]....
        /*00d8*/ 	.word	0x00000590


	//   ....[2]....
        /*00dc*/ 	.word	0x000005d0


	//   ....[3]....
        /*00e0*/ 	.word	0x00000620


	//   ....[4]....
        /*00e4*/ 	.word	0x00000670


	//   ....[5]....
        /*00e8*/ 	.word	0x000006b0


	//   ....[6]....
        /*00ec*/ 	.word	0x00000da0


	//   ....[7]....
        /*00f0*/ 	.word	0x00000df0


	//   ....[8]....
        /*00f4*/ 	.word	0x00000e30


	//   ....[9]....
        /*00f8*/ 	.word	0x00000e70


	//   ....[10]....
        /*00fc*/ 	.word	0x00000eb0


	//   ....[11]....
        /*0100*/ 	.word	0x00001c60


	//----- nvinfo : EIATTR_EXIT_INSTR_OFFSETS
	.align		4
.L_2805:
        /*0104*/ 	.byte	0x04, 0x1c
        /*0106*/ 	.short	(.L_2807 - .L_2806)


	//   ....[0]....
.L_2806:
        /*0108*/ 	.word	0x00000080


	//   ....[1]....
        /*010c*/ 	.word	0x00001da0


	//----- nvinfo : EIATTR_CRS_STACK_SIZE
	.align		4
.L_2807:
        /*0110*/ 	.byte	0x04, 0x1e
        /*0112*/ 	.short	(.L_2809 - .L_2808)
.L_2808:
        /*0114*/ 	.word	0x00000000


	//----- nvinfo : EIATTR_CBANK_PARAM_SIZE
	.align		4
.L_2809:
        /*0118*/ 	.byte	0x03, 0x19
        /*011a*/ 	.short	0x0030


	//----- nvinfo : EIATTR_PARAM_CBANK
	.align		4
        /*011c*/ 	.byte	0x04, 0x0a
        /*011e*/ 	.short	(.L_2811 - .L_2810)
	.align		4
.L_2810:
        /*0120*/ 	.word	index@(.nv.constant0._Z18kQuantizeBlockwiseI13__nv_bfloat16Li4096ELi4ELi0ELi1EEvPfPT_S1_PhS1_ii)
        /*0124*/ 	.short	0x0210
        /*0126*/ 	.short	0x0030


	//----- nvinfo : EIATTR_SW_WAR
	.align		4
.L_2811:
        /*0128*/ 	.byte	0x04, 0x36
        /*012a*/ 	.short	(.L_2813 - .L_2812)
.L_2812:
        /*012c*/ 	.word	0x00000008
.L_2813:


//--------------------- .nv.info._Z18kQuantizeBlockwiseI13__nv_bfloat16Li64ELi2ELi0ELi0EEvPfPT_S1_PhS1_ii --------------------------
	.section	.nv.info._Z18kQuantizeBlockwiseI13__nv_bfloat16Li64ELi2ELi0ELi0EEvPfPT_S1_PhS1_ii,"",@"SHT_CUDA_INFO"
	.sectionflags	@""
	.align	4


	//----- nvinfo : EIATTR_CUDA_API_VERSION
	.align		4
        /*0000*/ 	.byte	0x04, 0x37
        /*0002*/ 	.short	(.L_2815 - .L_2814)
.L_2814:
        /*0004*/ 	.word	0x00000082


	//----- nvinfo : EIATTR_KPARAM_INFO
	.align		4
.L_2815:
        /*0008*/ 	.byte	0x04, 0x17
        /*000a*/ 	.short	(.L_2817 - .L_2816)
.L_2816:
        /*000c*/ 	.word	0x00000000
        /*0010*/ 	.short	0x0006
        /*0012*/ 	.short	0x002c
        /*0014*/ 	.byte	0x00, 0xf0, 0x11, 0x00


	//----- nvinfo : EIATTR_KPARAM_INFO
	.align		4
.L_2817:
        /*0018*/ 	.byte	0x04, 0x17
        /*001a*/ 	.short	(.L_2819 - .L_2818)
.L_2818:
        /*001c*/ 	.word	0x00000000
        /*0020*/ 	.short	0x0005
        /*0022*/ 	.short	0x0028
        /*0024*/ 	.byte	0x00, 0xf0, 0x11, 0x00


	//----- nvinfo : EIATTR_KPARAM_INFO
	.align		4
.L_2819:
        /*0028*/ 	.byte	0x04, 0x17
        /*002a*/ 	.short	(.L_2821 - .L_2820)
.L_2820:
        /*002c*/ 	.word	0x00000000
        /*0030*/ 	.short	0x0004
        /*0032*/ 	.short	0x0020
        /*0034*/ 	.byte	0x00, 0xf0, 0x21, 0x00


	//----- nvinfo : EIATTR_KPARAM_INFO
	.align		4
.L_2821:
        /*0038*/ 	.byte	0x04, 0x17
        /*003a*/ 	.short	(.L_2823 - .L_2822)
.L_2822:
        /*003c*/ 	.word	0x00000000
        /*0040*/ 	.short	0x0003
        /*0042*/ 	.short	0x0018
        /*0044*/ 	.byte	0x00, 0xf0, 0x21, 0x00


	//----- nvinfo : EIATTR_KPARAM_INFO
	.align		4
.L_2823:
        /*0048*/ 	.byte	0x04, 0x17
        /*004a*/ 	.short	(.L_2825 - .L_2824)
.L_2824:
        /*004c*/ 	.word	0x00000000
        /*0050*/ 	.short	0x0002
        /*0052*/ 	.short	0x0010
        /*0054*/ 	.byte	0x00, 0xf0, 0x21, 0x00


	//----- nvinfo : EIATTR_KPARAM_INFO
	.align		4
.L_2825:
        /*0058*/ 	.byte	0x04, 0x17
        /*005a*/ 	.short	(.L_2827 - .L_2826)
.L_2826:
        /*005c*/ 	.word	0x00000000
        /*0060*/ 	.short	0x0001
        /*0062*/ 	.short	0x0008
        /*0064*/ 	.byte	0x00, 0xf0, 0x21, 0x00


	//----- nvinfo : EIATTR_KPARAM_INFO
	.align		4
.L_2827:
        /*0068*/ 	.byte	0x04, 0x17
        /*006a*/ 	.short	(.L_2829 - .L_2828)
.L_2828:
        /*006c*/ 	.word	0x00000000
        /*0070*/ 	.short	0x0000
        /*0072*/ 	.short	0x0000
        /*0074*/ 	.byte	0x00, 0xf0, 0x21, 0x00


	//----- nvinfo : EIATTR_SPARSE_MMA_MASK
	.align		4
.L_2829:
        /*0078*/ 	.byte	0x03, 0x50
        /*007a*/ 	.short	0x0000


	//----- nvinfo : EIATTR_MAXREG_COUNT
	.align		4
        /*007c*/ 	.byte	0x03, 0x1b
        /*007e*/ 	.short	0x00ff


	//----- nvinfo : EIATTR_NUM_BARRIERS
	.align		4
        /*0080*/ 	.byte	0x02, 0x4c
        /*0082*/ 	.byte	0x01
	.zero		1


	//----- nvinfo : EIATTR_MERCURY_ISA_VERSION
	.align		4
        /*0084*/ 	.byte	0x03, 0x5f
        /*0086*/ 	.short	0x0101


	//----- nvinfo : EIATTR_COOP_GROUP_MASK_REGIDS
	.align		4
        /*0088*/ 	.byte	0x04, 0x29
        /*008a*/ 	.short	(.L_2831 - .L_2830)


	//   ....[0]....
.L_2830:
        /*008c*/ 	.word	0xffffffff


	//   ....[1]....
        /*0090*/ 	.word	0xffffffff


	//   ....[2]....
        /*0094*/ 	.word	0xffffffff


	//   ....[3]....
        /*0098*/ 	.word	0xffffffff


	//   ....[4]....
        /*009c*/ 	.word	0xffffffff


	//   ....[5]....
        /*00a0*/ 	.word	0xffffffff


	//   ....[6]....
        /*00a4*/ 	.word	0xffffffff


	//   ....[7]....
        /*00a8*/ 	.word	0xffffffff


	//   ....[8]....
        /*00ac*/ 	.word	0xffffffff


	//   ....[9]....
        /*00b0*/ 	.word	0xffffffff


	//   ....[10]....
        /*00b4*/ 	.word	0xffffffff


	//   ....[11]....
        /*00b8*/ 	.word	0xffffffff


	//----- nvinfo : EIATTR_COOP_GROUP_INSTR_OFFSETS
	.align		4
.L_2831:
        /*00bc*/ 	.byte	0x04, 0x28
        /*00be*/ 	.short	(.L_2833 - .L_2832)


	//   ....[0]....
.L_2832:
        /*00c0*/ 	.word	0x000003b0


	//   ....[1]....
        /*00c4*/ 	.word	0x00000460


	//   ....[2]....
        /*00c8*/ 	.word	0x000004a0


	//   ....[3]....
        /*00cc*/ 	.word	0x000004f0


	//   ....[4]....
        /*00d0*/ 	.word	0x00000540


	//   ....[5]....
        /*00d4*/ 	.word	0x00000590


	//   ....[6]....
        /*00d8*/ 	.word	0x00000600


	//   ....[7]....
        /*00dc*/ 	.word	0x00000650


	//   ....[8]....
        /*00e0*/ 	.word	0x00000690


	//   ....[9]....
        /*00e4*/ 	.word	0x000006d0


	//   ....[10]....
        /*00e8*/ 	.word	0x00000710


	//   ....[11]....
        /*00ec*/ 	.word	0x00001360


	//----- nvinfo : EIATTR_EXIT_INSTR_OFFSETS
	.align		4
.L_2833:
        /*00f0*/ 	.byte	0x04, 0x1c
        /*00f2*/ 	.short	(.L_2835 - .L_2834)


	//   ....[0]....
.L_2834:
        /*00f4*/ 	.word	0x000001c0


	//   ....[1]....
        /*00f8*/ 	.word	0x00001470


	//----- nvinfo : EIATTR_CRS_STACK_SIZE
	.align		4
.L_2835:
        /*00fc*/ 	.byte	0x04, 0x1e
        /*00fe*/ 	.short	(.L_2837 - .L_2836)
.L_2836:
        /*0100*/ 	.word	0x00000000


	//----- nvinfo : EIATTR_CBANK_PARAM_SIZE
	.align		4
.L_2837:
        /*0104*/ 	.byte	0x03, 0x19
        /*0106*/ 	.short	0x0030


	//----- nvinfo : EIATTR_PARAM_CBANK
	.align		4
        /*0108*/ 	.byte	0x04, 0x0a
        /*010a*/ 	.short	(.L_2839 - .L_2838)
	.align		4
.L_2838:
        /*010c*/ 	.word	index@(.nv.constant0._Z18kQuantizeBlockwiseI13__nv_bfloat16Li64ELi2ELi0ELi0EEvPfPT_S1_PhS1_ii)
        /*0110*/ 	.short	0x0210
        /*0112*/ 	.short	0x0030


	//----- nvinfo : EIATTR_SW_WAR
	.align		4
.L_2839:
        /*0114*/ 	.byte	0x04, 0x36
        /*0116*/ 	.short	(.L_2841 - .L_2840)
.L_2840:
        /*0118*/ 	.word	0x00000008
.L_2841:


//--------------------- .nv.info._Z18kQuantizeBlockwiseI13__nv_bfloat16Li128ELi2ELi0ELi0EEvPfPT_S1_PhS1_ii --------------------------
	.section	.nv.info._Z18kQuantizeBlockwiseI13__nv_bfloat16Li128ELi2ELi0ELi0EEvPfPT_S1_PhS1_ii,"",@"SHT_CUDA_INFO"
	.sectionflags	@""
	.align	4


	//----- nvinfo : EIATTR_CUDA_API_VERSION
	.align		4
        /*0000*/ 	.byte	0x04, 0x37
        /*0002*/ 	.short	(.L_2843 - .L_2842)
.L_2842:
        /*0004*/ 	.word	0x00000082


	//----- nvinfo : EIATTR_KPARAM_INFO
	.align		4
.L_2843:
        /*0008*/ 	.byte	0x04, 0x17
        /*000a*/ 	.short	(.L_2845 - .L_2844)
.L_2844:
        /*000c*/ 	.word	0x00000000
        /*0010*/ 	.short	0x0006
        /*0012*/ 	.short	0x002c
        /*0014*/ 	.byte	0x00, 0xf0, 0x11, 0x00


	//----- nvinfo : EIATTR_KPARAM_INFO
	.align		4
.L_2845:
        /*0018*/ 	.byte	0x04, 0x17
        /*001a*/ 	.short	(.L_2847 - .L_2846)
.L_2846:
        /*001c*/ 	.word	0x00000000
        /*0020*/ 	.short	0x0005
        /*0022*/ 	.short	0x0028
        /*0024*/ 	.byte	0x00, 0xf0, 0x11, 0x00


	//----- nvinfo : EIATTR_KPARAM_INFO
	.align		4
.L_2847:
        /*0028*/ 	.byte	0x04, 0x17
        /*002a*/ 	.short	(.L_2849 - .L_2848)
.L_2848:
        /*002c*/ 	.word	0x00000000
        /*0030*/ 	.short	0x0004
        /*0032*/ 	.short	0x0020
        /*0034*/ 	.byte	0x00, 0xf0, 0x21, 0x00


	//----- nvinfo : EIATTR_KPARAM_INFO
	.align		4
.L_2849:
        /*0038*/ 	.byte	0x04, 0x17
        /*003a*/ 	.short	(.L_2851 - .L_2850)
.L_2850:
        /*003c*/ 	.word	0x00000000
        /*0040*/ 	.short	0x0003
        /*0042*/ 	.short	0x0018
        /*0044*/ 	.byte	0x00, 0xf0, 0x21, 0x00


	//----- nvinfo : EIATTR_KPARAM_INFO
	.align		4
.L_2851:
        /*0048*/ 	.byte	0x04, 0x17
        /*004a*/ 	.short	(.L_2853 - .L_2852)
.L_2852:
        /*004c*/ 	.word	0x00000000
        /*0050*/ 	.short	0x0002
        /*0052*/ 	.short	0x0010
        /*0054*/ 	.byte	0x00, 0xf0, 0x21, 0x00


	//----- nvinfo : EIATTR_KPARAM_INFO
	.align		4
.L_2853:
        /*0058*/ 	.byte	0x04, 0x17
        /*005a*/ 	.short	(.L_2855 - .L_2854)
.L_2854:
        /*005c*/ 	.word	0x00000000
        /*0060*/ 	.short	0x0001
        /*0062*/ 	.short	0x0008
        /*0064*/ 	.byte	0x00, 0xf0, 0x21, 0x00


	//----- nvinfo : EIATTR_KPARAM_INFO
	.align		4
.L_2855:
        /*0068*/ 	.byte	0x04, 0x17
        /*006a*/ 	.short	(.L_2857 - .L_2856)
.L_2856:
        /*006c*/ 	.word	0x00000000
        /*0070*/ 	.short	0x0000
        /*0072*/ 	.short	0x0000
        /*0074*/ 	.byte	0x00, 0xf0, 0x21, 0x00


	//----- nvinfo : EIATTR_SPARSE_MMA_MASK
	.align		4
.L_2857:
        /*0078*/ 	.byte	0x03, 0x50
        /*007a*/ 	.short	0x0000


	//----- nvinfo : EIATTR_MAXREG_COUNT
	.align		4
        /*007c*/ 	.byte	0x03, 0x1b
        /*007e*/ 	.short	0x00ff


	//----- nvinfo : EIATTR_NUM_BARRIERS
	.align		4
        /*0080*/ 	.byte	0x02, 0x4c
        /*0082*/ 	.byte	0x01
	.zero		1


	//----- nvinfo : EIATTR_MERCURY_ISA_VERSION
	.align		4
        /*0084*/ 	.byte	0x03, 0x5f
        /*0086*/ 	.short	0x0101


	//----- nvinfo : EIATTR_COOP_GROUP_MASK_REGIDS
	.align		4
        /*0088*/ 	.byte	0x04, 0x29
        /*008a*/ 	.short	(.L_2859 - .L_2858)


	//   ....[0]....
.L_2858:
        /*008c*/ 	.word	0xffffffff


	//   ....[1]....
        /*0090*/ 	.word	0xffffffff


	//   ....[2]....
        /*0094*/ 	.word	0xffffffff


	//   ....[3]....
        /*0098*/ 	.word	0xffffffff


	//   ....[4]....
        /*009c*/ 	.word	0xffffffff


	//   ....[5]....
        /*00a0*/ 	.word	0xffffffff


	//   ....[6]....
        /*00a4*/ 	.word	0xffffffff


	//   ....[7]....
        /*00a8*/ 	.word	0xffffffff


	//   ....[8]....
        /*00ac*/ 	.word	0xffffffff


	//   ....[9]....
        /*00b0*/ 	.word	0xffffffff


	//   ....[10]....
        /*00b4*/ 	.word	0xffffffff


	//   ....[11]....
        /*00b8*/ 	.word	0xffffffff


	//----- nvinfo : EIATTR_COOP_GROUP_INSTR_OFFSETS
	.align		4
.L_2859:
        /*00bc*/ 	.byte	0x04, 0x28
        /*00be*/ 	.short	(.L_2861 - .L_2860)


	//   ....[0]....
.L_2860:
        /*00c0*/ 	.word	0x00000490


	//   ....[1]....
        /*00c4*/ 	.word	0x00000570


	//   ....[2]....
        /*00c8*/ 	.word	0x000005b0


	//   ....[3]....
        /*00cc*/ 	.word	0x00000600


	//   ....[4]....
        /*00d0*/ 	.word	0x00000650


	//   ....[5]....
        /*00d4*/ 	.word	0x00000690


	//   ....[6]....
        /*00d8*/ 	.word	0x00000760


	//   ....[7]....
        /*00dc*/ 	.word	0x000007c0


	//   ....[8]....
        /*00e0*/ 	.word	0x00000800


	//   ....[9]....
        /*00e4*/ 	.word	0x00000840


	//   ....[10]....
        /*00e8*/ 	.word	0x00000880


	//   ....[11]....
        /*00ec*/ 	.word	0x00001510


	//----- nvinfo : EIATTR_EXIT_INSTR_OFFSETS
	.align		4
.L_2861:
        /*00f0*/ 	.byte	0x04, 0x1c
        /*00f2*/ 	.short	(.L_2863 - .L_2862)


	//   ....[0]....
.L_2862:
        /*00f4*/ 	.word	0x000001c0


	//   ....[1]....
        /*00f8*/ 	.word	0x00001600


	//----- nvinfo : EIATTR_CRS_STACK_SIZE
	.align		4
.L_2863:
        /*00fc*/ 	.byte	0x04, 0x1e
        /*00fe*/ 	.short	(.L_2865 - .L_2864)
.L_2864:
        /*0100*/ 	.word	0x00000000


	//----- nvinfo : EIATTR_CBANK_PARAM_SIZE
	.align		4
.L_2865:
        /*0104*/ 	.byte	0x03, 0x19
        /*0106*/ 	.short	0x0030


	//----- nvinfo : EIATTR_PARAM_CBANK
	.align		4
        /*0108*/ 	.byte	0x04, 0x0a
        /*010a*/ 	.short	(.L_2867 - .L_2866)
	.align		4
.L_2866:
        /*010c*/ 	.word	index@(.nv.constant0._Z18kQuantizeBlockwiseI13__nv_bfloat16Li128ELi2ELi0ELi0EEvPfPT_S1_PhS1_ii)
        /*0110*/ 	.short	0x0210
        /*0112*/ 	.short	0x0030


	//----- nvinfo : EIATTR_SW_WAR
	.align		4
.L_2867:
        /*0114*/ 	.byte	0x04, 0x36
        /*0116*/ 	.short	(.L_2869 - .L_2868)
.L_2868:
        /*0118*/ 	.word	0x00000008
.L_2869:


//--------------------- .nv.info._Z18kQuantizeBlockwiseI13__nv_bfloat16Li256ELi2ELi0ELi0EEvPfPT_S1_PhS1_ii --------------------------
	.section	.nv.info._Z18kQuantizeBlockwiseI13__nv_bfloat16Li256ELi2ELi0ELi0EEvPfPT_S1_PhS1_ii,"",@"SHT_CUDA_INFO"
	.sectionflags	@""
	.align	4


	//----- nvinfo : EIATTR_CUDA_API_VERSION
	.align		4
        /*0000*/ 	.byte	0x04, 0x37
        /*0002*/ 	.short	(.L_2871 - .L_2870)
.L_2870:
        /*0004*/ 	.word	0x00000082


	//----- nvinfo : EIATTR_KPARAM_INFO
	.align		4
.L_2871:
        /*0008*/ 	.byte	0x04, 0x17
        /*000a*/ 	.short	(.L_2873 - .L_2872)
.L_2872:
        /*000c*/ 	.word	0x00000000
        /*0010*/ 	.short	0x0006
        /*0012*/ 	.short	0x002c
        /*0014*/ 	.byte	0x00, 0xf0, 0x11, 0x00


	//----- nvinfo : EIATTR_KPARAM_INFO
	.align		4
.L_2873:
        /*0018*/ 	.byte	0x04, 0x17
        /*001a*/ 	.short	(.L_2875 - .L_2874)
.L_2874:
        /*001c*/ 	.word	0x00000000
        /*0020*/ 	.short	0x0005
        /*0022*/ 	.short	0x0028
        /*0024*/ 	.byte	0x00, 0xf0, 0x11, 0x00


	//----- nvinfo : EIATTR_KPARAM_INFO
	.align		4
.L_2875:
        /*0028*/ 	.byte	0x04, 0x17
        /*002a*/ 	.short	(.L_2877 - .L_2876)
.L_2876:
        /*002c*/ 	.word	0x00000000
        /*0030*/ 	.short	0x0004
        /*0032*/ 	.short	0x0020
        /*0034*/ 	.byte	0x00, 0xf0, 0x21, 0x00


	//----- nvinfo : EIATTR_KPARAM_INFO
	.align		4
.L_2877:
        /*0038*/ 	.byte	0x04, 0x17
        /*003a*/ 	.short	(.L_2879 - .L_2878)
.L_2878:
        /*003c*/ 	.word	0x00000000
        /*0040*/ 	.short	0x0003
        /*0042*/ 	.short	0x0018
        /*0044*/ 	.byte	0x00, 0xf0, 0x21, 0x00


	//----- nvinfo : EIATTR_KPARAM_INFO
	.align		4
.L_2879:
        /*0048*/ 	.byte	0x04, 0x17
        /*004a*/ 	.short	(.L_2881 - .L_2880)
.L_2880:
        /*004c*/ 	.word	0x00000000
        /*0050*/ 	.short	0x0002
        /*0052*/ 	.short	0x0010
        /*0054*/ 	.byte	0x00, 0xf0, 0x21, 0x00


	//----- nvinfo : EIATTR_KPARAM_INFO
	.align		4
.L_2881:
        /*0058*/ 	.byte	0x04, 0x17
        /*005a*/ 	.short	(.L_2883 - .L_2882)
.L_2882:
        /*005c*/ 	.word	0x00000000
        /*0060*/ 	.short	0x0001
        /*0062*/ 	.short	0x0008
        /*0064*/ 	.byte	0x00, 0xf0, 0x21, 0x00


	//----- nvinfo : EIATTR_KPARAM_INFO
	.align		4
.L_2883:
        /*0068*/ 	.byte	0x04, 0x17
        /*006a*/ 	.short	(.L_2885 - .L_2884)
.L_2884:
        /*006c*/ 	.word	0x00000000
        /*0070*/ 	.short	0x0000
        /*0072*/ 	.short	0x0000
        /*0074*/ 	.byte	0x00, 0xf0, 0x21, 0x00


	//----- nvinfo : EIATTR_SPARSE_MMA_MASK
	.align		4
.L_2885:
        /*0078*/ 	.byte	0x03, 0x50
        /*007a*/ 	.short	0x0000


	//----- nvinfo : EIATTR_MAXREG_COUNT
	.align		4
        /*007c*/ 	.byte	0x03, 0x1b
        /*007e*/ 	.short	0x00ff


	//----- nvinfo : EIATTR_NUM_BARRIERS
	.align		4
        /*0080*/ 	.byte	0x02, 0x4c
        /*0082*/ 	.byte	0x01
	.zero		1


	//----- nvinfo : EIATTR_MERCURY_ISA_VERSION
	.align		4
        /*0084*/ 	.byte	0x03, 0x5f
        /*0086*/ 	.short	0x0101


	//----- nvinfo : EIATTR_COOP_GROUP_MASK_REGIDS
	.align		4
        /*0088*/ 	.byte	0x04, 0x29
        /*008a*/ 	.short	(.L_2887 - .L_2886)


	//   ....[0]....
.L_2886:
        /*008c*/ 	.word	0xffffffff


	//   ....[1]....
        /*0090*/ 	.word	0xffffffff


	//   ....[2]....
        /*0094*/ 	.word	0xffffffff


	//   ....[3]....
        /*0098*/ 	.word	0xffffffff


	//   ....[4]....
        /*009c*/ 	.word	0xffffffff


	//   ....[5]....
        /*00a0*/ 	.word	0xffffffff


	//   ....[6]....
        /*00a4*/ 	.word	0xffffffff


	//   ....[7]....
        /*00a8*/ 	.word	0xffffffff


	//   ....[8]....
        /*00ac*/ 	.word	0xffffffff


	//   ....[9]....
        /*00b0*/ 	.word	0xffffffff


	//   ....[10]....
        /*00b4*/ 	.word	0xffffffff


	//   ....[11]....
        /*00b8*/ 	.word	0xffffffff


	//----- nvinfo : EIATTR_COOP_GROUP_INSTR_OFFSETS
	.align		4
.L_2887:
        /*00bc*/ 	.byte	0x04, 0x28
        /*00be*/ 	.short	(.L_2889 - .L_2888)


	//   ....[0]....
.L_2888:
        /*00c0*/ 	.word	0x00000490


	//   ....[1]....
        /*00c4*/ 	.word	0x00000570


	//   ....[2]....
        /*00c8*/ 	.word	0x000005b0


	//   ....[3]....
        /*00cc*/ 	.word	0x00000600


	//   ....[4]....
        /*00d0*/ 	.word	0x00000650


	//   ....[5]....
        /*00d4*/ 	.word	0x00000690


	//   ....[6]....
        /*00d8*/ 	.word	0x000007e0


	//   ....[7]....
        /*00dc*/ 	.word	0x00000840


	//   ....[8]....
        /*00e0*/ 	.word	0x00000880


	//   ....[9]....
        /*00e4*/ 	.word	0x000008c0


	//   ....[10]....
        /*00e8*/ 	.word	0x00000900


	//   ....[11]....
        /*00ec*/ 	.word	0x000015d0


	//----- nvinfo : EIATTR_EXIT_INSTR_OFFSETS
	.align		4
.L_2889:
        /*00f0*/ 	.byte	0x04, 0x1c
        /*00f2*/ 	.short	(.L_2891 - .L_2890)


	//   ....[0]....
.L_2890:
        /*00f4*/ 	.word	0x000001c0


	//   ....[1]....
        /*00f8*/ 	.word	0x000016c0


	//----- nvinfo : EIATTR_CRS_STACK_SIZE
	.align		4
.L_2891:
        /*00fc*/ 	.byte	0x04, 0x1e
        /*00fe*/ 	.short	(.L_2893 - .L_2892)
.L_2892:
        /*0100*/ 	.word	0x00000000


	//----- nvinfo : EIATTR_CBANK_PARAM_SIZE
	.align		4
.L_2893:
        /*0104*/ 	.byte	0x03, 0x19
        /*0106*/ 	.short	0x0030


	//----- nvinfo : EIATTR_PARAM_CBANK
	.align		4
        /*0108*/ 	.byte	0x04, 0x0a
        /*010a*/ 	.short	(.L_2895 - .L_2894)
	.align		4
.L_2894:
        /*010c*/ 	.word	index@(.nv.constant0._Z18kQuantizeBlockwiseI13__nv_bfloat16Li256ELi2ELi0ELi0EEvPfPT_S1_PhS1_ii)
        /*0110*/ 	.short	0x0210
        /*0112*/ 	.short	0x0030


	//----- nvinfo : EIATTR_SW_WAR
	.align		4
.L_2895:
        /*0114*/ 	.byte	0x04, 0x36
        /*0116*/ 	.short	(.L_2897 - .L_2896)
.L_2896:
        /*0118*/ 	.word	0x00000008
.L_2897:


//--------------------- .nv.info._Z18kQuantizeBlockwiseI13__nv_bfloat16Li512ELi2ELi0ELi0EEvPfPT_S1_PhS1_ii --------------------------
	.section	.nv.info._Z18kQuantizeBlockwiseI13__nv_bfloat16Li512ELi2ELi0ELi0EEvPfPT_S1_PhS1_ii,"",@"SHT_CUDA_INFO"
	.sectionflags	@""
	.align	4


	//----- nvinfo : EIATTR_CUDA_API_VERSION
	.align		4
        /*0000*/ 	.byte	0x04, 0x37
        /*0002*/ 	.short	(.L_2899 - .L_2898)
.L_2898:
        /*0004*/ 	.word	0x00000082


	//----- nvinfo : EIATTR_KPARAM_INFO
	.align		4
.L_2899:
        /*0008*/ 	.byte	0x04, 0x17
        /*000a*/ 	.short	(.L_2901 - .L_2900)
.L_2900:
        /*000c*/ 	.word	0x00000000
        /*0010*/ 	.short	0x0006
        /*0012*/ 	.short	0x002c
        /*0014*/ 	.byte	0x00, 0xf0, 0x11, 0x00


	//----- nvinfo : EIATTR_KPARAM_INFO
	.align		4
.L_2901:
        /*0018*/ 	.byte	0x04, 0x17
        /*001a*/ 	.short	(.L_2903 - .L_2902)
.L_2902:
        /*001c*/ 	.word	0x00000000
        /*0020*/ 	.short	0x0005
        /*0022*/ 	.short	0x0028
        /*0024*/ 	.byte	0x00, 0xf0, 0x11, 0x00


	//----- nvinfo : EIATTR_KPARAM_INFO
	.align		4
.L_2903:
        /*0028*/ 	.byte	0x04, 0x17
        /*002a*/ 	.short	(.L_2905 - .L_2904)
.L_2904:
        /*002c*/ 	.word	0x00000000
        /*0030*/ 	.short	0x0004
        /*0032*/ 	.short	0x0020
        /*0034*/ 	.byte	0x00, 0xf0, 0x21, 0x00


	//----- nvinfo : EIATTR_KPARAM_INFO
	.align		4
.L_2905:
        /*0038*/ 	.byte	0x04, 0x17
        /*003a*/ 	.short	(.L_2907 - .L_2906)
.L_2906:
        /*003c*/ 	.word	0x00000000
        /*0040*/ 	.short	0x0003
        /*0042*/ 	.short	0x0018
        /*0044*/ 	.byte	0x00, 0xf0, 0x21, 0x00


	//----- nvinfo : EIATTR_KPARAM_INFO
	.align		4
.L_2907:
        /*0048*/ 	.byte	0x04, 0x17
        /*004a*/ 	.short	(.L_2909 - .L_2908)
.L_2908:
        /*004c*/ 	.word	0x00000000
        /*0050*/ 	.short	0x0002
        /*0052*/ 	.short	0x0010
        /*0054*/ 	.byte	0x00, 0xf0, 0x21, 0x00


	//----- nvinfo : EIATTR_KPARAM_INFO
	.align		4
.L_2909:
        /*0058*/ 	.byte	0x04, 0x17
        /*005a*/ 	.short	(.L_2911 - .L_2910)
.L_2910:
        /*005c*/ 	.word	0x00000000
        /*0060*/ 	.short	0x0001
        /*0062*/ 	.short	0x0008
        /*0064*/ 	.byte	0x00, 0xf0, 0x21, 0x00


	//----- nvinfo : EIATTR_KPARAM_INFO
	.align		4
.L_2911:
        /*0068*/ 	.byte	0x04, 0x17
        /*006a*/ 	.short	(.L_2913 - .L_2912)
.L_2912:
        /*006c*/ 	.word	0x00000000
        /*0070*/ 	.short	0x0000
        /*0072*/ 	.short	0x0000
        /*0074*/ 	.byte	0x00, 0xf0, 0x21, 0x00


	//----- nvinfo : EIATTR_SPARSE_MMA_MASK
	.align		4
.L_2913:
        /*0078*/ 	.byte	0x03, 0x50
        /*007a*/ 	.short	0x0000


	//----- nvinfo : EIATTR_MAXREG_COUNT
	.align		4
        /*007c*/ 	.byte	0x03, 0x1b
        /*007e*/ 	.short	0x00ff


	//----- nvinfo : EIATTR_NUM_BARRIERS
	.align		4
        /*0080*/ 	.byte	0x02, 0x4c
        /*0082*/ 	.byte	0x01
	.zero		1


	//----- nvinfo : EIATTR_MERCURY_ISA_VERSION
	.align		4
        /*0084*/ 	.byte	0x03, 0x5f
        /*0086*/ 	.short	0x0101


	//----- nvinfo : EIATTR_COOP_GROUP_MASK_REGIDS
	.align		4
        /*0088*/ 	.byte	0x04, 0x29
        /*008a*/ 	.short	(.L_2915 - .L_2914)


	//   ....[0]....
.L_2914:
        /*008c*/ 	.word	0xffffffff


	//   ....[1]....
        /*0090*/ 	.word	0xffffffff


	//   ....[2]....
        /*0094*/ 	.word	0xffffffff


	//   ....[3]....
        /*0098*/ 	.word	0xffffffff


	//   ....[4]....
        /*009c*/ 	.word	0xffffffff


	//   ....[5]....
        /*00a0*/ 	.word	0xffffffff


	//   ....[6]....
        /*00a4*/ 	.word	0xffffffff


	//   ....[7]....
        /*00a8*/ 	.word	0xffffffff


	//   ....[8]....
        /*00ac*/ 	.word	0xffffffff


	//   ....[9]....
        /*00b0*/ 	.word	0xffffffff


	//   ....[10]....
        /*00b4*/ 	.word	0xffffffff


	//   ....[11]....
        /*00b8*/ 	.word	0xffffffff


	//----- nvinfo : EIATTR_COOP_GROUP_INSTR_OFFSETS
	.align		4
.L_2915:
        /*00bc*/ 	.byte	0x04, 0x28
        /*00be*/ 	.short	(.L_2917 - .L_2916)


	//   ....[0]....
.L_2916:
        /*00c0*/ 	.word	0x00000490


	//   ....[1]....
        /*00c4*/ 	.word	0x00000570


	//   ....[2]....
        /*00c8*/ 	.word	0x000005b0


	//   ....[3]....
        /*00cc*/ 	.word	0x00000600


	//   ....[4]....
        /*00d0*/ 	.word	0x00000650


	//   ....[5]....
        /*00d4*/ 	.word	0x00000690


	//   ....[6]....
        /*00d8*/ 	.word	0x000008b0


	//   ....[7]....
        /*00dc*/ 	.word	0x00000900


	//   ....[8]....
        /*00e0*/ 	.word	0x00000940


	//   ....[9]....
        /*00e4*/ 	.word	0x00000980


	//   ....[10]....
        /*00e8*/ 	.word	0x000009c0


	//   ....[11]....
        /*00ec*/ 	.word	0x00001710


	//----- nvinfo : EIATTR_EXIT_INSTR_OFFSETS
	.align		4
.L_2917:
        /*00f0*/ 	.byte	0x04, 0x1c
        /*00f2*/ 	.short	(.L_2919 - .L_2918)


	//   ....[0]....
.L_2918:
        /*00f4*/ 	.word	0x000001c0


	//   ....[1]....
        /*00f8*/ 	.word	0x00001820


	//----- nvinfo : EIATTR_CRS_STACK_SIZE
	.align		4
.L_2919:
        /*00fc*/ 	.byte	0x04, 0x1e
        /*00fe*/ 	.short	(.L_2921 - .L_2920)
.L_2920:
        /*0100*/ 	.word	0x00000000


	//----- nvinfo : EIATTR_CBANK_PARAM_SIZE
	.align		4
.L_2921:
        /*0104*/ 	.byte	0x03, 0x19
        /*0106*/ 	.short	0x0030


	//----- nvinfo : EIATTR_PARAM_CBANK
	.align		4
        /*0108*/ 	.byte	0x04, 0x0a
        /*010a*/ 	.short	(.L_2923 - .L_2922)
	.align		4
.L_2922:
        /*010c*/ 	.word	index@(.nv.constant0._Z18kQuantizeBlockwiseI13__nv_bfloat16Li512ELi2ELi0ELi0EEvPfPT_S1_PhS1_ii)
        /*0110*/ 	.short	0x0210
        /*0112*/ 	.short	0x0030


	//----- nvinfo : EIATTR_SW_WAR
	.align		4
.L_2923:
        /*0114*/ 	.byte	0x04, 0x36
        /*0116*/ 	.short	(.L_2925 - .L_2924)
.L_2924:
        /*0118*/ 	.word	0x00000008
.L_2925:


//--------------------- .nv.info._Z18kQuantizeBlockwiseI13__nv_bfloat16Li1024ELi4ELi0ELi0EEvPfPT_S1_PhS1_ii --------------------------
	.section	.nv.info._Z18kQuantizeBlockwiseI13__nv_bfloat16Li1024ELi4ELi0ELi0EEvPfPT_S1_PhS1_ii,"",@"SHT_CUDA_INFO"
	.sectionflags	@""
	.align	4


	//----- nvinfo : EIATTR_CUDA_API_VERSION
	.align		4
        /*0000*/ 	.byte	0x04, 0x37
        /*0002*/ 	.short	(.L_2927 - .L_2926)
.L_2926:
        /*0004*/ 	.word	0x00000082


	//----- nvinfo : EIATTR_KPARAM_INFO
	.align		4
.L_2927:
        /*0008*/ 	.byte	0x04, 0x17
        /*000a*/ 	.short	(.L_2929 - .L_2928)
.L_2928:
        /*000c*/ 	.word	0x00000000
        /*0010*/ 	.short	0x0006
        /*0012*/ 	.short	0x002c
        /*0014*/ 	.byte	0x00, 0xf0, 0x11, 0x00


	//----- nvinfo : EIATTR_KPARAM_INFO
	.align		4
.L_2929:
        /*0018*/ 	.byte	0x04, 0x17
        /*001a*/ 	.short	(.L_2931 - .L_2930)
.L_2930:
        /*001c*/ 	.word	0x00000000
        /*0020*/ 	.short	0x0005
        /*0022*/ 	.short	0x0028
        /*0024*/ 	.byte	0x00, 0xf0, 0x11, 0x00


	//----- nvinfo : EIATTR_KPARAM_INFO
	.align		4
.L_2931:
        /*0028*/ 	.byte	0x04, 0x17
        /*002a*/ 	.short	(.L_2933 - .L_2932)
.L_2932:
        /*002c*/ 	.word	0x00000000
        /*0030*/ 	.short	0x0004
        /*0032*/ 	.short	0x0020
        /*0034*/ 	.byte	0x00, 0xf0, 0x21, 0x00


	//----- nvinfo : EIATTR_KPARAM_INFO
	.align		4
.L_2933:
        /*0038*/ 	.byte	0x04, 0x17
        /*003a*/ 	.short	(.L_2935 - .L_2934)
.L_2934:
        /*003c*/ 	.word	0x00000000
        /*0040*/ 	.short	0x0003
        /*0042*/ 	.short	0x0018
        /*0044*/ 	.byte	0x00, 0xf0, 0x21, 0x00


	//----- nvinfo : EIATTR_KPARAM_INFO
	.align		4
.L_2935:
        /*0048*/ 	.byte	0x04, 0x17
        /*004a*/ 	.short	(.L_2937 - .L_2936)
.L_2936:
        /*004c*/ 	.word	0x00000000
        /*0050*/ 	.short	0x0002
        /*0052*/ 	.short	0x0010
        /*0054*/ 	.byte	0x00, 0xf0, 0x21, 0x00


	//----- nvinfo : EIATTR_KPARAM_INFO
	.align		4
.L_2937:
        /*0058*/ 	.byte	0x04, 0x17
        /*005a*/ 	.short	(.L_2939 - .L_2938)
.L_2938:
        /*005c*/ 	.word	0x00000000
        /*0060*/ 	.short	0x0001
        /*0062*/ 	.short	0x0008
        /*0064*/ 	.byte	0x00, 0xf0, 0x21, 0x00


	//----- nvinfo : EIATTR_KPARAM_INFO
	.align		4
.L_2939:
        /*0068*/ 	.byte	0x04, 0x17
        /*006a*/ 	.short	(.L_2941 - .L_2940)
.L_2940:
        /*006c*/ 	.word	0x00000000
        /*0070*/ 	.short	0x0000
        /*0072*/ 	.short	0x0000
        /*0074*/ 	.byte	0x00, 0xf0, 0x21, 0x00


	//----- nvinfo : EIATTR_SPARSE_MMA_MASK
	.align		4
.L_2941:
        /*0078*/ 	.byte	0x03, 0x50
        /*007a*/ 	.short	0x0000


	//----- nvinfo : EIATTR_MAXREG_COUNT
	.align		4
        /*007c*/ 	.byte	0x03, 0x1b
        /*007e*/ 	.short	0x00ff


	//----- nvinfo : EIATTR_NUM_BARRIERS
	.align		4
        /*0080*/ 	.byte	0x02, 0x4c
        /*0082*/ 	.byte	0x01
	.zero		1


	//----- nvinfo : EIATTR_MERCURY_ISA_VERSION
	.align		4
        /*0084*/ 	.byte	0x03, 0x5f
        /*0086*/ 	.short	0x0101


	//----- nvinfo : EIATTR_COOP_GROUP_MASK_REGIDS
	.align		4
        /*0088*/ 	.byte	0x04, 0x29
        /*008a*/ 	.short	(.L_2943 - .L_2942)


	//   ....[0]....
.L_2942:
        /*008c*/ 	.word	0xffffffff


	//   ....[1]....
        /*0090*/ 	.word	0xffffffff


	//   ....[2]....
        /*0094*/ 	.word	0xffffffff


	//   ....[3]....
        /*0098*/ 	.word	0xffffffff


	//   ....[4]....
        /*009c*/ 	.word	0xffffffff


	//   ....[5]....
        /*00a0*/ 	.word	0xffffffff


	//   ....[6]....
        /*00a4*/ 	.word	0xffffffff


	//   ....[7]....
        /*00a8*/ 	.word	0xffffffff


	//   ....[8]....
        /*00ac*/ 	.word	0xffffffff


	//   ....[9]....
        /*00b0*/ 	.word	0xffffffff


	//   ....[10]....
        /*00b4*/ 	.word	0xffffffff


	//   ....[11]....
        /*00b8*/ 	.word	0xffffffff


	//----- nvinfo : EIATTR_COOP_GROUP_INSTR_OFFSETS
	.align		4
.L_2943:
        /*00bc*/ 	.byte	0x04, 0x28
        /*00be*/ 	.short	(.L_2945 - .L_2944)


	//   ....[0]....
.L_2944:
        /*00c0*/ 	.word	0x000005a0


	//   ....[1]....
        /*00c4*/ 	.word	0x000006d0


	//   ....[2]....
        /*00c8*/ 	.word	0x00000710


	//   ....[3]....
        /*00cc*/ 	.word	0x00000760


	//   ....[4]....
        /*00d0*/ 	.word	0x000007b0


	//   ....[5]....
        /*00d4*/ 	.word	0x000007f0


	//   ....[6]....
        /*00d8*/ 	.word	0x00000a50


	//   ....[7]....
        /*00dc*/ 	.word	0x00000aa0


	//   ....[8]....
        /*00e0*/ 	.word	0x00000ae0


	//   ....[9]....
        /*00e4*/ 	.word	0x00000b20


	//   ....[10]....
        /*00e8*/ 	.word	0x00000b60


	//   ....[11]....
        /*00ec*/ 	.word	0x00002330


	//----- nvinfo : EIATTR_EXIT_INSTR_OFFSETS
	.align		4
.L_2945:
        /*00f0*/ 	.byte	0x04, 0x1c
        /*00f2*/ 	.short	(.L_2947 - .L_2946)


	//   ....[0]....
.L_2946:
        /*00f4*/ 	.word	0x000001d0


	//   ....[1]....
        /*00f8*/ 	.word	0x000024d0


	//----- nvinfo : EIATTR_CRS_STACK_SIZE
	.align		4
.L_2947:
        /*00fc*/ 	.byte	0x04, 0x1e
        /*00fe*/ 	.short	(.L_2949 - .L_2948)
.L_2948:
        /*0100*/ 	.word	0x00000000


	//----- nvinfo : EIATTR_CBANK_PARAM_SIZE
	.align		4
.L_2949:
        /*0104*/ 	.byte	0x03, 0x19
        /*0106*/ 	.short	0x0030


	//----- nvinfo : EIATTR_PARAM_CBANK
	.align		4
        /*0108*/ 	.byte	0x04, 0x0a
        /*010a*/ 	.short	(.L_2951 - .L_2950)
	.align		4
.L_2950:
        /*010c*/ 	.word	index@(.nv.constant0._Z18kQuantizeBlockwiseI13__nv_bfloat16Li1024ELi4ELi0ELi0EEvPfPT_S1_PhS1_ii)
        /*0110*/ 	.short	0x0210
        /*0112*/ 	.short	0x0030


	//----- nvinfo : EIATTR_SW_WAR
	.align		4
.L_2951:
        /*0114*/ 	.byte	0x04, 0x36
        /*0116*/ 	.short	(.L_2953 - .L_2952)
.L_2952:
        /*0118*/ 	.word	0x00000008
.L_2953:


//--------------------- .nv.info._Z18kQuantizeBlockwiseI13__nv_bfloat16Li2048ELi4ELi0ELi0EEvPfPT_S1_PhS1_ii --------------------------
	.section	.nv.info._Z18kQuantizeBlockwiseI13__nv_bfloat16Li2048ELi4ELi0ELi0EEvPfPT_S1_PhS1_ii,"",@"SHT_CUDA_INFO"
	.sectionflags	@""
	.align	4


	//----- nvinfo : EIATTR_CUDA_API_VERSION
	.align		4
        /*0000*/ 	.byte	0x04, 0x37
        /*0002*/ 	.short	(.L_2955 - .L_2954)
.L_2954:
        /*0004*/ 	.word	0x00000082


	//----- nvinfo : EIATTR_KPARAM_INFO
	.align		4
.L_2955:
        /*0008*/ 	.byte	0x04, 0x17
        /*000a*/ 	.short	(.L_2957 - .L_2956)
.L_2956:
        /*000c*/ 	.word	0x00000000
        /*0010*/ 	.short	0x0006
        /*0012*/ 	.short	0x002c
        /*0014*/ 	.byte	0x00, 0xf0, 0x11, 0x00


	//----- nvinfo : EIATTR_KPARAM_INFO
	.align		4
.L_2957:
        /*0018*/ 	.byte	0x04, 0x17
        /*001a*/ 	.short	(.L_2959 - .L_2958)
.L_2958:
        /*001c*/ 	.word	0x00000000
        /*0020*/ 	.short	0x0005
        /*0022*/ 	.short	0x0028
        /*0024*/ 	.byte	0x00, 0xf0, 0x11, 0x00


	//----- nvinfo : EIATTR_KPARAM_INFO
	.align		4
.L_2959:
        /*0028*/ 	.byte	0x04, 0x17
        /*002a*/ 	.short	(.L_2961 - .L_2960)
.L_2960:
        /*002c*/ 	.word	0x00000000
        /*0030*/ 	.short	0x0004
        /*0032*/ 	.short	0x0020
        /*0034*/ 	.byte	0x00, 0xf0, 0x21, 0x00


	//----- nvinfo : EIATTR_KPARAM_INFO
	.align		4
.L_2961:
        /*0038*/ 	.byte	0x04, 0x17
        /*003a*/ 	.short	(.L_2963 - .L_2962)
.L_2962:
        /*003c*/ 	.word	0x00000000
        /*0040*/ 	.short	0x0003
        /*0042*/ 	.short	0x0018
        /*0044*/ 	.byte	0x00, 0xf0, 0x21, 0x00


	//----- nvinfo : EIATTR_KPARAM_INFO
	.align		4
.L_2963:
        /*0048*/ 	.byte	0x04, 0x17
        /*004a*/ 	.short	(.L_2965 - .L_2964)
.L_2964:
        /*004c*/ 	.word	0x00000000
        /*0050*/ 	.short	0x0002
        /*0052*/ 	.short	0x0010
        /*0054*/ 	.byte	0x00, 0xf0, 0x21, 0x00


	//----- nvinfo : EIATTR_KPARAM_INFO
	.align		4
.L_2965:
        /*0058*/ 	.byte	0x04, 0x17
        /*005a*/ 	.short	(.L_2967 - .L_2966)
.L_2966:
        /*005c*/ 	.word	0x00000000
        /*0060*/ 	.short	0x0001
        /*0062*/ 	.short	0x0008
        /*0064*/ 	.byte	0x00, 0xf0, 0x21, 0x00


	//----- nvinfo : EIATTR_KPARAM_INFO
	.align		4
.L_2967:
        /*0068*/ 	.byte	0x04, 0x17
        /*006a*/ 	.short	(.L_2969 - .L_2968)
.L_2968:
        /*006c*/ 	.word	0x00000000
        /*0070*/ 	.short	0x0000
        /*0072*/ 	.short	0x0000
        /*0074*/ 	.byte	0x00, 0xf0, 0x21, 0x00


	//----- nvinfo : EIATTR_SPARSE_MMA_MASK
	.align		4
.L_2969:
        /*0078*/ 	.byte	0x03, 0x50
        /*007a*/ 	.short	0x0000


	//----- nvinfo : EIATTR_MAXREG_COUNT
	.align		4
        /*007c*/ 	.byte	0x03, 0x1b
        /*007e*/ 	.short	0x00ff


	//----- nvinfo : EIATTR_NUM_BARRIERS
	.align		4
        /*0080*/ 	.byte	0x02, 0x4c
        /*0082*/ 	.byte	0x01
	.zero		1


	//----- nvinfo : EIATTR_MERCURY_ISA_VERSION
	.align		4
        /*0084*/ 	.byte	0x03, 0x5f
        /*0086*/ 	.short	0x0101


	//----- nvinfo : EIATTR_UNUSED_LOAD_BYTE_OFFSET
	.align		4
        /*0088*/ 	.byte	0x04, 0x44
        /*008a*/ 	.short	(.L_2971 - .L_2970)


	//   ....[0]....
.L_2970:
        /*008c*/ 	.word	0x00000850
        /*0090*/ 	.word	0x0000fff0


	//   ....[1]....
        /*0094*/ 	.word	0x00000d10
        /*0098*/ 	.word	0x0000fff0


	//----- nvinfo : EIATTR_COOP_GROUP_MASK_REGIDS
	.align		4
.L_2971:
        /*009c*/ 	.byte	0x04, 0x29
        /*009e*/ 	.short	(.L_2973 - .L_2972)


	//   ....[0]....
.L_2972:
        /*00a0*/ 	.word	0xffffffff


	//   ....[1]....
        /*00a4*/ 	.word	0xffffffff


	//   ....[2]....
        /*00a8*/ 	.word	0xffffffff


	//   ....[3]....
        /*00ac*/ 	.word	0xffffffff


	//   ....[4]....
        /*00b0*/ 	.word	0xffffffff


	//   ....[5]....
        /*00b4*/ 	.word	0xffffffff


	//   ....[6]....
        /*00b8*/ 	.word	0xffffffff


	//   ....[7]....
        /*00bc*/ 	.word	0xffffffff


	//   ....[8]....
        /*00c0*/ 	.word	0xffffffff


	//   ....[9]....
        /*00c4*/ 	.word	0xffffffff


	//   ....[10]....
        /*00c8*/ 	.word	0xffffffff


	//   ....[11]....
        /*00cc*/ 	.word	0xffffffff


	//----- nvinfo : EIATTR_COOP_GROUP_INSTR_OFFSETS
	.align		4
.L_2973:
        /*00d0*/ 	.byte	0x04, 0x28
        /*00d2*/ 	.short	(.L_2975 - .L_2974)


	//   ....[0]....
.L_2974:
        /*00d4*/ 	.word	0x00000580


	//   ....[1]....
        /*00d8*/ 	.word	0x000006b0


	//   ....[2]....
        /*00dc*/ 	.word	0x000006f0


	//   ....[3]....
        /*00e0*/ 	.word	0x00000740


	//   ....[4]....
        /*00e4*/ 	.word	0x00000790


	//   ....[5]....
        /*00e8*/ 	.word	0x000007d0


	//   ....[6]....
        /*00ec*/ 	.word	0x00000b80


	//   ....[7]....
        /*00f0*/ 	.word	0x00000bd0


	//   ....[8]....
        /*00f4*/ 	.word	0x00000c10


	//   ....[9]....
        /*00f8*/ 	.word	0x00000c50


	//   ....[10]....
        /*00fc*/ 	.word	0x00000c90


	//   ....[11]....
        /*0100*/ 	.word	0x00002570


	//----- nvinfo : EIATTR_EXIT_INSTR_OFFSETS
	.align		4
.L_2975:
        /*0104*/ 	.byte	0x04, 0x1c
        /*0106*/ 	.short	(.L_2977 - .L_2976)


	//   ....[0]....
.L_2976:
        /*0108*/ 	.word	0x000001d0


	//   ....[1]....
        /*010c*/ 	.word	0x00002700


	//----- nvinfo : EIATTR_CRS_STACK_SIZE
	.align		4
.L_2977:
        /*0110*/ 	.byte	0x04, 0x1e
        /*0112*/ 	.short	(.L_2979 - .L_2978)
.L_2978:
        /*0114*/ 	.word	0x00000000


	//----- nvinfo : EIATTR_CBANK_PARAM_SIZE
	.align		4
.L_2979:
        /*0118*/ 	.byte	0x03, 0x19
        /*011a*/ 	.short	0x0030


	//----- nvinfo : EIATTR_PARAM_CBANK
	.align		4
        /*011c*/ 	.byte	0x04, 0x0a
        /*011e*/ 	.short	(.L_2981 - .L_2980)
	.align		4
.L_2980:
        /*0120*/ 	.word	index@(.nv.constant0._Z18kQuantizeBlockwiseI13__nv_bfloat16Li2048ELi4ELi0ELi0EEvPfPT_S1_PhS1_ii)
        /*0124*/ 	.short	0x0210
        /*0126*/ 	.short	0x0030


	//----- nvinfo : EIATTR_SW_WAR
	.align		4
.L_2981:
        /*0128*/ 	.byte	0x04, 0x36
        /*012a*/ 	.short	(.L_2983 - .L_2982)
.L_2982:
        /*012c*/ 	.word	0x00000008
.L_2983:


//--------------------- .nv.info._Z18kQuantizeBlockwiseI13__nv_bfloat16Li4096ELi4ELi1ELi0EEvPfPT_S1_PhS1_ii --------------------------
	.section	.nv.info._Z18kQuantizeBlockwiseI13__nv_bfloat16Li4096ELi4ELi1ELi0EEvPfPT_S1_PhS1_ii,"",@"SHT_CUDA_INFO"
	.sectionflags	@""
	.align	4


	//----- nvinfo : EIATTR_CUDA_API_VERSION
	.align		4
        /*0000*/ 	.byte	0x04, 0x37
        /*0002*/ 	.short	(.L_2985 - .L_2984)
.L_2984:
        /*0004*/ 	.word	0x00000082


	//----- nvinfo : EIATTR_KPARAM_INFO
	.align		4
.L_2985:
        /*0008*/ 	.byte	0x04, 0x17
        /*000a*/ 	.short	(.L_2987 - .L_2986)
.L_2986:
        /*000c*/ 	.word	0x00000000
        /*0010*/ 	.short	0x0006
        /*0012*/ 	.short	0x002c
        /*0014*/ 	.byte	0x00, 0xf0, 0x11, 0x00


	//----- nvinfo : EIATTR_KPARAM_INFO
	.align		4
.L_2987:
        /*0018*/ 	.byte	0x04, 0x17
        /*001a*/ 	.short	(.L_2989 - .L_2988)
.L_2988:
        /*001c*/ 	.word	0x00000000
        /*0020*/ 	.short	0x0005
        /*0022*/ 	.short	0x0028
        /*0024*/ 	.byte	0x00, 0xf0, 0x11, 0x00


	//----- nvinfo : EIATTR_KPARAM_INFO
	.align		4
.L_2989:
        /*0028*/ 	.byte	0x04, 0x17
        /*002a*/ 	.short	(.L_2991 - .L_2990)
.L_2990:
        /*002c*/ 	.word	0x00000000
        /*0030*/ 	.short	0x0004
        /*0032*/ 	.short	0x0020
        /*0034*/ 	.byte	0x00, 0xf0, 0x21, 0x00


	//----- nvinfo : EIATTR_KPARAM_INFO
	.align		4
.L_2991:
        /*0038*/ 	.byte	0x04, 0x17
        /*003a*/ 	.short	(.L_2993 - .L_2992)
.L_2992:
        /*003c*/ 	.word	0x00000000
        /*0040*/ 	.short	0x0003
        /*0042*/ 	.short	0x0018
        /*0044*/ 	.byte	0x00, 0xf0, 0x21, 0x00


	//----- nvinfo : EIATTR_KPARAM_INFO
	.align		4
.L_2993:
        /*0048*/ 	.byte	0x04, 0x17
        /*004a*/ 	.short	(.L_2995 - .L_2994)
.L_2994:
        /*004c*/ 	.word	0x00000000
        /*0050*/ 	.short	0x0002
        /*0052*/ 	.short	0x0010
        /*0054*/ 	.byte	0x00, 0xf0, 0x21, 0x00


	//----- nvinfo : EIATTR_KPARAM_INFO
	.align		4
.L_2995:
        /*0058*/ 	.byte	0x04, 0x17
        /*005a*/ 	.short	(.L_2997 - .L_2996)
.L_2996:
        /*005c*/ 	.word	0x00000000
        /*0060*/ 	.short	0x0001
        /*0062*/ 	.short	0x0008
        /*0064*/ 	.byte	0x00, 0xf0, 0x21, 0x00


	//----- nvinfo : EIATTR_KPARAM_INFO
	.align		4
.L_2997:
        /*0068*/ 	.byte	0x04, 0x17
        /*006a*/ 	.short	(.L_2999 - .L_2998)
.L_2998:
        /*006c*/ 	.word	0x00000000
        /*0070*/ 	.short	0x0000
        /*0072*/ 	.short	0x0000
        /*0074*/ 	.byte	0x00, 0xf0, 0x21, 0x00


	//----- nvinfo : EIATTR_SPARSE_MMA_MASK
	.align		4
.L_2999:
        /*0078*/ 	.byte	0x03, 0x50
        /*007a*/ 	.short	0x0000


	//----- nvinfo : EIATTR_MAXREG_COUNT
	.align		4
        /*007c*/ 	.byte	0x03, 0x1b
        /*007e*/ 	.short	0x00ff


	//----- nvinfo : EIATTR_NUM_BARRIERS
	.align		4
        /*0080*/ 	.byte	0x02, 0x4c
        /*0082*/ 	.byte	0x01
	.zero		1


	//----- nvinfo : EIATTR_MERCURY_ISA_VERSION
	.align		4
        /*0084*/ 	.byte	0x03, 0x5f
        /*0086*/ 	.short	0x0101


	//----- nvinfo : EIATTR_UNUSED_LOAD_BYTE_OFFSET
	.align		4
        /*0088*/ 	.byte	0x04, 0x44
        /*008a*/ 	.short	(.L_3001 - .L_3000)


	//   ....[0]....
.L_3000:
        /*008c*/ 	.word	0x00000900
        /*0090*/ 	.word	0x0000fff0


	//   ....[1]....
        /*0094*/ 	.word	0x00001100
        /*0098*/ 	.word	0x0000fff0


	//----- nvinfo : EIATTR_COOP_GROUP_MASK_REGIDS
	.align		4
.L_3001:
        /*009c*/ 	.byte	0x04, 0x29
        /*009e*/ 	.short	(.L_3003 - .L_3002)


	//   ....[0]....
.L_3002:
        /*00a0*/ 	.word	0xffffffff


	//   ....[1]....
        /*00a4*/ 	.word	0xffffffff


	//   ....[2]....
        /*00a8*/ 	.word	0xffffffff


	//   ....[3]....
        /*00ac*/ 	.word	0xffffffff


	//   ....[4]....
        /*00b0*/ 	.word	0xffffffff


	//   ....[5]....
        /*00b4*/ 	.word	0xffffffff


	//   ....[6]....
        /*00b8*/ 	.word	0xffffffff


	//   ....[7]....
        /*00bc*/ 	.word	0xffffffff


	//   ....[8]....
        /*00c0*/ 	.word	0xffffffff


	//   ....[9]....
        /*00c4*/ 	.word	0xffffffff


	//   ....[10]....
        /*00c8*/ 	.word	0xffffffff


	//   ....[11]....
        /*00cc*/ 	.word	0xffffffff


	//   ....[12]....
        /*00d0*/ 	.word	0xffffffff


	//----- nvinfo : EIATTR_COOP_GROUP_INSTR_OFFSETS
	.align		4
.L_3003:
        /*00d4*/ 	.byte	0x04, 0x28
        /*00d6*/ 	.short	(.L_3005 - .L_3004)


	//   ....[0]....
.L_3004:
        /*00d8*/ 	.word	0x00000630


	//   ....[1]....
        /*00dc*/ 	.word	0x00000760


	//   ....[2]....
        /*00e0*/ 	.word	0x000007a0


	//   ....[3]....
        /*00e4*/ 	.word	0x000007f0


	//   ....[4]....
        /*00e8*/ 	.word	0x00000840


	//   ....[5]....
        /*00ec*/ 	.word	0x00000880


	//   ....[6]....
        /*00f0*/ 	.word	0x00000f70


	//   ....[7]....
        /*00f4*/ 	.word	0x00000fc0


	//   ....[8]....
        /*00f8*/ 	.word	0x00001000


	//   ....[9]....
        /*00fc*/ 	.word	0x00001040


	//   ....[10]....
        /*0100*/ 	.word	0x00001080


	//   ....[11]....
        /*0104*/ 	.word	0x00001830


	//   ....[12]....
        /*0108*/ 	.word	0x00002d50


	//----- nvinfo : EIATTR_EXIT_INSTR_OFFSETS
	.align		4
.L_3005:
        /*010c*/ 	.byte	0x04, 0x1c
        /*010e*/ 	.short	(.L_3007 - .L_3006)


	//   ....[0]....
.L_3006:
        /*0110*/ 	.word	0x000001d0


	//   ....[1]....
        /*0114*/ 	.word	0x00002ee0


	//----- nvinfo : EIATTR_CRS_STACK_SIZE
	.align		4
.L_3007:
        /*0118*/ 	.byte	0x04, 0x1e
        /*011a*/ 	.short	(.L_3009 - .L_3008)
.L_3008:
        /*011c*/ 	.word	0x00000000


	//----- nvinfo : EIATTR_CBANK_PARAM_SIZE
	.align		4
.L_3009:
        /*0120*/ 	.byte	0x03, 0x19
        /*0122*/ 	.short	0x0030


	//----- nvinfo : EIATTR_PARAM_CBANK
	.align		4
        /*0124*/ 	.byte	0x04, 0x0a
        /*0126*/ 	.short	(.L_3011 - .L_3010)
	.align		4
.L_3010:
        /*0128*/ 	.word	index@(.nv.constant0._Z18kQuantizeBlockwiseI13__nv_bfloat16Li4096ELi4ELi1ELi0EEvPfPT_S1_PhS1_ii)
        /*012c*/ 	.short	0x0210
        /*012e*/ 	.short	0x0030


	//----- nvinfo : EIATTR_SW_WAR
	.align		4
.L_3011:
        /*0130*/ 	.byte	0x04, 0x36
        /*0132*/ 	.short	(.L_3013 - .L_3012)
.L_3012:
        /*0134*/ 	.word	0x00000008
.L_3013:


//--------------------- .nv.info._Z18kQuantizeBlockwiseI13__nv_bfloat16Li4096ELi4ELi0ELi0EEvPfPT_S1_PhS1_ii --------------------------
	.section	.nv.info._Z18kQuantizeBlockwiseI13__nv_bfloat16Li4096ELi4ELi0ELi0EEvPfPT_S1_PhS1_ii,"",@"SHT_CUDA_INFO"
	.sectionflags	@""
	.align	4


	//----- nvinfo : EIATTR_CUDA_API_VERSION
	.align		4
        /*0000*/ 	.byte	0x04, 0x37
        /*0002*/ 	.short	(.L_3015 - .L_3014)
.L_3014:
        /*0004*/ 	.word	0x00000082


	//----- nvinfo : EIATTR_KPARAM_INFO
	.align		4
.L_3015:
        /*0008*/ 	.byte	0x04, 0x17
        /*000a*/ 	.short	(.L_3017 - .L_3016)
.L_3016:
        /*000c*/ 	.word	0x00000000
        /*0010*/ 	.short	0x0006
        /*0012*/ 	.short	0x002c
        /*0014*/ 	.byte	0x00, 0xf0, 0x11, 0x00


	//----- nvinfo : EIATTR_KPARAM_INFO
	.align		4
.L_3017:
        /*0018*/ 	.byte	0x04, 0x17
        /*001a*/ 	.short	(.L_3019 - .L_3018)
.L_3018:
        /*001c*/ 	.word	0x00000000
        /*0020*/ 	.short	0x0005
        /*0022*/ 	.short	0x0028
        /*0024*/ 	.byte	0x00, 0xf0, 0x11, 0x00


	//----- nvinfo : EIATTR_KPARAM_INFO
	.align		4
.L_3019:
        /*0028*/ 	.byte	0x04, 0x17
        /*002a*/ 	.short	(.L_3021 - .L_3020)
.L_3020:
        /*002c*/ 	.word	0x00000000
        /*0030*/ 	.short	0x0004
        /*0032*/ 	.short	0x0020
        /*0034*/ 	.byte	0x00, 0xf0, 0x21, 0x00


	//----- nvinfo : EIATTR_KPARAM_INFO
	.align		4
.L_3021:
        /*0038*/ 	.byte	0x04, 0x17
        /*003a*/ 	.short	(.L_3023 - .L_3022)
.L_3022:
        /*003c*/ 	.word	0x00000000
        /*0040*/ 	.short	0x0003
        /*0042*/ 	.short	0x0018
        /*0044*/ 	.byte	0x00, 0xf0, 0x21, 0x00


	//----- nvinfo : EIATTR_KPARAM_INFO
	.align		4
.L_3023:
        /*0048*/ 	.byte	0x04, 0x17
        /*004a*/ 	.short	(.L_3025 - .L_3024)
.L_3024:
        /*004c*/ 	.word	0x00000000
        /*0050*/ 	.short	0x0002
        /*0052*/ 	.short	0x0010
        /*0054*/ 	.byte	0x00, 0xf0, 0x21, 0x00


	//----- nvinfo : EIATTR_KPARAM_INFO
	.align		4
.L_3025:
        /*0058*/ 	.byte	0x04, 0x17
        /*005a*/ 	.short	(.L_3027 - .L_3026)
.L_3026:
        /*005c*/ 	.word	0x00000000
        /*0060*/ 	.short	0x0001
        /*0062*/ 	.short	0x0008
        /*0064*/ 	.byte	0x00, 0xf0, 0x21, 0x00


	//----- nvinfo : EIATTR_KPARAM_INFO
	.align		4
.L_3027:
        /*0068*/ 	.byte	0x04, 0x17
        /*006a*/ 	.short	(.L_3029 - .L_3028)
.L_3028:
        /*006c*/ 	.word	0x00000000
        /*0070*/ 	.short	0x0000
        /*0072*/ 	.short	0x0000
        /*0074*/ 	.byte	0x00, 0xf0, 0x21, 0x00


	//----- nvinfo : EIATTR_SPARSE_MMA_MASK
	.align		4
.L_3029:
        /*0078*/ 	.byte	0x03, 0x50
        /*007a*/ 	.short	0x0000


	//----- nvinfo : EIATTR_MAXREG_COUNT
	.align		4
        /*007c*/ 	.byte	0x03, 0x1b
        /*007e*/ 	.short	0x00ff


	//----- nvinfo : EIATTR_NUM_BARRIERS
	.align		4
        /*0080*/ 	.byte	0x02, 0x4c
        /*0082*/ 	.byte	0x01
	.zero		1


	//----- nvinfo : EIATTR_MERCURY_ISA_VERSION
	.align		4
        /*0084*/ 	.byte	0x03, 0x5f
        /*0086*/ 	.short	0x0101


	//----- nvinfo : EIATTR_UNUSED_LOAD_BYTE_OFFSET
	.align		4
        /*0088*/ 	.byte	0x04, 0x44
        /*008a*/ 	.short	(.L_3031 - .L_3030)


	//   ....[0]....
.L_3030:
        /*008c*/ 	.word	0x00000850
        /*0090*/ 	.word	0x0000fff0


	//   ....[1]....
        /*0094*/ 	.word	0x00001050
        /*0098*/ 	.word	0x0000fff0


	//----- nvinfo : EIATTR_COOP_GROUP_MASK_REGIDS
	.align		4
.L_3031:
        /*009c*/ 	.byte	0x04, 0x29
        /*009e*/ 	.short	(.L_3033 - .L_3032)


	//   ....[0]....
.L_3032:
        /*00a0*/ 	.word	0xffffffff


	//   ....[1]....
        /*00a4*/ 	.word	0xffffffff


	//   ....[2]....
        /*00a8*/ 	.word	0xffffffff


	//   ....[3]....
        /*00ac*/ 	.word	0xffffffff


	//   ....[4]....
        /*00b0*/ 	.word	0xffffffff


	//   ....[5]....
        /*00b4*/ 	.word	0xffffffff


	//   ....[6]....
        /*00b8*/ 	.word	0xffffffff


	//   ....[7]....
        /*00bc*/ 	.word	0xffffffff


	//   ....[8]....
        /*00c0*/ 	.word	0xffffffff


	//   ....[9]....
        /*00c4*/ 	.word	0xffffffff


	//   ....[10]....
        /*00c8*/ 	.word	0xffffffff


	//   ....[11]....
        /*00cc*/ 	.word	0xffffffff


	//----- nvinfo : EIATTR_COOP_GROUP_INSTR_OFFSETS
	.align		4
.L_3033:
        /*00d0*/ 	.byte	0x04, 0x28
        /*00d2*/ 	.short	(.L_3035 - .L_3034)


	//   ....[0]....
.L_3034:
        /*00d4*/ 	.word	0x00000580


	//   ....[1]....
        /*00d8*/ 	.word	0x000006b0


	//   ....[2]....
        /*00dc*/ 	.word	0x000006f0


	//   ....[3]....
        /*00e0*/ 	.word	0x00000740


	//   ....[4]....
        /*00e4*/ 	.word	0x00000790


	//   ....[5]....
        /*00e8*/ 	.word	0x000007d0


	//   ....[6]....
        /*00ec*/ 	.word	0x00000ec0


	//   ....[7]....
        /*00f0*/ 	.word	0x00000f10


	//   ....[8]....
        /*00f4*/ 	.word	0x00000f50


	//   ....[9]....
        /*00f8*/ 	.word	0x00000f90


	//   ....[10]....
        /*00fc*/ 	.word	0x00000fd0


	//   ....[11]....
        /*0100*/ 	.word	0x00002af0


	//----- nvinfo : EIATTR_EXIT_INSTR_OFFSETS
	.align		4
.L_3035:
        /*0104*/ 	.byte	0x04, 0x1c
        /*0106*/ 	.short	(.L_3037 - .L_3036)


	//   ....[0]....
.L_3036:
        /*0108*/ 	.word	0x000001d0


	//   ....[1]....
        /*010c*/ 	.word	0x00002c80


	//----- nvinfo : EIATTR_CRS_STACK_SIZE
	.align		4
.L_3037:
        /*0110*/ 	.byte	0x04, 0x1e
        /*0112*/ 	.short	(.L_3039 - .L_3038)
.L_3038:
        /*0114*/ 	.word	0x00000000


	//----- nvinfo : EIATTR_CBANK_PARAM_SIZE
	.align		4
.L_3039:
        /*0118*/ 	.byte	0x03, 0x19
        /*011a*/ 	.short	0x0030


	//----- nvinfo : EIATTR_PARAM_CBANK
	.align		4
        /*011c*/ 	.byte	0x04, 0x0a
        /*011e*/ 	.short	(.L_3041 - .L_3040)
	.align		4
.L_3040:
        /*0120*/ 	.word	index@(.nv.constant0._Z18kQuantizeBlockwiseI13__nv_bfloat16Li4096ELi4ELi0ELi0EEvPfPT_S1_PhS1_ii)
        /*0124*/ 	.short	0x0210
        /*0126*/ 	.short	0x0030


	//----- nvinfo : EIATTR_SW_WAR
	.align		4
.L_3041:
        /*0128*/ 	.byte	0x04, 0x36
        /*012a*/ 	.short	(.L_3043 - .L_3042)
.L_3042:
        /*012c*/ 	.word	0x00000008
.L_3043:


//--------------------- .nv.info._Z18kQuantizeBlockwiseIfLi64ELi2ELi0ELi2EEvPfPT_S0_PhS0_ii --------------------------
	.section	.nv.info._Z18kQuantizeBlockwiseIfLi64ELi2ELi0ELi2EEvPfPT_S0_PhS0_ii,"",@"SHT_CUDA_INFO"
	.sectionflags	@""
	.align	4


	//----- nvinfo : EIATTR_CUDA_API_VERSION
	.align		4
        /*0000*/ 	.byte	0x04, 0x37
        /*0002*/ 	.short	(.L_3045 - .L_3044)
.L_3044:
        /*0004*/ 	.word	0x00000082


	//----- nvinfo : EIATTR_KPARAM_INFO
	.align		4
.L_3045:
        /*0008*/ 	.byte	0x04, 0x17
        /*000a*/ 	.short	(.L_3047 - .L_3046)
.L_3046:
        /*000c*/ 	.word	0x00000000
        /*0010*/ 	.short	0x0006
        /*0012*/ 	.short	0x002c
        /*0014*/ 	.byte	0x00, 0xf0, 0x11, 0x00


	//----- nvinfo : EIATTR_KPARAM_INFO
	.align		4
.L_3047:
        /*0018*/ 	.byte	0x04, 0x17
        /*001a*/ 	.short	(.L_3049 - .L_3048)
.L_3048:
        /*001c*/ 	.word	0x00000000
        /*0020*/ 	.short	0x0005
        /*0022*/ 	.short	0x0028
        /*0024*/ 	.byte	0x00, 0xf0, 0x11, 0x00


	//----- nvinfo : EIATTR_KPARAM_INFO
	.align		4
.L_3049:
        /*0028*/ 	.byte	0x04, 0x17
        /*002a*/ 	.short	(.L_3051 - .L_3050)
.L_3050:
        /*002c*/ 	.word	0x00000000
        /*0030*/ 	.short	0x0004
        /*0032*/ 	.short	0x0020
        /*0034*/ 	.byte	0x00, 0xf0, 0x21, 0x00


	//----- nvinfo : EIATTR_KPARAM_INFO
	.align		4
.L_3051:
        /*0038*/ 	.byte	0x04, 0x17
        /*003a*/ 	.short	(.L_3053 - .L_3052)
.L_3052:
        /*003c*/ 	.word	0x00000000
        /*0040*/ 	.short	0x0003
        /*0042*/ 	.short	0x0018
        /*0044*/ 	.byte	0x00, 0xf0, 0x21, 0x00


	//----- nvinfo : EIATTR_KPARAM_INFO
	.align		4
.L_3053:
        /*0048*/ 	.byte	0x04, 0x17
        /*004a*/ 	.short	(.L_3055 - .L_3054)
.L_3054:
        /*004c*/ 	.word	0x00000000
        /*0050*/ 	.short	0x0002
        /*0052*/ 	.short	0x0010
        /*0054*/ 	.byte	0x00, 0xf0, 0x21, 0x00


	//----- nvinfo : EIATTR_KPARAM_INFO
	.align		4
.L_3055:
        /*0058*/ 	.byte	0x04, 0x17
        /*005a*/ 	.short	(.L_3057 - .L_3056)
.L_3056:
        /*005c*/ 	.word	0x00000000
        /*0060*/ 	.short	0x0001
        /*0062*/ 	.short	0x0008
        /*0064*/ 	.byte	0x00, 0xf0, 0x21, 0x00


	//----- nvinfo : EIATTR_KPARAM_INFO
	.align		4
.L_3057:
        /*0068*/ 	.byte	0x04, 0x17
        /*006a*/ 	.short	(.L_3059 - .L_3058)
.L_3058:
        /*006c*/ 	.word	0x00000000
        /*0070*/ 	.short	0x0000
        /*0072*/ 	.short	0x0000
        /*0074*/ 	.byte	0x00, 0xf0, 0x21, 0x00


	//----- nvinfo : EIATTR_SPARSE_MMA_MASK
	.align		4
.L_3059:
        /*0078*/ 	.byte	0x03, 0x50
        /*007a*/ 	.short	0x0000


	//----- nvinfo : EIATTR_MAXREG_COUNT
	.align		4
        /*007c*/ 	.byte	0x03, 0x1b
        /*007e*/ 	.short	0x00ff


	//----- nvinfo : EIATTR_NUM_BARRIERS
	.align		4
        /*0080*/ 	.byte	0x02, 0x4c
        /*0082*/ 	.byte	0x01
	.zero		1


	//----- nvinfo : EIATTR_MERCURY_ISA_VERSION
	.align		4
        /*0084*/ 	.byte	0x03, 0x5f
        /*0086*/ 	.short	0x0101


	//----- nvinfo : EIATTR_COOP_GROUP_MASK_REGIDS
	.align		4
        /*0088*/ 	.byte	0x04, 0x29
        /*008a*/ 	.short	(.L_3061 - .L_3060)


	//   ....[0]....
.L_3060:
        /*008c*/ 	.word	0xffffffff


	//   ....[1]....
        /*0090*/ 	.word	0xffffffff


	//   ....[2]....
        /*0094*/ 	.word	0xffffffff


	//   ....[3]....
        /*0098*/ 	.word	0xffffffff


	//   ....[4]....
        /*009c*/ 	.word	0xffffffff


	//   ....[5]....
        /*00a0*/ 	.word	0xffffffff


	//   ....[6]....
        /*00a4*/ 	.word	0xffffffff


	//   ....[7]....
        /*00a8*/ 	.word	0xffffffff


	//   ....[8]....
        /*00ac*/ 	.word	0xffffffff


	//   ....[9]....
        /*00b0*/ 	.word	0xffffffff


	//   ....[10]....
        /*00b4*/ 	.word	0xffffffff


	//   ....[11]....
        /*00b8*/ 	.word	0xffffffff


	//----- nvinfo : EIATTR_COOP_GROUP_INSTR_OFFSETS
	.align		4
.L_3061:
        /*00bc*/ 	.byte	0x04, 0x28
        /*00be*/ 	.short	(.L_3063 - .L_3062)


	//   ....[0]....
.L_3062:
        /*00c0*/ 	.word	0x000002a0


	//   ....[1]....
        /*00c4*/ 	.word	0x00000330


	//   ....[2]....
        /*00c8*/ 	.word	0x00000370


	//   ....[3]....
        /*00cc*/ 	.word	0x000003c0


	//   ....[4]....
        /*00d0*/ 	.word	0x00000410


	//   ....[5]....
        /*00d4*/ 	.word	0x00000450


	//   ....[6]....
        /*00d8*/ 	.word	0x000004c0


	//   ....[7]....
        /*00dc*/ 	.word	0x00000510


	//   ....[8]....
        /*00e0*/ 	.word	0x00000550


	//   ....[9]....
        /*00e4*/ 	.word	0x00000590


	//   ....[10]....
        /*00e8*/ 	.word	0x000005d0


	//   ....[11]....
        /*00ec*/ 	.word	0x00000d30


	//----- nvinfo : EIATTR_EXIT_INSTR_OFFSETS
	.align		4
.L_3063:
        /*00f0*/ 	.byte	0x04, 0x1c
        /*00f2*/ 	.short	(.L_3065 - .L_3064)


	//   ....[0]....
.L_3064:
        /*00f4*/ 	.word	0x00000080


	//   ....[1]....
        /*00f8*/ 	.word	0x00000e70


	//----- nvinfo : EIATTR_CRS_STACK_SIZE
	.align		4
.L_3065:
        /*00fc*/ 	.byte	0x04, 0x1e
        /*00fe*/ 	.short	(.L_3067 - .L_3066)
.L_3066:
        /*0100*/ 	.word	0x00000000


	//----- nvinfo : EIATTR_CBANK_PARAM_SIZE
	.align		4
.L_3067:
        /*0104*/ 	.byte	0x03, 0x19
        /*0106*/ 	.short	0x0030


	//----- nvinfo : EIATTR_PARAM_CBANK
	.align		4
        /*0108*/ 	.byte	0x04, 0x0a
        /*010a*/ 	.short	(.L_3069 - .L_3068)
	.align		4
.L_3068:
        /*010c*/ 	.word	index@(.nv.constant0._Z18kQuantizeBlockwiseIfLi64ELi2ELi0ELi2EEvPfPT_S0_PhS0_ii)
        /*0110*/ 	.short	0x0210
        /*0112*/ 	.short	0x0030


	//----- nvinfo : EIATTR_SW_WAR
	.align		4
.L_3069:
        /*0114*/ 	.byte	0x04, 0x36
        /*0116*/ 	.short	(.L_3071 - .L_3070)
.L_3070:
        /*0118*/ 	.word	0x00000008
.L_3071:


//--------------------- .nv.info._Z18kQuantizeBlockwiseIfLi128ELi2ELi0ELi2EEvPfPT_S0_PhS0_ii --------------------------
	.section	.nv.info._Z18kQuantizeBlockwiseIfLi128ELi2ELi0ELi2EEvPfPT_S0_PhS0_ii,"",@"SHT_CUDA_INFO"
	.sectionflags	@""
	.align	4


	//----- nvinfo : EIATTR_CUDA_API_VERSION
	.align		4
        /*0000*/ 	.byte	0x04, 0x37
        /*0002*/ 	.short	(.L_3073 - .L_3072)
.L_3072:
        /*0004*/ 	.word	0x00000082


	//----- nvinfo : EIATTR_KPARAM_INFO
	.align		4
.L_3073:
        /*0008*/ 	.byte	0x04, 0x17
        /*000a*/ 	.short	(.L_3075 - .L_3074)
.L_3074:
        /*000c*/ 	.word	0x00000000
        /*0010*/ 	.short	0x0006
        /*0012*/ 	.short	0x002c
        /*0014*/ 	.byte	0x00, 0xf0, 0x11, 0x00


	//----- nvinfo : EIATTR_KPARAM_INFO
	.align		4
.L_3075:
        /*0018*/ 	.byte	0x04, 0x17
        /*001a*/ 	.short	(.L_3077 - .L_3076)
.L_3076:
        /*001c*/ 	.word	0x00000000
        /*0020*/ 	.short	0x0005
        /*0022*/ 	.short	0x0028
        /*0024*/ 	.byte	0x00, 0xf0, 0x11, 0x00


	//----- nvinfo : EIATTR_KPARAM_INFO
	.align		4
.L_3077:
        /*0028*/ 	.byte	0x04, 0x17
        /*002a*/ 	.short	(.L_3079 - .L_3078)
.L_3078:
        /*002c*/ 	.word	0x00000000
        /*0030*/ 	.short	0x0004
        /*0032*/ 	.short	0x0020
        /*0034*/ 	.byte	0x00, 0xf0, 0x21, 0x00


	//----- nvinfo : EIATTR_KPARAM_INFO
	.align		4
.L_3079:
        /*0038*/ 	.byte	0x04, 0x17
        /*003a*/ 	.short	(.L_3081 - .L_3080)
.L_3080:
        /*003c*/ 	.word	0x00000000
        /*0040*/ 	.short	0x0003
        /*0042*/ 	.short	0x0018
        /*0044*/ 	.byte	0x00, 0xf0, 0x21, 0x00


	//----- nvinfo : EIATTR_KPARAM_INFO
	.align		4
.L_3081:
        /*0048*/ 	.byte	0x04, 0x17
        /*004a*/ 	.short	(.L_3083 - .L_3082)
.L_3082:
        /*004c*/ 	.word	0x00000000
        /*0050*/ 	.short	0x0002
        /*0052*/ 	.short	0x0010
        /*0054*/ 	.byte	0x00, 0xf0, 0x21, 0x00


	//----- nvinfo : EIATTR_KPARAM_INFO
	.align		4
.L_3083:
        /*0058*/ 	.byte	0x04, 0x17
        /*005a*/ 	.short	(.L_3085 - .L_3084)
.L_3084:
        /*005c*/ 	.word	0x00000000
        /*0060*/ 	.short	0x0001
        /*0062*/ 	.short	0x0008
        /*0064*/ 	.byte	0x00, 0xf0, 0x21, 0x00


	//----- nvinfo : EIATTR_KPARAM_INFO
	.align		4
.L_3085:
        /*0068*/ 	.byte	0x04, 0x17
        /*006a*/ 	.short	(.L_3087 - .L_3086)
.L_3086:
        /*006c*/ 	.word	0x00000000
        /*0070*/ 	.short	0x0000
        /*0072*/ 	.short	0x0000
        /*0074*/ 	.byte	0x00, 0xf0, 0x21, 0x00


	//----- nvinfo : EIATTR_SPARSE_MMA_MASK
	.align		4
.L_3087:
        /*0078*/ 	.byte	0x03, 0x50
        /*007a*/ 	.short	0x0000


	//----- nvinfo : EIATTR_MAXREG_COUNT
	.align		4
        /*007c*/ 	.byte	0x03, 0x1b
        /*007e*/ 	.short	0x00ff


	//----- nvinfo : EIATTR_NUM_BARRIERS
	.align		4
        /*0080*/ 	.byte	0x02, 0x4c
        /*0082*/ 	.byte	0x01
	.zero		1


	//----- nvinfo : EIATTR_MERCURY_ISA_VERSION
	.align		4
        /*0084*/ 	.byte	0x03, 0x5f
        /*0086*/ 	.short	0x0101


	//----- nvinfo : EIATTR_COOP_GROUP_MASK_REGIDS
	.align		4
        /*0088*/ 	.byte	0x04, 0x29
        /*008a*/ 	.short	(.L_3089 - .L_3088)


	//   ....[0]....
.L_3088:
        /*008c*/ 	.word	0xffffffff


	//   ....[1]....
        /*0090*/ 	.word	0xffffffff


	//   ....[2]....
        /*0094*/ 	.word	0xffffffff


	//   ....[3]....
        /*0098*/ 	.word	0xffffffff


	//   ....[4]....
        /*009c*/ 	.word	0xffffffff


	//   ....[5]....
        /*00a0*/ 	.word	0xffffffff


	//   ....[6]....
        /*00a4*/ 	.word	0xffffffff


	//   ....[7]....
        /*00a8*/ 	.word	0xffffffff


	//   ....[8]....
        /*00ac*/ 	.word	0xffffffff


	//   ....[9]....
        /*00b0*/ 	.word	0xffffffff


	//   ....[10]....
        /*00b4*/ 	.word	0xffffffff


	//   ....[11]....
        /*00b8*/ 	.word	0xffffffff


	//----- nvinfo : EIATTR_COOP_GROUP_INSTR_OFFSETS
	.align		4
.L_3089:
        /*00bc*/ 	.byte	0x04, 0x28
        /*00be*/ 	.short	(.L_3091 - .L_3090)


	//   ....[0]....
.L_3090:
        /*00c0*/ 	.word	0x00000390


	//   ....[1]....
        /*00c4*/ 	.word	0x00000440


	//   ....[2]....
        /*00c8*/ 	.word	0x00000480


	//   ....[3]....
        /*00cc*/ 	.word	0x000004d0


	//   ....[4]....
        /*00d0*/ 	.word	0x00000520


	//   ....[5]....
        /*00d4*/ 	.word	0x00000560


	//   ....[6]....
        /*00d8*/ 	.word	0x00000630


	//   ....[7]....
        /*00dc*/ 	.word	0x00000690


	//   ....[8]....
        /*00e0*/ 	.word	0x000006d0


	//   ....[9]....
        /*00e4*/ 	.word	0x00000710


	//   ....[10]....
        /*00e8*/ 	.word	0x00000750


	//   ....[11]....
        /*00ec*/ 	.word	0x00000f10


	//----- nvinfo : EIATTR_EXIT_INSTR_OFFSETS
	.align		4
.L_3091:
        /*00f0*/ 	.byte	0x04, 0x1c
        /*00f2*/ 	.short	(.L_3093 - .L_3092)


	//   ....[0]....
.L_3092:
        /*00f4*/ 	.word	0x00000080


	//   ....[1]....
        /*00f8*/ 	.word	0x00001050


	//----- nvinfo : EIATTR_CRS_STACK_SIZE
	.align		4
.L_3093:
        /*00fc*/ 	.byte	0x04, 0x1e
        /*00fe*/ 	.short	(.L_3095 - .L_3094)
.L_3094:
        /*0100*/ 	.word	0x00000000


	//----- nvinfo : EIATTR_CBANK_PARAM_SIZE
	.align		4
.L_3095:
        /*0104*/ 	.byte	0x03, 0x19
        /*0106*/ 	.short	0x0030


	//----- nvinfo : EIATTR_PARAM_CBANK
	.align		4
        /*0108*/ 	.byte	0x04, 0x0a
        /*010a*/ 	.short	(.L_3097 - .L_3096)
	.align		4
.L_3096:
        /*010c*/ 	.word	index@(.nv.constant0._Z18kQuantizeBlockwiseIfLi128ELi2ELi0ELi2EEvPfPT_S0_PhS0_ii)
        /*0110*/ 	.short	0x0210
        /*0112*/ 	.short	0x0030


	//----- nvinfo : EIATTR_SW_WAR
	.align		4
.L_3097:
        /*0114*/ 	.byte	0x04, 0x36
        /*0116*/ 	.short	(.L_3099 - .L_3098)
.L_3098:
        /*0118*/ 	.word	0x00000008
.L_3099:


//--------------------- .nv.info._Z18kQuantizeBlockwiseIfLi256ELi2ELi0ELi2EEvPfPT_S0_PhS0_ii --------------------------
	.section	.nv.info._Z18kQuantizeBlockwiseIfLi256ELi2ELi0ELi2EEvPfPT_S0_PhS0_ii,"",@"SHT_CUDA_INFO"
	.sectionflags	@""
	.align	4


	//----- nvinfo : EIATTR_CUDA_API_VERSION
	.align		4
        /*0000*/ 	.byte	0x04, 0x37
        /*0002*/ 	.short	(.L_3101 - .L_3100)
.L_3100:
        /*0004*/ 	.word	0x00000082


	//----- nvinfo : EIATTR_KPARAM_INFO
	.align		4
.L_3101:
        /*0008*/ 	.byte	0x04, 0x17
        /*000a*/ 	.short	(.L_3103 - .L_3102)
.L_3102:
        /*000c*/ 	.word	0x00000000
        /*0010*/ 	.short	0x0006
        /*0012*/ 	.short	0x002c
        /*0014*/ 	.byte	0x00, 0xf0, 0x11, 0x00


	//----- nvinfo : EIATTR_KPARAM_INFO
	.align		4
.L_3103:
        /*0018*/ 	.byte	0x04, 0x17
        /*001a*/ 	.short	(.L_3105 - .L_3104)
.L_3104:
        /*001c*/ 	.word	0x00000000
        /*0020*/ 	.short	0x0005
        /*0022*/ 	.short	0x0028
        /*0024*/ 	.byte	0x00, 0xf0, 0x11, 0x00


	//----- nvinfo : EIATTR_KPARAM_INFO
	.align		4
.L_3105:
        /*0028*/ 	.byte	0x04, 0x17
        /*002a*/ 	.short	(.L_3107 - .L_3106)
.L_3106:
        /*002c*/ 	.word	0x00000000
        /*0030*/ 	.short	0x0004
        /*0032*/ 	.short	0x0020
        /*0034*/ 	.byte	0x00, 0xf0, 0x21, 0x00


	//----- nvinfo : EIATTR_KPARAM_INFO
	.align		4
.L_3107:
        /*0038*/ 	.byte	0x04, 0x17
        /*003a*/ 	.short	(.L_3109 - .L_3108)
.L_3108:
        /*003c*/ 	.word	0x00000000
        /*0040*/ 	.short	0x0003
        /*0042*/ 	.short	0x0018
        /*0044*/ 	.byte	0x00, 0xf0, 0x21, 0x00


	//----- nvinfo : EIATTR_KPARAM_INFO
	.align		4
.L_3109:
        /*0048*/ 	.byte	0x04, 0x17
        /*004a*/ 	.short	(.L_3111 - .L_3110)
.L_3110:
        /*004c*/ 	.word	0x00000000
        /*0050*/ 	.short	0x0002
        /*0052*/ 	.short	0x0010
        /*0054*/ 	.byte	0x00, 0xf0, 0x21, 0x00


	//----- nvinfo : EIATTR_KPARAM_INFO
	.align		4
.L_3111:
        /*0058*/ 	.byte	0x04, 0x17
        /*005a*/ 	.short	(.L_3113 - .L_3112)
.L_3112:
        /*005c*/ 	.word	0x00000000
        /*0060*/ 	.short	0x0001
        /*0062*/ 	.short	0x0008
        /*0064*/ 	.byte	0x00, 0xf0, 0x21, 0x00


	//----- nvinfo : EIATTR_KPARAM_INFO
	.align		4
.L_3113:
        /*0068*/ 	.byte	0x04, 0x17
        /*006a*/ 	.short	(.L_3115 - .L_3114)
.L_3114:
        /*006c*/ 	.word	0x00000000
        /*0070*/ 	.short	0x0000
        /*0072*/ 	.short	0x0000
        /*0074*/ 	.byte	0x00, 0xf0, 0x21, 0x00


	//----- nvinfo : EIATTR_SPARSE_MMA_MASK
	.align		4
.L_3115:
        /*0078*/ 	.byte	0x03, 0x50
        /*007a*/ 	.short	0x0000


	//----- nvinfo : EIATTR_MAXREG_COUNT
	.align		4
        /*007c*/ 	.byte	0x03, 0x1b
        /*007e*/ 	.short	0x00ff


	//----- nvinfo : EIATTR_NUM_BARRIERS
	.align		4
        /*0080*/ 	.byte	0x02, 0x4c
        /*0082*/ 	.byte	0x01
	.zero		1


	//----- nvinfo : EIATTR_MERCURY_ISA_VERSION
	.align		4
        /*0084*/ 	.byte	0x03, 0x5f
        /*0086*/ 	.short	0x0101


	//----- nvinfo : EIATTR_COOP_GROUP_MASK_REGIDS
	.align		4
        /*0088*/ 	.byte	0x04, 0x29
        /*008a*/ 	.short	(.L_3117 - .L_3116)


	//   ....[0]....
.L_3116:
        /*008c*/ 	.word	0xffffffff


	//   ....[1]....
        /*0090*/ 	.word	0xffffffff


	//   ....[2]....
        /*0094*/ 	.word	0xffffffff


	//   ....[3]....
        /*0098*/ 	.word	0xffffffff


	//   ....[4]....
        /*009c*/ 	.word	0xffffffff


	//   ....[5]....
        /*00a0*/ 	.word	0xffffffff


	//   ....[6]....
        /*00a4*/ 	.word	0xffffffff


	//   ....[7]....
        /*00a8*/ 	.word	0xffffffff


	//   ....[8]....
        /*00ac*/ 	.word	0xffffffff


	//   ....[9]....
        /*00b0*/ 	.word	0xffffffff


	//   ....[10]....
        /*00b4*/ 	.word	0xffffffff


	//   ....[11]....
        /*00b8*/ 	.word	0xffffffff


	//----- nvinfo : EIATTR_COOP_GROUP_INSTR_OFFSETS
	.align		4
.L_3117:
        /*00bc*/ 	.byte	0x04, 0x28
        /*00be*/ 	.short	(.L_3119 - .L_3118)


	//   ....[0]....
.L_3118:
        /*00c0*/ 	.word	0x00000390


	//   ....[1]....
        /*00c4*/ 	.word	0x00000440


	//   ....[2]....
        /*00c8*/ 	.word	0x00000480


	//   ....[3]....
        /*00cc*/ 	.word	0x000004d0


	//   ....[4]....
        /*00d0*/ 	.word	0x00000520


	//   ....[5]....
        /*00d4*/ 	.word	0x00000560


	//   ....[6]....
        /*00d8*/ 	.word	0x000006b0


	//   ....[7]....
        /*00dc*/ 	.word	0x00000710


	//   ....[8]....
        /*00e0*/ 	.word	0x00000750


	//   ....[9]....
        /*00e4*/ 	.word	0x00000790


	//   ....[10]....
        /*00e8*/ 	.word	0x000007d0


	//   ....[11]....
        /*00ec*/ 	.word	0x00000fd0


	//----- nvinfo : EIATTR_EXIT_INSTR_OFFSETS
	.align		4
.L_3119:
        /*00f0*/ 	.byte	0x04, 0x1c
        /*00f2*/ 	.short	(.L_3121 - .L_3120)


	//   ....[0]....
.L_3120:
        /*00f4*/ 	.word	0x00000080


	//   ....[1]....
        /*00f8*/ 	.word	0x00001110


	//----- nvinfo : EIATTR_CRS_STACK_SIZE
	.align		4
.L_3121:
        /*00fc*/ 	.byte	0x04, 0x1e
        /*00fe*/ 	.short	(.L_3123 - .L_3122)
.L_3122:
        /*0100*/ 	.word	0x00000000


	//----- nvinfo : EIATTR_CBANK_PARAM_SIZE
	.align		4
.L_3123:
        /*0104*/ 	.byte	0x03, 0x19
        /*0106*/ 	.short	0x0030


	//----- nvinfo : EIATTR_PARAM_CBANK
	.align		4
        /*0108*/ 	.byte	0x04, 0x0a
        /*010a*/ 	.short	(.L_3125 - .L_3124)
	.align		4
.L_3124:
        /*010c*/ 	.word	index@(.nv.constant0._Z18kQuantizeBlockwiseIfLi256ELi2ELi0ELi2EEvPfPT_S0_PhS0_ii)
        /*0110*/ 	.short	0x0210
        /*0112*/ 	.short	0x0030


	//----- nvinfo : EIATTR_SW_WAR
	.align		4
.L_3125:
        /*0114*/ 	.byte	0x04, 0x36
        /*0116*/ 	.short	(.L_3127 - .L_3126)
.L_3126:
        /*0118*/ 	.word	0x00000008
.L_3127:


//--------------------- .nv.info._Z18kQuantizeBlockwiseIfLi512ELi2ELi0ELi2EEvPfPT_S0_PhS0_ii --------------------------
	.section	.nv.info._Z18kQuantizeBlockwiseIfLi512ELi2ELi0ELi2EEvPfPT_S0_PhS0_ii,"",@"SHT_CUDA_INFO"
	.sectionflags	@""
	.align	4


	//----- nvinfo : EIATTR_CUDA_API_VERSION
	.align		4
        /*0000*/ 	.byte	0x04, 0x37
        /*0002*/ 	.short	(.L_3129 - .L_3128)
.L_3128:
        /*0004*/ 	.word	0x00000082


	//----- nvinfo : EIATTR_KPARAM_INFO
	.align		4
.L_3129:
        /*0008*/ 	.byte	0x04, 0x17
        /*000a*/ 	.short	(.L_3131 - .L_3130)
.L_3130:
        /*000c*/ 	.word	0x00000000
        /*0010*/ 	.short	0x0006
        /*0012*/ 	.short	0x002c
        /*0014*/ 	.byte	0x00, 0xf0, 0x11, 0x00


	//----- nvinfo : EIATTR_KPARAM_INFO
	.align		4
.L_3131:
        /*0018*/ 	.byte	0x04, 0x17
        /*001a*/ 	.short	(.L_3133 - .L_3132)
.L_3132:
        /*001c*/ 	.word	0x00000000
        /*0020*/ 	.short	0x0005
        /*0022*/ 	.short	0x0028
        /*0024*/ 	.byte	0x00, 0xf0, 0x11, 0x00


	//----- nvinfo : EIATTR_KPARAM_INFO
	.align		4
.L_3133:
        /*0028*/ 	.byte	0x04, 0x17
        /*002a*/ 	.short	(.L_3135 - .L_3134)
.L_3134:
        /*002c*/ 	.word	0x00000000
        /*0030*/ 	.short	0x0004
        /*0032*/ 	.short	0x0020
        /*0034*/ 	.byte	0x00, 0xf0, 0x21, 0x00


	//----- nvinfo : EIATTR_KPARAM_INFO
	.align		4
.L_3135:
        /*0038*/ 	.byte	0x04, 0x17
        /*003a*/ 	.short	(.L_3137 - .L_3136)
.L_3136:
        /*003c*/ 	.word	0x00000000
        /*0040*/ 	.short	0x0003
        /*0042*/ 	.short	0x0018
        /*0044*/ 	.byte	0x00, 0xf0, 0x21, 0x00


	//----- nvinfo : EIATTR_KPARAM_INFO
	.align		4
.L_3137:
        /*0048*/ 	.byte	0x04, 0x17
        /*004a*/ 	.short	(.L_3139 - .L_3138)
.L_3138:
        /*004c*/ 	.word	0x00000000
        /*0050*/ 	.short	0x0002
        /*0052*/ 	.short	0x0010
        /*0054*/ 	.byte	0x00, 0xf0, 0x21, 0x00


	//----- nvinfo : EIATTR_KPARAM_INFO
	.align		4
.L_3139:
        /*0058*/ 	.byte	0x04, 0x17
        /*005a*/ 	.short	(.L_3141 - .L_3140)
.L_3140:
        /*005c*/ 	.word	0x00000000
        /*0060*/ 	.short	0x0001
        /*0062*/ 	.short	0x0008
        /*0064*/ 	.byte	0x00, 0xf0, 0x21, 0x00


	//----- nvinfo : EIATTR_KPARAM_INFO
	.align		4
.L_3141:
        /*0068*/ 	.byte	0x04, 0x17
        /*006a*/ 	.short	(.L_3143 - .L_3142)
.L_3142:
        /*006c*/ 	.word	0x00000000
        /*0070*/ 	.short	0x0000
        /*0072*/ 	.short	0x0000
        /*0074*/ 	.byte	0x00, 0xf0, 0x21, 0x00


	//----- nvinfo : EIATTR_SPARSE_MMA_MASK
	.align		4
.L_3143:
        /*0078*/ 	.byte	0x03, 0x50
        /*007a*/ 	.short	0x0000


	//----- nvinfo : EIATTR_MAXREG_COUNT
	.align		4
        /*007c*/ 	.byte	0x03, 0x1b
        /*007e*/ 	.short	0x00ff


	//----- nvinfo : EIATTR_NUM_BARRIERS
	.align		4
        /*0080*/ 	.byte	0x02, 0x4c
        /*0082*/ 	.byte	0x01
	.zero		1


	//----- nvinfo : EIATTR_MERCURY_ISA_VERSION
	.align		4
        /*0084*/ 	.byte	0x03, 0x5f
        /*0086*/ 	.short	0x0101


	//----- nvinfo : EIATTR_COOP_GROUP_MASK_REGIDS
	.align		4
        /*0088*/ 	.byte	0x04, 0x29
        /*008a*/ 	.short	(.L_3145 - .L_3144)


	//   ....[0]....
.L_3144:
        /*008c*/ 	.word	0xffffffff


	//   ....[1]....
        /*0090*/ 	.word	0xffffffff


	//   ....[2]....
        /*0094*/ 	.word	0xffffffff


	//   ....[3]....
        /*0098*/ 	.word	0xffffffff


	//   ....[4]....
        /*009c*/ 	.word	0xffffffff


	//   ....[5]....
        /*00a0*/ 	.word	0xffffffff


	//   ....[6]....
        /*00a4*/ 	.word	0xffffffff


	//   ....[7]....
        /*00a8*/ 	.word	0xffffffff


	//   ....[8]....
        /*00ac*/ 	.word	0xffffffff


	//   ....[9]....
        /*00b0*/ 	.word	0xffffffff


	//   ....[10]....
        /*00b4*/ 	.word	0xffffffff


	//   ....[11]....
        /*00b8*/ 	.word	0xffffffff


	//----- nvinfo : EIATTR_COOP_GROUP_INSTR_OFFSETS
	.align		4
.L_3145:
        /*00bc*/ 	.byte	0x04, 0x28
        /*00be*/ 	.short	(.L_3147 - .L_3146)


	//   ....[0]....
.L_3146:
        /*00c0*/ 	.word	0x00000390


	//   ....[1]....
        /*00c4*/ 	.word	0x00000440


	//   ....[2]....
        /*00c8*/ 	.word	0x00000480


	//   ....[3]....
        /*00cc*/ 	.word	0x000004d0


	//   ....[4]....
        /*00d0*/ 	.word	0x00000520


	//   ....[5]....
        /*00d4*/ 	.word	0x00000560


	//   ....[6]....
        /*00d8*/ 	.word	0x00000780


	//   ....[7]....
        /*00dc*/ 	.word	0x000007d0


	//   ....[8]....
        /*00e0*/ 	.word	0x00000810


	//   ....[9]....
        /*00e4*/ 	.word	0x00000850


	//   ....[10]....
        /*00e8*/ 	.word	0x00000890


	//   ....[11]....
        /*00ec*/ 	.word	0x00001140


	//----- nvinfo : EIATTR_EXIT_INSTR_OFFSETS
	.align		4
.L_3147:
        /*00f0*/ 	.byte	0x04, 0x1c
        /*00f2*/ 	.short	(.L_3149 - .L_3148)


	//   ....[0]....
.L_3148:
        /*00f4*/ 	.word	0x00000080


	//   ....[1]....
        /*00f8*/ 	.word	0x00001280


	//----- nvinfo : EIATTR_CRS_STACK_SIZE
	.align		4
.L_3149:
        /*00fc*/ 	.byte	0x04, 0x1e
        /*00fe*/ 	.short	(.L_3151 - .L_3150)
.L_3150:
        /*0100*/ 	.word	0x00000000


	//----- nvinfo : EIATTR_CBANK_PARAM_SIZE
	.align		4
.L_3151:
        /*0104*/ 	.byte	0x03, 0x19
        /*0106*/ 	.short	0x0030


	//----- nvinfo : EIATTR_PARAM_CBANK
	.align		4
        /*0108*/ 	.byte	0x04, 0x0a
        /*010a*/ 	.short	(.L_3153 - .L_3152)
	.align		4
.L_3152:
        /*010c*/ 	.word	index@(.nv.constant0._Z18kQuantizeBlockwiseIfLi512ELi2ELi0ELi2EEvPfPT_S0_PhS0_ii)
        /*0110*/ 	.short	0x0210
        /*0112*/ 	.short	0x0030


	//----- nvinfo : EIATTR_SW_WAR
	.align		4
.L_3153:
        /*0114*/ 	.byte	0x04, 0x36
        /*0116*/ 	.short	(.L_3155 - .L_3154)
.L_3154:
        /*0118*/ 	.word	0x00000008
.L_3155:


//--------------------- .nv.info._Z18kQuantizeBlockwiseIfLi1024ELi4ELi0ELi2EEvPfPT_S0_PhS0_ii --------------------------
	.section	.nv.info._Z18kQuantizeBlockwiseIfLi1024ELi4ELi0ELi2EEvPfPT_S0_PhS0_ii,"",@"SHT_CUDA_INFO"
	.sectionflags	@""
	.align	4


	//----- nvinfo : EIATTR_CUDA_API_VERSION
	.align		4
        /*0000*/ 	.byte	0x04, 0x37
        /*0002*/ 	.short	(.L_3157 - .L_3156)
.L_3156:
        /*0004*/ 	.word	0x00000082


	//----- nvinfo : EIATTR_KPARAM_INFO
	.align		4
.L_3157:
        /*0008*/ 	.byte	0x04, 0x17
        /*000a*/ 	.short	(.L_3159 - .L_3158)
.L_3158:
        /*000c*/ 	.word	0x00000000
        /*0010*/ 	.short	0x0006
        /*0012*/ 	.short	0x002c
        /*0014*/ 	.byte	0x00, 0xf0, 0x11, 0x00


	//----- nvinfo : EIATTR_KPARAM_INFO
	.align		4
.L_3159:
        /*0018*/ 	.byte	0x04, 0x17
        /*001a*/ 	.short	(.L_3161 - .L_3160)
.L_3160:
        /*001c*/ 	.word	0x00000000
        /*0020*/ 	.short	0x0005
        /*0022*/ 	.short	0x0028
        /*0024*/ 	.byte	0x00, 0xf0, 0x11, 0x00


	//----- nvinfo : EIATTR_KPARAM_INFO
	.align		4
.L_3161:
        /*0028*/ 	.byte	0x04, 0x17
        /*002a*/ 	.short	(.L_3163 - .L_3162)
.L_3162:
        /*002c*/ 	.word	0x00000000
        /*0030*/ 	.short	0x0004
        /*0032*/ 	.short	0x0020
        /*0034*/ 	.byte	0x00, 0xf0, 0x21, 0x00


	//----- nvinfo : EIATTR_KPARAM_INFO
	.align		4
.L_3163:
        /*0038*/ 	.byte	0x04, 0x17
        /*003a*/ 	.short	(.L_3165 - .L_3164)
.L_3164:
        /*003c*/ 	.word	0x00000000
        /*0040*/ 	.short	0x0003
        /*0042*/ 	.short	0x0018
        /*0044*/ 	.byte	0x00, 0xf0, 0x21, 0x00


	//----- nvinfo : EIATTR_KPARAM_INFO
	.align		4
.L_3165:
        /*0048*/ 	.byte	0x04, 0x17
        /*004a*/ 	.short	(.L_3167 - .L_3166)
.L_3166:
        /*004c*/ 	.word	0x00000000
        /*0050*/ 	.short	0x0002
        /*0052*/ 	.short	0x0010
        /*0054*/ 	.byte	0x00, 0xf0, 0x21, 0x00


	//----- nvinfo : EIATTR_KPARAM_INFO
	.align		4
.L_3167:
        /*0058*/ 	.byte	0x04, 0x17
        /*005a*/ 	.short	(.L_3169 - .L_3168)
.L_3168:
        /*005c*/ 	.word	0x00000000
        /*0060*/ 	.short	0x0001
        /*0062*/ 	.short	0x0008
        /*0064*/ 	.byte	0x00, 0xf0, 0x21, 0x00


	//----- nvinfo : EIATTR_KPARAM_INFO
	.align		4
.L_3169:
        /*0068*/ 	.byte	0x04, 0x17
        /*006a*/ 	.short	(.L_3171 - .L_3170)
.L_3170:
        /*006c*/ 	.word	0x00000000
        /*0070*/ 	.short	0x0000
        /*0072*/ 	.short	0x0000
        /*0074*/ 	.byte	0x00, 0xf0, 0x21, 0x00


	//----- nvinfo : EIATTR_SPARSE_MMA_MASK
	.align		4
.L_3171:
        /*0078*/ 	.byte	0x03, 0x50
        /*007a*/ 	.short	0x0000


	//----- nvinfo : EIATTR_MAXREG_COUNT
	.align		4
        /*007c*/ 	.byte	0x03, 0x1b
        /*007e*/ 	.short	0x00ff


	//----- nvinfo : EIATTR_NUM_BARRIERS
	.align		4
        /*0080*/ 	.byte	0x02, 0x4c
        /*0082*/ 	.byte	0x01
	.zero		1


	//----- nvinfo : EIATTR_MERCURY_ISA_VERSION
	.align		4
        /*0084*/ 	.byte	0x03, 0x5f
        /*0086*/ 	.short	0x0101


	//----- nvinfo : EIATTR_COOP_GROUP_MASK_REGIDS
	.align		4
        /*0088*/ 	.byte	0x04, 0x29
        /*008a*/ 	.short	(.L_3173 - .L_3172)


	//   ....[0]....
.L_3172:
        /*008c*/ 	.word	0xffffffff


	//   ....[1]....
        /*0090*/ 	.word	0xffffffff


	//   ....[2]....
        /*0094*/ 	.word	0xffffffff


	//   ....[3]....
        /*0098*/ 	.word	0xffffffff


	//   ....[4]....
        /*009c*/ 	.word	0xffffffff


	//   ....[5]....
        /*00a0*/ 	.word	0xffffffff


	//   ....[6]....
        /*00a4*/ 	.word	0xffffffff


	//   ....[7]....
        /*00a8*/ 	.word	0xffffffff


	//   ....[8]....
        /*00ac*/ 	.word	0xffffffff


	//   ....[9]....
        /*00b0*/ 	.word	0xffffffff


	//   ....[10]....
        /*00b4*/ 	.word	0xffffffff


	//   ....[11]....
        /*00b8*/ 	.word	0xffffffff


	//----- nvinfo : EIATTR_COOP_GROUP_INSTR_OFFSETS
	.align		4
.L_3173:
        /*00bc*/ 	.byte	0x04, 0x28
        /*00be*/ 	.short	(.L_3175 - .L_3174)


	//   ....[0]....
.L_3174:
        /*00c0*/ 	.word	0x00000440


	//   ....[1]....
        /*00c4*/ 	.word	0x00000510


	//   ....[2]....
        /*00c8*/ 	.word	0x00000550


	//   ....[3]....
        /*00cc*/ 	.word	0x000005a0


	//   ....[4]....
        /*00d0*/ 	.word	0x000005f0


	//   ....[5]....
        /*00d4*/ 	.word	0x00000630


	//   ....[6]....
        /*00d8*/ 	.word	0x00000850


	//   ....[7]....
        /*00dc*/ 	.word	0x000008a0


	//   ....[8]....
        /*00e0*/ 	.word	0x000008e0


	//   ....[9]....
        /*00e4*/ 	.word	0x00000920


	//   ....[10]....
        /*00e8*/ 	.word	0x00000960


	//   ....[11]....
        /*00ec*/ 	.word	0x00001810


	//----- nvinfo : EIATTR_EXIT_INSTR_OFFSETS
	.align		4
.L_3175:
        /*00f0*/ 	.byte	0x04, 0x1c
        /*00f2*/ 	.short	(.L_3177 - .L_3176)


	//   ....[0]....
.L_3176:
        /*00f4*/ 	.word	0x00000080


	//   ....[1]....
        /*00f8*/ 	.word	0x00001940


	//----- nvinfo : EIATTR_CRS_STACK_SIZE
	.align		4
.L_3177:
        /*00fc*/ 	.byte	0x04, 0x1e
        /*00fe*/ 	.short	(.L_3179 - .L_3178)
.L_3178:
        /*0100*/ 	.word	0x00000000


	//----- nvinfo : EIATTR_CBANK_PARAM_SIZE
	.align		4
.L_3179:
        /*0104*/ 	.byte	0x03, 0x19
        /*0106*/ 	.short	0x0030


	//----- nvinfo : EIATTR_PARAM_CBANK
	.align		4
        /*0108*/ 	.byte	0x04, 0x0a
        /*010a*/ 	.short	(.L_3181 - .L_3180)
	.align		4
.L_3180:
        /*010c*/ 	.word	index@(.nv.constant0._Z18kQuantizeBlockwiseIfLi1024ELi4ELi0ELi2EEvPfPT_S0_PhS0_ii)
        /*0110*/ 	.short	0x0210
        /*0112*/ 	.short	0x0030


	//----- nvinfo : EIATTR_SW_WAR
	.align		4
.L_3181:
        /*0114*/ 	.byte	0x04, 0x36
        /*0116*/ 	.short	(.L_3183 - .L_3182)
.L_3182:
        /*0118*/ 	.word	0x00000008
.L_3183:


//--------------------- .nv.info._Z18kQuantizeBlockwiseIfLi2048ELi4ELi0ELi2EEvPfPT_S0_PhS0_ii --------------------------
	.section	.nv.info._Z18kQuantizeBlockwiseIfLi2048ELi4ELi0ELi2EEvPfPT_S0_PhS0_ii,"",@"SHT_CUDA_INFO"
	.sectionflags	@""
	.align	4


	//----- nvinfo : EIATTR_CUDA_API_VERSION
	.align		4
        /*0000*/ 	.byte	0x04, 0x37
        /*0002*/ 	.short	(.L_3185 - .L_3184)
.L_3184:
        /*0004*/ 	.word	0x00000082


	//----- nvinfo : EIATTR_KPARAM_INFO
	.align		4
.L_3185:
        /*0008*/ 	.byte	0x04, 0x17
        /*000a*/ 	.short	(.L_3187 - .L_3186)
.L_3186:
        /*000c*/ 	.word	0x00000000
        /*0010*/ 	.short	0x0006
        /*0012*/ 	.short	0x002c
        /*0014*/ 	.byte	0x00, 0xf0, 0x11, 0x00


	//----- nvinfo : EIATTR_KPARAM_INFO
	.align		4
.L_3187:
        /*0018*/ 	.byte	0x04, 0x17
        /*001a*/ 	.short	(.L_3189 - .L_3188)
.L_3188:
        /*001c*/ 	.word	0x00000000
        /*0020*/ 	.short	0x0005
        /*0022*/ 	.short	0x0028
        /*0024*/ 	.byte	0x00, 0xf0, 0x11, 0x00


	//----- nvinfo : EIATTR_KPARAM_INFO
	.align		4
.L_3189:
        /*0028*/ 	.byte	0x04, 0x17
        /*002a*/ 	.short	(.L_3191 - .L_3190)
.L_3190:
        /*002c*/ 	.word	0x00000000
        /*0030*/ 	.short	0x0004
        /*0032*/ 	.short	0x0020
        /*0034*/ 	.byte	0x00, 0xf0, 0x21, 0x00


	//----- nvinfo : EIATTR_KPARAM_INFO
	.align		4
.L_3191:
        /*0038*/ 	.byte	0x04, 0x17
        /*003a*/ 	.short	(.L_3193 - .L_3192)
.L_3192:
        /*003c*/ 	.word	0x00000000
        /*0040*/ 	.short	0x0003
        /*0042*/ 	.short	0x0018
        /*0044*/ 	.byte	0x00, 0xf0, 0x21, 0x00


	//----- nvinfo : EIATTR_KPARAM_INFO
	.align		4
.L_3193:
        /*0048*/ 	.byte	0x04, 0x17
        /*004a*/ 	.short	(.L_3195 - .L_3194)
.L_3194:
        /*004c*/ 	.word	0x00000000
        /*0050*/ 	.short	0x0002
        /*0052*/ 	.short	0x0010
        /*0054*/ 	.byte	0x00, 0xf0, 0x21, 0x00


	//----- nvinfo : EIATTR_KPARAM_INFO
	.align		4
.L_3195:
        /*0058*/ 	.byte	0x04, 0x17
        /*005a*/ 	.short	(.L_3197 - .L_3196)
.L_3196:
        /*005c*/ 	.word	0x00000000
        /*0060*/ 	.short	0x0001
        /*0062*/ 	.short	0x0008
        /*0064*/ 	.byte	0x00, 0xf0, 0x21, 0x00


	//----- nvinfo : EIATTR_KPARAM_INFO
	.align		4
.L_3197:
        /*0068*/ 	.byte	0x04, 0x17
        /*006a*/ 	.short	(.L_3199 - .L_3198)
.L_3198:
        /*006c*/ 	.word	0x00000000
        /*0070*/ 	.short	0x0000
        /*0072*/ 	.short	0x0000
        /*0074*/ 	.byte	0x00, 0xf0, 0x21, 0x00


	//----- nvinfo : EIATTR_SPARSE_MMA_MASK
	.align		4
.L_3199:
        /*0078*/ 	.byte	0x03, 0x50
        /*007a*/ 	.short	0x0000


	//----- nvinfo : EIATTR_MAXREG_COUNT
	.align		4
        /*007c*/ 	.byte	0x03, 0x1b
        /*007e*/ 	.short	0x00ff


	//----- nvinfo : EIATTR_NUM_BARRIERS
	.align		4
        /*0080*/ 	.byte	0x02, 0x4c
        /*0082*/ 	.byte	0x01
	.zero		1


	//----- nvinfo : EIATTR_MERCURY_ISA_VERSION
	.align		4
        /*0084*/ 	.byte	0x03, 0x5f
        /*0086*/ 	.short	0x0101


	//----- nvinfo : EIATTR_UNUSED_LOAD_BYTE_OFFSET
	.align		4
        /*0088*/ 	.byte	0x04, 0x44
        /*008a*/ 	.short	(.L_3201 - .L_3200)


	//   ....[0]....
.L_3200:
        /*008c*/ 	.word	0x000006b0
        /*0090*/ 	.word	0x0000fff0


	//   ....[1]....
        /*0094*/ 	.word	0x00000b70
        /*0098*/ 	.word	0x0000fff0


	//----- nvinfo : EIATTR_COOP_GROUP_MASK_REGIDS
	.align		4
.L_3201:
        /*009c*/ 	.byte	0x04, 0x29
        /*009e*/ 	.short	(.L_3203 - .L_3202)


	//   ....[0]....
.L_3202:
        /*00a0*/ 	.word	0xffffffff


	//   ....[1]....
        /*00a4*/ 	.word	0xffffffff


	//   ....[2]....
        /*00a8*/ 	.word	0xffffffff


	//   ....[3]....
        /*00ac*/ 	.word	0xffffffff


	//   ....[4]....
        /*00b0*/ 	.word	0xffffffff


	//   ....[5]....
        /*00b4*/ 	.word	0xffffffff


	//   ....[6]....
        /*00b8*/ 	.word	0xffffffff


	//   ....[7]....
        /*00bc*/ 	.word	0xffffffff


	//   ....[8]....
        /*00c0*/ 	.word	0xffffffff


	//   ....[9]....
        /*00c4*/ 	.word	0xffffffff


	//   ....[10]....
        /*00c8*/ 	.word	0xffffffff


	//   ....[11]....
        /*00cc*/ 	.word	0xffffffff


	//----- nvinfo : EIATTR_COOP_GROUP_INSTR_OFFSETS
	.align		4
.L_3203:
        /*00d0*/ 	.byte	0x04, 0x28
        /*00d2*/ 	.short	(.L_3205 - .L_3204)


	//   ....[0]....
.L_3204:
        /*00d4*/ 	.word	0x00000440


	//   ....[1]....
        /*00d8*/ 	.word	0x00000510


	//   ....[2]....
        /*00dc*/ 	.word	0x00000550


	//   ....[3]....
        /*00e0*/ 	.word	0x000005a0


	//   ....[4]....
        /*00e4*/ 	.word	0x000005f0


	//   ....[5]....
        /*00e8*/ 	.word	0x00000630


	//   ....[6]....
        /*00ec*/ 	.word	0x000009e0


	//   ....[7]....
        /*00f0*/ 	.word	0x00000a30


	//   ....[8]....
        /*00f4*/ 	.word	0x00000a70


	//   ....[9]....
        /*00f8*/ 	.word	0x00000ab0


	//   ....[10]....
        /*00fc*/ 	.word	0x00000af0


	//   ....[11]....
        /*0100*/ 	.word	0x00001aa0


	//----- nvinfo : EIATTR_EXIT_INSTR_OFFSETS
	.align		4
.L_3205:
        /*0104*/ 	.byte	0x04, 0x1c
        /*0106*/ 	.short	(.L_3207 - .L_3206)


	//   ....[0]....
.L_3206:
        /*0108*/ 	.word	0x00000080


	//   ....[1]....
        /*010c*/ 	.word	0x00001be0


	//----- nvinfo : EIATTR_CRS_STACK_SIZE
	.align		4
.L_3207:
        /*0110*/ 	.byte	0x04, 0x1e
        /*0112*/ 	.short	(.L_3209 - .L_3208)
.L_3208:
        /*0114*/ 	.word	0x00000000


	//----- nvinfo : EIATTR_CBANK_PARAM_SIZE
	.align		4
.L_3209:
        /*0118*/ 	.byte	0x03, 0x19
        /*011a*/ 	.short	0x0030


	//----- nvinfo : EIATTR_PARAM_CBANK
	.align		4
        /*011c*/ 	.byte	0x04, 0x0a
        /*011e*/ 	.short	(.L_3211 - .L_3210)
	.align		4
.L_3210:
        /*0120*/ 	.word	index@(.nv.constant0._Z18kQuantizeBlockwiseIfLi2048ELi4ELi0ELi2EEvPfPT_S0_PhS0_ii)
        /*0124*/ 	.short	0x0210
        /*0126*/ 	.short	0x0030


	//----- nvinfo : EIATTR_SW_WAR
	.align		4
.L_3211:
        /*0128*/ 	.byte	0x04, 0x36
        /*012a*/ 	.short	(.L_3213 - .L_3212)
.L_3212:
        /*012c*/ 	.word	0x00000008
.L_3213:


//--------------------- .nv.info._Z18kQuantizeBlockwiseIfLi4096ELi4ELi0ELi2EEvPfPT_S0_PhS0_ii --------------------------
	.section	.nv.info._Z18kQuantizeBlockwiseIfLi4096ELi4ELi0ELi2EEvPfPT_S0_PhS0_ii,"",@"SHT_CUDA_INFO"
	.sectionflags	@""
	.align	4


	//----- nvinfo : EIATTR_CUDA_API_VERSION
	.align		4
        /*0000*/ 	.byte	0x04, 0x37
        /*0002*/ 	.short	(.L_3215 - .L_3214)
.L_3214:
        /*0004*/ 	.word	0x00000082


	//----- nvinfo : EIATTR_KPARAM_INFO
	.align		4
.L_3215:
        /*0008*/ 	.byte	0x04, 0x17
        /*000a*/ 	.short	(.L_3217 - .L_3216)
.L_3216:
        /*000c*/ 	.word	0x00000000
        /*0010*/ 	.short	0x0006
        /*0012*/ 	.short	0x002c
        /*0014*/ 	.byte	0x00, 0xf0, 0x11, 0x00


	//----- nvinfo : EIATTR_KPARAM_INFO
	.align		4
.L_3217:
        /*0018*/ 	.byte	0x04, 0x17
        /*001a*/ 	.short	(.L_3219 - .L_3218)
.L_3218:
        /*001c*/ 	.word	0x00000000
        /*0020*/ 	.short	0x0005
        /*0022*/ 	.short	0x0028
        /*0024*/ 	.byte	0x00, 0xf0, 0x11, 0x00


	//----- nvinfo : EIATTR_KPARAM_INFO
	.align		4
.L_3219:
        /*0028*/ 	.byte	0x04, 0x17
        /*002a*/ 	.short	(.L_3221 - .L_3220)
.L_3220:
        /*002c*/ 	.word	0x00000000
        /*0030*/ 	.short	0x0004
        /*0032*/ 	.short	0x0020
        /*0034*/ 	.byte	0x00, 0xf0, 0x21, 0x00


	//----- nvinfo : EIATTR_KPARAM_INFO
	.align		4
.L_3221:
        /*0038*/ 	.byte	0x04, 0x17
        /*003a*/ 	.short	(.L_3223 - .L_3222)
.L_3222:
        /*003c*/ 	.word	0x00000000
        /*0040*/ 	.short	0x0003
        /*0042*/ 	.short	0x0018
        /*0044*/ 	.byte	0x00, 0xf0, 0x21, 0x00


	//----- nvinfo : EIATTR_KPARAM_INFO
	.align		4
.L_3223:
        /*0048*/ 	.byte	0x04, 0x17
        /*004a*/ 	.short	(.L_3225 - .L_3224)
.L_3224:
        /*004c*/ 	.word	0x00000000
        /*0050*/ 	.short	0x0002
        /*0052*/ 	.short	0x0010
        /*0054*/ 	.byte	0x00, 0xf0, 0x21, 0x00


	//----- nvinfo : EIATTR_KPARAM_INFO
	.align		4
.L_3225:
        /*0058*/ 	.byte	0x04, 0x17
        /*005a*/ 	.short	(.L_3227 - .L_3226)
.L_3226:
        /*005c*/ 	.word	0x00000000
        /*0060*/ 	.short	0x0001
        /*0062*/ 	.short	0x0008
        /*0064*/ 	.byte	0x00, 0xf0, 0x21, 0x00


	//----- nvinfo : EIATTR_KPARAM_INFO
	.align		4
.L_3227:
        /*0068*/ 	.byte	0x04, 0x17
        /*006a*/ 	.short	(.L_3229 - .L_3228)
.L_3228:
        /*006c*/ 	.word	0x00000000
        /*0070*/ 	.short	0x0000
        /*0072*/ 	.short	0x0000
        /*0074*/ 	.byte	0x00, 0xf0, 0x21, 0x00


	//----- nvinfo : EIATTR_SPARSE_MMA_MASK
	.align		4
.L_3229:
        /*0078*/ 	.byte	0x03, 0x50
        /*007a*/ 	.short	0x0000


	//----- nvinfo : EIATTR_MAXREG_COUNT
	.align		4
        /*007c*/ 	.byte	0x03, 0x1b
        /*007e*/ 	.short	0x00ff


	//----- nvinfo : EIATTR_NUM_BARRIERS
	.align		4
        /*0080*/ 	.byte	0x02, 0x4c
        /*0082*/ 	.byte	0x01
	.zero		1


	//----- nvinfo : EIATTR_MERCURY_ISA_VERSION
	.align		4
        /*0084*/ 	.byte	0x03, 0x5f
        /*0086*/ 	.short	0x0101


	//----- nvinfo : EIATTR_UNUSED_LOAD_BYTE_OFFSET
	.align		4
        /*0088*/ 	.byte	0x04, 0x44
        /*008a*/ 	.short	(.L_3231 - .L_3230)


	//   ....[0]....
.L_3230:
        /*008c*/ 	.word	0x000006b0
        /*0090*/ 	.word	0x0000fff0


	//   ....[1]....
        /*0094*/ 	.word	0x00000eb0
        /*0098*/ 	.word	0x0000fff0


	//----- nvinfo : EIATTR_COOP_GROUP_MASK_REGIDS
	.align		4
.L_3231:
        /*009c*/ 	.byte	0x04, 0x29
        /*009e*/ 	.short	(.L_3233 - .L_3232)


	//   ....[0]....
.L_3232:
        /*00a0*/ 	.word	0xffffffff


	//   ....[1]....
        /*00a4*/ 	.word	0xffffffff


	//   ....[2]....
        /*00a8*/ 	.word	0xffffffff


	//   ....[3]....
        /*00ac*/ 	.word	0xffffffff


	//   ....[4]....
        /*00b0*/ 	.word	0xffffffff


	//   ....[5]....
        /*00b4*/ 	.word	0xffffffff


	//   ....[6]....
        /*00b8*/ 	.word	0xffffffff


	//   ....[7]....
        /*00bc*/ 	.word	0xffffffff


	//   ....[8]....
        /*00c0*/ 	.word	0xffffffff


	//   ....[9]....
        /*00c4*/ 	.word	0xffffffff


	//   ....[10]....
        /*00c8*/ 	.word	0xffffffff


	//   ....[11]....
        /*00cc*/ 	.word	0xffffffff


	//----- nvinfo : EIATTR_COOP_GROUP_INSTR_OFFSETS
	.align		4
.L_3233:
        /*00d0*/ 	.byte	0x04, 0x28
        /*00d2*/ 	.short	(.L_3235 - .L_3234)


	//   ....[0]....
.L_3234:
        /*00d4*/ 	.word	0x00000440


	//   ....[1]....
        /*00d8*/ 	.word	0x00000510


	//   ....[2]....
        /*00dc*/ 	.word	0x00000550


	//   ....[3]....
        /*00e0*/ 	.word	0x000005a0


	//   ....[4]....
        /*00e4*/ 	.word	0x000005f0


	//   ....[5]....
        /*00e8*/ 	.word	0x00000630


	//   ....[6]....
        /*00ec*/ 	.word	0x00000d20


	//   ....[7]....
        /*00f0*/ 	.word	0x00000d70


	//   ....[8]....
        /*00f4*/ 	.word	0x00000db0


	//   ....[9]....
        /*00f8*/ 	.word	0x00000df0


	//   ....[10]....
        /*00fc*/ 	.word	0x00000e30


	//   ....[11]....
        /*0100*/ 	.word	0x00002020


	//----- nvinfo : EIATTR_EXIT_INSTR_OFFSETS
	.align		4
.L_3235:
        /*0104*/ 	.byte	0x04, 0x1c
        /*0106*/ 	.short	(.L_3237 - .L_3236)


	//   ....[0]....
.L_3236:
        /*0108*/ 	.word	0x00000080


	//   ....[1]....
        /*010c*/ 	.word	0x00002160


	//----- nvinfo : EIATTR_CRS_STACK_SIZE
	.align		4
.L_3237:
        /*0110*/ 	.byte	0x04, 0x1e
        /*0112*/ 	.short	(.L_3239 - .L_3238)
.L_3238:
        /*0114*/ 	.word	0x00000000


	//----- nvinfo : EIATTR_CBANK_PARAM_SIZE
	.align		4
.L_3239:
        /*0118*/ 	.byte	0x03, 0x19
        /*011a*/ 	.short	0x0030


	//----- nvinfo : EIATTR_PARAM_CBANK
	.align		4
        /*011c*/ 	.byte	0x04, 0x0a
        /*011e*/ 	.short	(.L_3241 - .L_3240)
	.align		4
.L_3240:
        /*0120*/ 	.word	index@(.nv.constant0._Z18kQuantizeBlockwiseIfLi4096ELi4ELi0ELi2EEvPfPT_S0_PhS0_ii)
        /*0124*/ 	.short	0x0210
        /*0126*/ 	.short	0x0030


	//----- nvinfo : EIATTR_SW_WAR
	.align		4
.L_3241:
        /*0128*/ 	.byte	0x04, 0x36
        /*012a*/ 	.short	(.L_3243 - .L_3242)
.L_3242:
        /*012c*/ 	.word	0x00000008
.L_3243:


//--------------------- .nv.info._Z18kQuantizeBlockwiseIfLi64ELi2ELi0ELi1EEvPfPT_S0_PhS0_ii --------------------------
	.section	.nv.info._Z18kQuantizeBlockwiseIfLi64ELi2ELi0ELi1EEvPfPT_S0_PhS0_ii,"",@"SHT_CUDA_INFO"
	.sectionflags	@""
	.align	4


	//----- nvinfo : EIATTR_CUDA_API_VERSION
	.align		4
        /*0000*/ 	.byte	0x04, 0x37
        /*0002*/ 	.short	(.L_3245 - .L_3244)
.L_3244:
        /*0004*/ 	.word	0x00000082


	//----- nvinfo : EIATTR_KPARAM_INFO
	.align		4
.L_3245:
        /*0008*/ 	.byte	0x04, 0x17
        /*000a*/ 	.short	(.L_3247 - .L_3246)
.L_3246:
        /*000c*/ 	.word	0x00000000
        /*0010*/ 	.short	0x0006
        /*0012*/ 	.short	0x002c
        /*0014*/ 	.byte	0x00, 0xf0, 0x11, 0x00


	//----- nvinfo : EIATTR_KPARAM_INFO
	.align		4
.L_3247:
        /*0018*/ 	.byte	0x04, 0x17
        /*001a*/ 	.short	(.L_3249 - .L_3248)
.L_3248:
        /*001c*/ 	.word	0x00000000
        /*0020*/ 	.short	0x0005
        /*0022*/ 	.short	0x0028
        /*0024*/ 	.byte	0x00, 0xf0, 0x11, 0x00


	//----- nvinfo : EIATTR_KPARAM_INFO
	.align		4
.L_3249:
        /*0028*/ 	.byte	0x04, 0x17
        /*002a*/ 	.short	(.L_3251 - .L_3250)
.L_3250:
        /*002c*/ 	.word	0x00000000
        /*0030*/ 	.short	0x0004
        /*0032*/ 	.short	0x0020
        /*0034*/ 	.byte	0x00, 0xf0, 0x21, 0x00


	//----- nvinfo : EIATTR_KPARAM_INFO
	.align		4
.L_3251:
        /*0038*/ 	.byte	0x04, 0x17
        /*003a*/ 	.short	(.L_3253 - .L_3252)
.L_3252:
        /*003c*/ 	.word	0x00000000
        /*0040*/ 	.short	0x0003
        /*0042*/ 	.short	0x0018
        /*0044*/ 	.byte	0x00, 0xf0, 0x21, 0x00


	//----- nvinfo : EIATTR_KPARAM_INFO
	.align		4
.L_3253:
        /*0048*/ 	.byte	0x04, 0x17
        /*004a*/ 	.short	(.L_3255 - .L_3254)
.L_3254:
        /*004c*/ 	.word	0x00000000
        /*0050*/ 	.short	0x0002
        /*0052*/ 	.short	0x0010
        /*0054*/ 	.byte	0x00, 0xf0, 0x21, 0x00


	//----- nvinfo : EIATTR_KPARAM_INFO
	.align		4
.L_3255:
        /*0058*/ 	.byte	0x04, 0x17
        /*005a*/ 	.short	(.L_3257 - .L_3256)
.L_3256:
        /*005c*/ 	.word	0x00000000
        /*0060*/ 	.short	0x0001
        /*0062*/ 	.short	0x0008
        /*0064*/ 	.byte	0x00, 0xf0, 0x21, 0x00


	//----- nvinfo : EIATTR_KPARAM_INFO
	.align		4
.L_3257:
        /*0068*/ 	.byte	0x04, 0x17
        /*006a*/ 	.short	(.L_3259 - .L_3258)
.L_3258:
        /*006c*/ 	.word	0x00000000
        /*0070*/ 	.short	0x0000
        /*0072*/ 	.short	0x0000
        /*0074*/ 	.byte	0x00, 0xf0, 0x21, 0x00


	//----- nvinfo : EIATTR_SPARSE_MMA_MASK
	.align		4
.L_3259:
        /*0078*/ 	.byte	0x03, 0x50
        /*007a*/ 	.short	0x0000


	//----- nvinfo : EIATTR_MAXREG_COUNT
	.align		4
        /*007c*/ 	.byte	0x03, 0x1b
        /*007e*/ 	.short	0x00ff


	//----- nvinfo : EIATTR_NUM_BARRIERS
	.align		4
        /*0080*/ 	.byte	0x02, 0x4c
        /*0082*/ 	.byte	0x01
	.zero		1


	//----- nvinfo : EIATTR_MERCURY_ISA_VERSION
	.align		4
        /*0084*/ 	.byte	0x03, 0x5f
        /*0086*/ 	.short	0x0101


	//----- nvinfo : EIATTR_COOP_GROUP_MASK_REGIDS
	.align		4
        /*0088*/ 	.byte	0x04, 0x29
        /*008a*/ 	.short	(.L_3261 - .L_3260)


	//   ....[0]....
.L_3260:
        /*008c*/ 	.word	0xffffffff


	//   ....[1]....
        /*0090*/ 	.word	0xffffffff


	//   ....[2]....
        /*0094*/ 	.word	0xffffffff


	//   ....[3]....
        /*0098*/ 	.word	0xffffffff


	//   ....[4]....
        /*009c*/ 	.word	0xffffffff


	//   ....[5]....
        /*00a0*/ 	.word	0xffffffff


	//   ....[6]....
        /*00a4*/ 	.word	0xffffffff


	//   ....[7]....
        /*00a8*/ 	.word	0xffffffff


	//   ....[8]....
        /*00ac*/ 	.word	0xffffffff


	//   ....[9]....
        /*00b0*/ 	.word	0xffffffff


	//   ....[10]....
        /*00b4*/ 	.word	0xffffffff


	//   ....[11]....
        /*00b8*/ 	.word	0xffffffff


	//----- nvinfo : EIATTR_COOP_GROUP_INSTR_OFFSETS
	.align		4
.L_3261:
        /*00bc*/ 	.byte	0x04, 0x28
        /*00be*/ 	.short	(.L_3263 - .L_3262)


	//   ....[0]....
.L_3262:
        /*00c0*/ 	.word	0x000002a0


	//   ....[1]....
        /*00c4*/ 	.word	0x00000330


	//   ....[2]....
        /*00c8*/ 	.word	0x00000370


	//   ....[3]....
        /*00cc*/ 	.word	0x000003c0


	//   ....[4]....
        /*00d0*/ 	.word	0x00000410


	//   ....[5]....
        /*00d4*/ 	.word	0x00000450


	//   ....[6]....
        /*00d8*/ 	.word	0x000004c0


	//   ....[7]....
        /*00dc*/ 	.word	0x00000510


	//   ....[8]....
        /*00e0*/ 	.word	0x00000550


	//   ....[9]....
        /*00e4*/ 	.word	0x00000590


	//   ....[10]....
        /*00e8*/ 	.word	0x000005d0


	//   ....[11]....
        /*00ec*/ 	.word	0x00000b10


	//----- nvinfo : EIATTR_EXIT_INSTR_OFFSETS
	.align		4
.L_3263:
        /*00f0*/ 	.byte	0x04, 0x1c
        /*00f2*/ 	.short	(.L_3265 - .L_3264)


	//   ....[0]....
.L_3264:
        /*00f4*/ 	.word	0x00000080


	//   ....[1]....
        /*00f8*/ 	.word	0x00000c50


	//----- nvinfo : EIATTR_CRS_STACK_SIZE
	.align		4
.L_3265:
        /*00fc*/ 	.byte	0x04, 0x1e
        /*00fe*/ 	.short	(.L_3267 - .L_3266)
.L_3266:
        /*0100*/ 	.word	0x00000000


	//----- nvinfo : EIATTR_CBANK_PARAM_SIZE
	.align		4
.L_3267:
        /*0104*/ 	.byte	0x03, 0x19
        /*0106*/ 	.short	0x0030


	//----- nvinfo : EIATTR_PARAM_CBANK
	.align		4
        /*0108*/ 	.byte	0x04, 0x0a
        /*010a*/ 	.short	(.L_3269 - .L_3268)
	.align		4
.L_3268:
        /*010c*/ 	.word	index@(.nv.constant0._Z18kQuantizeBlockwiseIfLi64ELi2ELi0ELi1EEvPfPT_S0_PhS0_ii)
        /*0110*/ 	.short	0x0210
        /*0112*/ 	.short	0x0030


	//----- nvinfo : EIATTR_SW_WAR
	.align		4
.L_3269:
        /*0114*/ 	.byte	0x04, 0x36
        /*0116*/ 	.short	(.L_3271 - .L_3270)
.L_3270:
        /*0118*/ 	.word	0x00000008
.L_3271:


//--------------------- .nv.info._Z18kQuantizeBlockwiseIfLi128ELi2ELi0ELi1EEvPfPT_S0_PhS0_ii --------------------------
	.section	.nv.info._Z18kQuantizeBlockwiseIfLi128ELi2ELi0ELi1EEvPfPT_S0_PhS0_ii,"",@"SHT_CUDA_INFO"
	.sectionflags	@""
	.align	4


	//----- nvinfo : EIATTR_CUDA_API_VERSION
	.align		4
        /*0000*/ 	.byte	0x04, 0x37
        /*0002*/ 	.short	(.L_3273 - .L_3272)
.L_3272:
        /*0004*/ 	.word	0x00000082


	//----- nvinfo : EIATTR_KPARAM_INFO
	.align		4
.L_3273:
        /*0008*/ 	.byte	0x04, 0x17
        /*000a*/ 	.short	(.L_3275 - .L_3274)
.L_3274:
        /*000c*/ 	.word	0x00000000
        /*0010*/ 	.short	0x0006
        /*0012*/ 	.short	0x002c
        /*0014*/ 	.byte	0x00, 0xf0, 0x11, 0x00


	//----- nvinfo : EIATTR_KPARAM_INFO
	.align		4
.L_3275:
        /*0018*/ 	.byte	0x04, 0x17
        /*001a*/ 	.short	(.L_3277 - .L_3276)
.L_3276:
        /*001c*/ 	.word	0x00000000
        /*0020*/ 	.short	0x0005
        /*0022*/ 	.short	0x0028
        /*0024*/ 	.byte	0x00, 0xf0, 0x11, 0x00


	//----- nvinfo : EIATTR_KPARAM_INFO
	.align		4
.L_3277:
        /*0028*/ 	.byte	0x04, 0x17
        /*002a*/ 	.short	(.L_3279 - .L_3278)
.L_3278:
        /*002c*/ 	.word	0x00000000
        /*0030*/ 	.short	0x0004
        /*0032*/ 	.short	0x0020
        /*0034*/ 	.byte	0x00, 0xf0, 0x21, 0x00


	//----- nvinfo : EIATTR_KPARAM_INFO
	.align		4
.L_3279:
        /*0038*/ 	.byte	0x04, 0x17
        /*003a*/ 	.short	(.L_3281 - .L_3280)
.L_3280:
        /*003c*/ 	.word	0x00000000
        /*0040*/ 	.short	0x0003
        /*0042*/ 	.short	0x0018
        /*0044*/ 	.byte	0x00, 0xf0, 0x21, 0x00


	//----- nvinfo : EIATTR_KPARAM_INFO
	.align		4
.L_3281:
        /*0048*/ 	.byte	0x04, 0x17
        /*004a*/ 	.short	(.L_3283 - .L_3282)
.L_3282:
        /*004c*/ 	.word	0x00000000
        /*0050*/ 	.short	0x0002
        /*0052*/ 	.short	0x0010
        /*0054*/ 	.byte	0x00, 0xf0, 0x21, 0x00


	//----- nvinfo : EIATTR_KPARAM_INFO
	.align		4
.L_3283:
        /*0058*/ 	.byte	0x04, 0x17
        /*005a*/ 	.short	(.L_3285 - .L_3284)
.L_3284:
        /*005c*/ 	.word	0x00000000
        /*0060*/ 	.short	0x0001
        /*0062*/ 	.short	0x0008
        /*0064*/ 	.byte	0x00, 0xf0, 0x21, 0x00


	//----- nvinfo : EIATTR_KPARAM_INFO
	.align		4
.L_3285:
        /*0068*/ 	.byte	0x04, 0x17
        /*006a*/ 	.short	(.L_3287 - .L_3286)
.L_3286:
        /*006c*/ 	.word	0x00000000
        /*0070*/ 	.short	0x0000
        /*0072*/ 	.short	0x0000
        /*0074*/ 	.byte	0x00, 0xf0, 0x21, 0x00


	//----- nvinfo : EIATTR_SPARSE_MMA_MASK
	.align		4
.L_3287:
        /*0078*/ 	.byte	0x03, 0x50
        /*007a*/ 	.short	0x0000


	//----- nvinfo : EIATTR_MAXREG_COUNT
	.align		4
        /*007c*/ 	.byte	0x03, 0x1b
        /*007e*/ 	.short	0x00ff


	//----- nvinfo : EIATTR_NUM_BARRIERS
	.align		4
        /*0080*/ 	.byte	0x02, 0x4c
        /*0082*/ 	.byte	0x01
	.zero		1


	//----- nvinfo : EIATTR_MERCURY_ISA_VERSION
	.align		4
        /*0084*/ 	.byte	0x03, 0x5f
        /*0086*/ 	.short	0x0101


	//----- nvinfo : EIATTR_COOP_GROUP_MASK_REGIDS
	.align		4
        /*0088*/ 	.byte	0x04, 0x29
        /*008a*/ 	.short	(.L_3289 - .L_3288)


	//   ....[0]....
.L_3288:
        /*008c*/ 	.word	0xffffffff


	//   ....[1]....
        /*0090*/ 	.word	0xffffffff


	//   ....[2]....
        /*0094*/ 	.word	0xffffffff


	//   ....[3]....
        /*0098*/ 	.word	0xffffffff


	//   ....[4]....
        /*009c*/ 	.word	0xffffffff


	//   ....[5]....
        /*00a0*/ 	.word	0xffffffff


	//   ....[6]....
        /*00a4*/ 	.word	0xffffffff


	//   ....[7]....
        /*00a8*/ 	.word	0xffffffff


	//   ....[8]....
        /*00ac*/ 	.word	0xffffffff


	//   ....[9]....
        /*00b0*/ 	.word	0xffffffff


	//   ....[10]....
        /*00b4*/ 	.word	0xffffffff


	//   ....[11]....
        /*00b8*/ 	.word	0xffffffff


	//----- nvinfo : EIATTR_COOP_GROUP_INSTR_OFFSETS
	.align		4
.L_3289:
        /*00bc*/ 	.byte	0x04, 0x28
        /*00be*/ 	.short	(.L_3291 - .L_3290)


	//   ....[0]....
.L_3290:
        /*00c0*/ 	.word	0x00000390


	//   ....[1]....
        /*00c4*/ 	.word	0x00000440


	//   ....[2]....
        /*00c8*/ 	.word	0x00000480


	//   ....[3]....
        /*00cc*/ 	.word	0x000004d0


	//   ....[4]....
        /*00d0*/ 	.word	0x00000520


	//   ....[5]....
        /*00d4*/ 	.word	0x00000560


	//   ....[6]....
        /*00d8*/ 	.word	0x00000630


	//   ....[7]....
        /*00dc*/ 	.word	0x00000690


	//   ....[8]....
        /*00e0*/ 	.word	0x000006d0


	//   ....[9]....
        /*00e4*/ 	.word	0x00000710


	//   ....[10]....
        /*00e8*/ 	.word	0x00000750


	//   ....[11]....
        /*00ec*/ 	.word	0x00000cf0


	//----- nvinfo : EIATTR_EXIT_INSTR_OFFSETS
	.align		4
.L_3291:
        /*00f0*/ 	.byte	0x04, 0x1c
        /*00f2*/ 	.short	(.L_3293 - .L_3292)


	//   ....[0]....
.L_3292:
        /*00f4*/ 	.word	0x00000080


	//   ....[1]....
        /*00f8*/ 	.word	0x00000e30


	//----- nvinfo : EIATTR_CRS_STACK_SIZE
	.align		4
.L_3293:
        /*00fc*/ 	.byte	0x04, 0x1e
        /*00fe*/ 	.short	(.L_3295 - .L_3294)
.L_3294:
        /*0100*/ 	.word	0x00000000


	//----- nvinfo : EIATTR_CBANK_PARAM_SIZE
	.align		4
.L_3295:
        /*0104*/ 	.byte	0x03, 0x19
        /*0106*/ 	.short	0x0030


	//----- nvinfo : EIATTR_PARAM_CBANK
	.align		4
        /*0108*/ 	.byte	0x04, 0x0a
        /*010a*/ 	.short	(.L_3297 - .L_3296)
	.align		4
.L_3296:
        /*010c*/ 	.word	index@(.nv.constant0._Z18kQuantizeBlockwiseIfLi128ELi2ELi0ELi1EEvPfPT_S0_PhS0_ii)
        /*0110*/ 	.short	0x0210
        /*0112*/ 	.short	0x0030


	//----- nvinfo : EIATTR_SW_WAR
	.align		4
.L_3297:
        /*0114*/ 	.byte	0x04, 0x36
        /*0116*/ 	.short	(.L_3299 - .L_3298)
.L_3298:
        /*0118*/ 	.word	0x00000008
.L_3299:


//--------------------- .nv.info._Z18kQuantizeBlockwiseIfLi256ELi2ELi0ELi1EEvPfPT_S0_PhS0_ii --------------------------
	.section	.nv.info._Z18kQuantizeBlockwiseIfLi256ELi2ELi0ELi1EEvPfPT_S0_PhS0_ii,"",@"SHT_CUDA_INFO"
	.sectionflags	@""
	.align	4


	//----- nvinfo : EIATTR_CUDA_API_VERSION
	.align		4
        /*0000*/ 	.byte	0x04, 0x37
        /*0002*/ 	.short	(.L_3301 - .L_3300)
.L_3300:
        /*0004*/ 	.word	0x00000082


	//----- nvinfo : EIATTR_KPARAM_INFO
	.align		4
.L_3301:
        /*0008*/ 	.byte	0x04, 0x17
        /*000a*/ 	.short	(.L_3303 - .L_3302)
.L_3302:
        /*000c*/ 	.word	0x00000000
        /*0010*/ 	.short	0x0006
        /*0012*/ 	.short	0x002c
        /*0014*/ 	.byte	0x00, 0xf0, 0x11, 0x00


	//----- nvinfo : EIATTR_KPARAM_INFO
	.align		4
.L_3303:
        /*0018*/ 	.byte	0x04, 0x17
        /*001a*/ 	.short	(.L_3305 - .L_3304)
.L_3304:
        /*001c*/ 	.word	0x00000000
        /*0020*/ 	.short	0x0005
        /*0022*/ 	.short	0x0028
        /*0024*/ 	.byte	0x00, 0xf0, 0x11, 0x00


	//----- nvinfo : EIATTR_KPARAM_INFO
	.align		4
.L_3305:
        /*0028*/ 	.byte	0x04, 0x17
        /*002a*/ 	.short	(.L_3307 - .L_3306)
.L_3306:
        /*002c*/ 	.word	0x00000000
        /*0030*/ 	.short	0x0004
        /*0032*/ 	.short	0x0020
        /*0034*/ 	.byte	0x00, 0xf0, 0x21, 0x00


	//----- nvinfo : EIATTR_KPARAM_INFO
	.align		4
.L_3307:
        /*0038*/ 	.byte	0x04, 0x17
        /*003a*/ 	.short	(.L_3309 - .L_3308)
.L_3308:
        /*003c*/ 	.word	0x00000000
        /*0040*/ 	.short	0x0003
        /*0042*/ 	.short	0x0018
        /*0044*/ 	.byte	0x00, 0xf0, 0x21, 0x00


	//----- nvinfo : EIATTR_KPARAM_INFO
	.align		4
.L_3309:
        /*0048*/ 	.byte	0x04, 0x17
        /*004a*/ 	.short	(.L_3311 - .L_3310)
.L_3310:
        /*004c*/ 	.word	0x00000000
        /*0050*/ 	.short	0x0002
        /*0052*/ 	.short	0x0010
        /*0054*/ 	.byte	0x00, 0xf0, 0x21, 0x00


	//----- nvinfo : EIATTR_KPARAM_INFO
	.align		4
.L_3311:
        /*0058*/ 	.byte	0x04, 0x17
        /*005a*/ 	.short	(.L_3313 - .L_3312)
.L_3312:
        /*005c*/ 	.word	0x00000000
        /*0060*/ 	.short	0x0001
        /*0062*/ 	.short	0x0008
        /*0064*/ 	.byte	0x00, 0xf0, 0x21, 0x00


	//----- nvinfo : EIATTR_KPARAM_INFO
	.align		4
.L_3313:
        /*0068*/ 	.byte	0x04, 0x17
        /*006a*/ 	.short	(.L_3315 - .L_3314)
.L_3314:
        /*006c*/ 	.word	0x00000000
        /*0070*/ 	.short	0x0000
        /*0072*/ 	.short	0x0000
        /*0074*/ 	.byte	0x00, 0xf0, 0x21, 0x00


	//----- nvinfo : EIATTR_SPARSE_MMA_MASK
	.align		4
.L_3315:
        /*0078*/ 	.byte	0x03, 0x50
        /*007a*/ 	.short	0x0000


	//----- nvinfo : EIATTR_MAXREG_COUNT
	.align		4
        /*007c*/ 	.byte	0x03, 0x1b
        /*007e*/ 	.short	0x00ff


	//----- nvinfo : EIATTR_NUM_BARRIERS
	.align		4
        /*0080*/ 	.byte	0x02, 0x4c
        /*0082*/ 	.byte	0x01
	.zero		1


	//----- nvinfo : EIATTR_MERCURY_ISA_VERSION
	.align		4
        /*0084*/ 	.byte	0x03, 0x5f
        /*0086*/ 	.short	0x0101


	//----- nvinfo : EIATTR_COOP_GROUP_MASK_REGIDS
	.align		4
        /*0088*/ 	.byte	0x04, 0x29
        /*008a*/ 	.short	(.L_3317 - .L_3316)


	//   ....[0]....
.L_3316:
        /*008c*/ 	.word	0xffffffff


	//   ....[1]....
        /*0090*/ 	.word	0xffffffff


	//   ....[2]....
        /*0094*/ 	.word	0xffffffff


	//   ....[3]....
        /*0098*/ 	.word	0xffffffff


	//   ....[4]....
        /*009c*/ 	.word	0xffffffff


	//   ....[5]....
        /*00a0*/ 	.word	0xffffffff


	//   ....[6]....
        /*00a4*/ 	.word	0xffffffff


	//   ....[7]....
        /*00a8*/ 	.word	0xffffffff


	//   ....[8]....
        /*00ac*/ 	.word	0xffffffff


	//   ....[9]....
        /*00b0*/ 	.word	0xffffffff


	//   ....[10]....
        /*00b4*/ 	.word	0xffffffff


	//   ....[11]....
        /*00b8*/ 	.word	0xffffffff


	//----- nvinfo : EIATTR_COOP_GROUP_INSTR_OFFSETS
	.align		4
.L_3317:
        /*00bc*/ 	.byte	0x04, 0x28
        /*00be*/ 	.short	(.L_3319 - .L_3318)


	//   ....[0]....
.L_3318:
        /*00c0*/ 	.word	0x00000390


	//   ....[1]....
        /*00c4*/ 	.word	0x00000440


	//   ....[2]....
        /*00c8*/ 	.word	0x00000480


	//   ....[3]....
        /*00cc*/ 	.word	0x000004d0


	//   ....[4]....
        /*00d0*/ 	.word	0x00000520


	//   ....[5]....
        /*00d4*/ 	.word	0x00000560


	//   ....[6]....
        /*00d8*/ 	.word	0x000006b0


	//   ....[7]....
        /*00dc*/ 	.word	0x00000710


	//   ....[8]....
        /*00e0*/ 	.word	0x00000750


	//   ....[9]....
        /*00e4*/ 	.word	0x00000790


	//   ....[10]....
        /*00e8*/ 	.word	0x000007d0


	//   ....[11]....
        /*00ec*/ 	.word	0x00000db0


	//----- nvinfo : EIATTR_EXIT_INSTR_OFFSETS
	.align		4
.L_3319:
        /*00f0*/ 	.byte	0x04, 0x1c
        /*00f2*/ 	.short	(.L_3321 - .L_3320)


	//   ....[0]....
.L_3320:
        /*00f4*/ 	.word	0x00000080


	//   ....[1]....
        /*00f8*/ 	.word	0x00000ef0


	//----- nvinfo : EIATTR_CRS_STACK_SIZE
	.align		4
.L_3321:
        /*00fc*/ 	.byte	0x04, 0x1e
        /*00fe*/ 	.short	(.L_3323 - .L_3322)
.L_3322:
        /*0100*/ 	.word	0x00000000


	//----- nvinfo : EIATTR_CBANK_PARAM_SIZE
	.align		4
.L_3323:
        /*0104*/ 	.byte	0x03, 0x19
        /*0106*/ 	.short	0x0030


	//----- nvinfo : EIATTR_PARAM_CBANK
	.align		4
        /*0108*/ 	.byte	0x04, 0x0a
        /*010a*/ 	.short	(.L_3325 - .L_3324)
	.align		4
.L_3324:
        /*010c*/ 	.word	index@(.nv.constant0._Z18kQuantizeBlockwiseIfLi256ELi2ELi0ELi1EEvPfPT_S0_PhS0_ii)
        /*0110*/ 	.short	0x0210
        /*0112*/ 	.short	0x0030


	//----- nvinfo : EIATTR_SW_WAR
	.align		4
.L_3325:
        /*0114*/ 	.byte	0x04, 0x36
        /*0116*/ 	.short	(.L_3327 - .L_3326)
.L_3326:
        /*0118*/ 	.word	0x00000008
.L_3327:


//--------------------- .nv.info._Z18kQuantizeBlockwiseIfLi512ELi2ELi0ELi1EEvPfPT_S0_PhS0_ii --------------------------
	.section	.nv.info._Z18kQuantizeBlockwiseIfLi512ELi2ELi0ELi1EEvPfPT_S0_PhS0_ii,"",@"SHT_CUDA_INFO"
	.sectionflags	@""
	.align	4


	//----- nvinfo : EIATTR_CUDA_API_VERSION
	.align		4
        /*0000*/ 	.byte	0x04, 0x37
        /*0002*/ 	.short	(.L_3329 - .L_3328)
.L_3328:
        /*0004*/ 	.word	0x00000082


	//----- nvinfo : EIATTR_KPARAM_INFO
	.align		4
.L_3329:
        /*0008*/ 	.byte	0x04, 0x17
        /*000a*/ 	.short	(.L_3331 - .L_3330)
.L_3330:
        /*000c*/ 	.word	0x00000000
        /*0010*/ 	.short	0x0006
        /*0012*/ 	.short	0x002c
        /*0014*/ 	.byte	0x00, 0xf0, 0x11, 0x00


	//----- nvinfo : EIATTR_KPARAM_INFO
	.align		4
.L_3331:
        /*0018*/ 	.byte	0x04, 0x17
        /*001a*/ 	.short	(.L_3333 - .L_3332)
.L_3332:
        /*001c*/ 	.word	0x00000000
        /*0020*/ 	.short	0x0005
        /*0022*/ 	.short	0x0028
        /*0024*/ 	.byte	0x00, 0xf0, 0x11, 0x00


	//----- nvinfo : EIATTR_KPARAM_INFO
	.align		4
.L_3333:
        /*0028*/ 	.byte	0x04, 0x17
        /*002a*/ 	.short	(.L_3335 - .L_3334)
.L_3334:
        /*002c*/ 	.word	0x00000000
        /*0030*/ 	.short	0x0004
        /*0032*/ 	.short	0x0020
        /*0034*/ 	.byte	0x00, 0xf0, 0x21, 0x00


	//----- nvinfo : EIATTR_KPARAM_INFO
	.align		4
.L_3335:
        /*0038*/ 	.byte	0x04, 0x17
        /*003a*/ 	.short	(.L_3337 - .L_3336)
.L_3336:
        /*003c*/ 	.word	0x00000000
        /*0040*/ 	.short	0x0003
        /*0042*/ 	.short	0x0018
        /*0044*/ 	.byte	0x00, 0xf0, 0x21, 0x00


	//----- nvinfo : EIATTR_KPARAM_INFO
	.align		4
.L_3337:
        /*0048*/ 	.byte	0x04, 0x17
        /*004a*/ 	.short	(.L_3339 - .L_3338)
.L_3338:
        /*004c*/ 	.word	0x00000000
        /*0050*/ 	.short	0x0002
        /*0052*/ 	.short	0x0010
        /*0054*/ 	.byte	0x00, 0xf0, 0x21, 0x00


	//----- nvinfo : EIATTR_KPARAM_INFO
	.align		4
.L_3339:
        /*0058*/ 	.byte	0x04, 0x17
        /*005a*/ 	.short	(.L_3341 - .L_3340)
.L_3340:
        /*005c*/ 	.word	0x00000000
        /*0060*/ 	.short	0x0001
        /*0062*/ 	.short	0x0008
        /*0064*/ 	.byte	0x00, 0xf0, 0x21, 0x00


	//----- nvinfo : EIATTR_KPARAM_INFO
	.align		4
.L_3341:
        /*0068*/ 	.byte	0x04, 0x17
        /*006a*/ 	.short	(.L_3343 - .L_3342)
.L_3342:
        /*006c*/ 	.word	0x00000000
        /*0070*/ 	.short	0x0000
        /*0072*/ 	.short	0x0000
        /*0074*/ 	.byte	0x00, 0xf0, 0x21, 0x00


	//----- nvinfo : EIATTR_SPARSE_MMA_MASK
	.align		4
.L_3343:
        /*0078*/ 	.byte	0x03, 0x50
        /*007a*/ 	.short	0x0000


	//----- nvinfo : EIATTR_MAXREG_COUNT
	.align		4
        /*007c*/ 	.byte	0x03, 0x1b
        /*007e*/ 	.short	0x00ff


	//----- nvinfo : EIATTR_NUM_BARRIERS
	.align		4
        /*0080*/ 	.byte	0x02, 0x4c
        /*0082*/ 	.byte	0x01
	.zero		1


	//----- nvinfo : EIATTR_MERCURY_ISA_VERSION
	.align		4
        /*0084*/ 	.byte	0x03, 0x5f
        /*0086*/ 	.short	0x0101


	//----- nvinfo : EIATTR_COOP_GROUP_MASK_REGIDS
	.align		4
        /*0088*/ 	.byte	0x04, 0x29
        /*008a*/ 	.short	(.L_3345 - .L_3344)


	//   ....[0]....
.L_3344:
        /*008c*/ 	.word	0xffffffff


	//   ....[1]....
        /*0090*/ 	.word	0xffffffff


	//   ....[2]....
        /*0094*/ 	.word	0xffffffff


	//   ....[3]....
        /*0098*/ 	.word	0xffffffff


	//   ....[4]....
        /*009c*/ 	.word	0xffffffff


	//   ....[5]....
        /*00a0*/ 	.word	0xffffffff


	//   ....[6]....
        /*00a4*/ 	.word	0xffffffff


	//   ....[7]....
        /*00a8*/ 	.word	0xffffffff


	//   ....[8]....
        /*00ac*/ 	.word	0xffffffff


	//   ....[9]....
        /*00b0*/ 	.word	0xffffffff


	//   ....[10]....
        /*00b4*/ 	.word	0xffffffff


	//   ....[11]....
        /*00b8*/ 	.word	0xffffffff


	//----- nvinfo : EIATTR_COOP_GROUP_INSTR_OFFSETS
	.align		4
.L_3345:
        /*00bc*/ 	.byte	0x04, 0x28
        /*00be*/ 	.short	(.L_3347 - .L_3346)


	//   ....[0]....
.L_3346:
        /*00c0*/ 	.word	0x00000390


	//   ....[1]....
        /*00c4*/ 	.word	0x00000440


	//   ....[2]....
        /*00c8*/ 	.word	0x00000480


	//   ....[3]....
        /*00cc*/ 	.word	0x000004d0


	//   ....[4]....
        /*00d0*/ 	.word	0x00000520


	//   ....[5]....
        /*00d4*/ 	.word	0x00000560


	//   ....[6]....
        /*00d8*/ 	.word	0x00000780


	//   ....[7]....
        /*00dc*/ 	.word	0x000007d0


	//   ....[8]....
        /*00e0*/ 	.word	0x00000810


	//   ....[9]....
        /*00e4*/ 	.word	0x00000850


	//   ....[10]....
        /*00e8*/ 	.word	0x00000890


	//   ....[11]....
        /*00ec*/ 	.word	0x00000f20


	//----- nvinfo : EIATTR_EXIT_INSTR_OFFSETS
	.align		4
.L_3347:
        /*00f0*/ 	.byte	0x04, 0x1c
        /*00f2*/ 	.short	(.L_3349 - .L_3348)


	//   ....[0]....
.L_3348:
        /*00f4*/ 	.word	0x00000080


	//   ....[1]....
        /*00f8*/ 	.word	0x00001060


	//----- nvinfo : EIATTR_CRS_STACK_SIZE
	.align		4
.L_3349:
        /*00fc*/ 	.byte	0x04, 0x1e
        /*00fe*/ 	.short	(.L_3351 - .L_3350)
.L_3350:
        /*0100*/ 	.word	0x00000000


	//----- nvinfo : EIATTR_CBANK_PARAM_SIZE
	.align		4
.L_3351:
        /*0104*/ 	.byte	0x03, 0x19
        /*0106*/ 	.short	0x0030


	//----- nvinfo : EIATTR_PARAM_CBANK
	.align		4
        /*0108*/ 	.byte	0x04, 0x0a
        /*010a*/ 	.short	(.L_3353 - .L_3352)
	.align		4
.L_3352:
        /*010c*/ 	.word	index@(.nv.constant0._Z18kQuantizeBlockwiseIfLi512ELi2ELi0ELi1EEvPfPT_S0_PhS0_ii)
        /*0110*/ 	.short	0x0210
        /*0112*/ 	.short	0x0030


	//----- nvinfo : EIATTR_SW_WAR
	.align		4
.L_3353:
        /*0114*/ 	.byte	0x04, 0x36
        /*0116*/ 	.short	(.L_3355 - .L_3354)
.L_3354:
        /*0118*/ 	.word	0x00000008
.L_3355:


//--------------------- .nv.info._Z18kQuantizeBlockwiseIfLi1024ELi4ELi0ELi1EEvPfPT_S0_PhS0_ii --------------------------
	.section	.nv.info._Z18kQuantizeBlockwiseIfLi1024ELi4ELi0ELi1EEvPfPT_S0_PhS0_ii,"",@"SHT_CUDA_INFO"
	.sectionflags	@""
	.align	4


	//----- nvinfo : EIATTR_CUDA_API_VERSION
	.align		4
        /*0000*/ 	.byte	0x04, 0x37
        /*0002*/ 	.short	(.L_3357 - .L_3356)
.L_3356:
        /*0004*/ 	.word	0x00000082


	//----- nvinfo : EIATTR_KPARAM_INFO
	.align		4
.L_3357:
        /*0008*/ 	.byte	0x04, 0x17
        /*000a*/ 	.short	(.L_3359 - .L_3358)
.L_3358:
        /*000c*/ 	.word	0x00000000
        /*0010*/ 	.short	0x0006
        /*0012*/ 	.short	0x002c
        /*0014*/ 	.byte	0x00, 0xf0, 0x11, 0x00


	//----- nvinfo : EIATTR_KPARAM_INFO
	.align		4
.L_3359:
        /*0018*/ 	.byte	0x04, 0x17
        /*001a*/ 	.short	(.L_3361 - .L_3360)
.L_3360:
        /*001c*/ 	.word	0x00000000
        /*0020*/ 	.short	0x0005
        /*0022*/ 	.short	0x0028
        /*0024*/ 	.byte	0x00, 0xf0, 0x11, 0x00


	//----- nvinfo : EIATTR_KPARAM_INFO
	.align		4
.L_3361:
        /*0028*/ 	.byte	0x04, 0x17
        /*002a*/ 	.short	(.L_3363 - .L_3362)
.L_3362:
        /*002c*/ 	.word	0x00000000
        /*0030*/ 	.short	0x0004
        /*0032*/ 	.short	0x0020
        /*0034*/ 	.byte	0x00, 0xf0, 0x21, 0x00


	//----- nvinfo : EIATTR_KPARAM_INFO
	.align		4
.L_3363:
        /*0038*/ 	.byte	0x04, 0x17
        /*003a*/ 	.short	(.L_3365 - .L_3364)
.L_3364:
        /*003c*/ 	.word	0x00000000
        /*0040*/ 	.short	0x0003
        /*0042*/ 	.short	0x0018
        /*0044*/ 	.byte	0x00, 0xf0, 0x21, 0x00


	//----- nvinfo : EIATTR_KPARAM_INFO
	.align		4
.L_3365:
        /*0048*/ 	.byte	0x04, 0x17
        /*004a*/ 	.short	(.L_3367 - .L_3366)
.L_3366:
        /*004c*/ 	.word	0x00000000
        /*0050*/ 	.short	0x0002
        /*0052*/ 	.short	0x0010
        /*0054*/ 	.byte	0x00, 0xf0, 0x21, 0x00


	//----- nvinfo : EIATTR_KPARAM_INFO
	.align		4
.L_3367:
        /*0058*/ 	.byte	0x04, 0x17
        /*005a*/ 	.short	(.L_3369 - .L_3368)
.L_3368:
        /*005c*/ 	.word	0x00000000
        /*0060*/ 	.short	0x0001
        /*0062*/ 	.short	0x0008
        /*0064*/ 	.byte	0x00, 0xf0, 0x21, 0x00


	//----- nvinfo : EIATTR_KPARAM_INFO
	.align		4
.L_3369:
        /*0068*/ 	.byte	0x04, 0x17
        /*006a*/ 	.short	(.L_3371 - .L_3370)
.L_3370:
        /*006c*/ 	.word	0x00000000
        /*0070*/ 	.short	0x0000
        /*0072*/ 	.short	0x0000
        /*0074*/ 	.byte	0x00, 0xf0, 0x21, 0x00


	//----- nvinfo : EIATTR_SPARSE_MMA_MASK
	.align		4
.L_3371:
        /*0078*/ 	.byte	0x03, 0x50
        /*007a*/ 	.short	0x0000


	//----- nvinfo : EIATTR_MAXREG_COUNT
	.align		4
        /*007c*/ 	.byte	0x03, 0x1b
        /*007e*/ 	.short	0x00ff


	//----- nvinfo : EIATTR_NUM_BARRIERS
	.align		4
        /*0080*/ 	.byte	0x02, 0x4c
        /*0082*/ 	.byte	0x01
	.zero		1


	//----- nvinfo : EIATTR_MERCURY_ISA_VERSION
	.align		4
        /*0084*/ 	.byte	0x03, 0x5f
        /*0086*/ 	.short	0x0101


	//----- nvinfo : EIATTR_COOP_GROUP_MASK_REGIDS
	.align		4
        /*0088*/ 	.byte	0x04, 0x29
        /*008a*/ 	.short	(.L_3373 - .L_3372)


	//   ....[0]....
.L_3372:
        /*008c*/ 	.word	0xffffffff


	//   ....[1]....
        /*0090*/ 	.word	0xffffffff


	//   ....[2]....
        /*0094*/ 	.word	0xffffffff


	//   ....[3]....
        /*0098*/ 	.word	0xffffffff


	//   ....[4]....
        /*009c*/ 	.word	0xffffffff


	//   ....[5]....
        /*00a0*/ 	.word	0xffffffff


	//   ....[6]....
        /*00a4*/ 	.word	0xffffffff


	//   ....[7]....
        /*00a8*/ 	.word	0xffffffff


	//   ....[8]....
        /*00ac*/ 	.word	0xffffffff


	//   ....[9]....
        /*00b0*/ 	.word	0xffffffff


	//   ....[10]....
        /*00b4*/ 	.word	0xffffffff


	//   ....[11]....
        /*00b8*/ 	.word	0xffffffff


	//----- nvinfo : EIATTR_COOP_GROUP_INSTR_OFFSETS
	.align		4
.L_3373:
        /*00bc*/ 	.byte	0x04, 0x28
        /*00be*/ 	.short	(.L_3375 - .L_3374)


	//   ....[0]....
.L_3374:
        /*00c0*/ 	.word	0x00000440


	//   ....[1]....
        /*00c4*/ 	.word	0x00000510


	//   ....[2]....
        /*00c8*/ 	.word	0x00000550


	//   ....[3]....
        /*00cc*/ 	.word	0x000005a0


	//   ....[4]....
        /*00d0*/ 	.word	0x000005f0


	//   ....[5]....
        /*00d4*/ 	.word	0x00000630


	//   ....[6]....
        /*00d8*/ 	.word	0x00000850


	//   ....[7]....
        /*00dc*/ 	.word	0x000008a0


	//   ....[8]....
        /*00e0*/ 	.word	0x000008e0


	//   ....[9]....
        /*00e4*/ 	.word	0x00000920


	//   ....[10]....
        /*00e8*/ 	.word	0x00000960


	//   ....[11]....
        /*00ec*/ 	.word	0x000013d0


	//----- nvinfo : EIATTR_EXIT_INSTR_OFFSETS
	.align		4
.L_3375:
        /*00f0*/ 	.byte	0x04, 0x1c
        /*00f2*/ 	.short	(.L_3377 - .L_3376)


	//   ....[0]....
.L_3376:
        /*00f4*/ 	.word	0x00000080


	//   ....[1]....
        /*00f8*/ 	.word	0x00001500


	//----- nvinfo : EIATTR_CRS_STACK_SIZE
	.align		4
.L_3377:
        /*00fc*/ 	.byte	0x04, 0x1e
        /*00fe*/ 	.short	(.L_3379 - .L_3378)
.L_3378:
        /*0100*/ 	.word	0x00000000


	//----- nvinfo : EIATTR_CBANK_PARAM_SIZE
	.align		4
.L_3379:
        /*0104*/ 	.byte	0x03, 0x19
        /*0106*/ 	.short	0x0030


	//----- nvinfo : EIATTR_PARAM_CBANK
	.align		4
        /*0108*/ 	.byte	0x04, 0x0a
        /*010a*/ 	.short	(.L_3381 - .L_3380)
	.align		4
.L_3380:
        /*010c*/ 	.word	index@(.nv.constant0._Z18kQuantizeBlockwiseIfLi1024ELi4ELi0ELi1EEvPfPT_S0_PhS0_ii)
        /*0110*/ 	.short	0x0210
        /*0112*/ 	.short	0x0030


	//----- nvinfo : EIATTR_SW_WAR
	.align		4
.L_3381:
        /*0114*/ 	.byte	0x04, 0x36
        /*0116*/ 	.short	(.L_3383 - .L_3382)
.L_3382:
        /*0118*/ 	.word	0x00000008
.L_3383:


//--------------------- .nv.info._Z18kQuantizeBlockwiseIfLi2048ELi4ELi0ELi1EEvPfPT_S0_PhS0_ii --------------------------
	.section	.nv.info._Z18kQuantizeBlockwiseIfLi2048ELi4ELi0ELi1EEvPfPT_S0_PhS0_ii,"",@"SHT_CUDA_INFO"
	.sectionflags	@""
	.align	4


	//----- nvinfo : EIATTR_CUDA_API_VERSION
	.align		4
        /*0000*/ 	.byte	0x04, 0x37
        /*0002*/ 	.short	(.L_3385 - .L_3384)
.L_3384:
        /*0004*/ 	.word	0x00000082


	//----- nvinfo : EIATTR_KPARAM_INFO
	.align		4
.L_3385:
        /*0008*/ 	.byte	0x04, 0x17
        /*000a*/ 	.short	(.L_3387 - .L_3386)
.L_3386:
        /*000c*/ 	.word	0x00000000
        /*0010*/ 	.short	0x0006
        /*0012*/ 	.short	0x002c
        /*0014*/ 	.byte	0x00, 0xf0, 0x11, 0x00


	//----- nvinfo : EIATTR_KPARAM_INFO
	.align		4
.L_3387:
        /*0018*/ 	.byte	0x04, 0x17
        /*001a*/ 	.short	(.L_3389 - .L_3388)
.L_3388:
        /*001c*/ 	.word	0x00000000
        /*0020*/ 	.short	0x0005
        /*0022*/ 	.short	0x0028
        /*0024*/ 	.byte	0x00, 0xf0, 0x11, 0x00


	//----- nvinfo : EIATTR_KPARAM_INFO
	.align		4
.L_3389:
        /*0028*/ 	.byte	0x04, 0x17
        /*002a*/ 	.short	(.L_3391 - .L_3390)
.L_3390:
        /*002c*/ 	.word	0x00000000
        /*0030*/ 	.short	0x0004
        /*0032*/ 	.short	0x0020
        /*0034*/ 	.byte	0x00, 0xf0, 0x21, 0x00


	//----- nvinfo : EIATTR_KPARAM_INFO
	.align		4
.L_3391:
        /*0038*/ 	.byte	0x04, 0x17
        /*003a*/ 	.short	(.L_3393 - .L_3392)
.L_3392:
        /*003c*/ 	.word	0x00000000
        /*0040*/ 	.short	0x0003
        /*0042*/ 	.short	0x0018
        /*0044*/ 	.byte	0x00, 0xf0, 0x21, 0x00


	//----- nvinfo : EIATTR_KPARAM_INFO
	.align		4
.L_3393:
        /*0048*/ 	.byte	0x04, 0x17
        /*004a*/ 	.short	(.L_3395 - .L_3394)
.L_3394:
        /*004c*/ 	.word	0x00000000
        /*0050*/ 	.short	0x0002
        /*0052*/ 	.short	0x0010
        /*0054*/ 	.byte	0x00, 0xf0, 0x21, 0x00


	//----- nvinfo : EIATTR_KPARAM_INFO
	.align		4
.L_3395:
        /*0058*/ 	.byte	0x04, 0x17
        /*005a*/ 	.short	(.L_3397 - .L_3396)
.L_3396:
        /*005c*/ 	.word	0x00000000
        /*0060*/ 	.short	0x0001
        /*0062*/ 	.short	0x0008
        /*0064*/ 	.byte	0x00, 0xf0, 0x21, 0x00


	//----- nvinfo : EIATTR_KPARAM_INFO
	.align		4
.L_3397:
        /*0068*/ 	.byte	0x04, 0x17
        /*006a*/ 	.short	(.L_3399 - .L_3398)
.L_3398:
        /*006c*/ 	.word	0x00000000
        /*0070*/ 	.short	0x0000
        /*0072*/ 	.short	0x0000
        /*0074*/ 	.byte	0x00, 0xf0, 0x21, 0x00


	//----- nvinfo : EIATTR_SPARSE_MMA_MASK
	.align		4
.L_3399:
        /*0078*/ 	.byte	0x03, 0x50
        /*007a*/ 	.short	0x0000


	//----- nvinfo : EIATTR_MAXREG_COUNT
	.align		4
        /*007c*/ 	.byte	0x03, 0x1b
        /*007e*/ 	.short	0x00ff


	//----- nvinfo : EIATTR_NUM_BARRIERS
	.align		4
        /*0080*/ 	.byte	0x02, 0x4c
        /*0082*/ 	.byte	0x01
	.zero		1


	//----- nvinfo : EIATTR_MERCURY_ISA_VERSION
	.align		4
        /*0084*/ 	.byte	0x03, 0x5f
        /*0086*/ 	.short	0x0101


	//----- nvinfo : EIATTR_UNUSED_LOAD_BYTE_OFFSET
	.align		4
        /*0088*/ 	.byte	0x04, 0x44
        /*008a*/ 	.short	(.L_3401 - .L_3400)


	//   ....[0]....
.L_3400:
        /*008c*/ 	.word	0x000006b0
        /*0090*/ 	.word	0x0000fff0


	//   ....[1]....
        /*0094*/ 	.word	0x00000b70
        /*0098*/ 	.word	0x0000fff0


	//----- nvinfo : EIATTR_COOP_GROUP_MASK_REGIDS
	.align		4
.L_3401:
        /*009c*/ 	.byte	0x04, 0x29
        /*009e*/ 	.short	(.L_3403 - .L_3402)


	//   ....[0]....
.L_3402:
        /*00a0*/ 	.word	0xffffffff


	//   ....[1]....
        /*00a4*/ 	.word	0xffffffff


	//   ....[2]....
        /*00a8*/ 	.word	0xffffffff


	//   ....[3]....
        /*00ac*/ 	.word	0xffffffff


	//   ....[4]....
        /*00b0*/ 	.word	0xffffffff


	//   ....[5]....
        /*00b4*/ 	.word	0xffffffff


	//   ....[6]....
        /*00b8*/ 	.word	0xffffffff


	//   ....[7]....
        /*00bc*/ 	.word	0xffffffff


	//   ....[8]....
        /*00c0*/ 	.word	0xffffffff


	//   ....[9]....
        /*00c4*/ 	.word	0xffffffff


	//   ....[10]....
        /*00c8*/ 	.word	0xffffffff


	//   ....[11]....
        /*00cc*/ 	.word	0xffffffff


	//----- nvinfo : EIATTR_COOP_GROUP_INSTR_OFFSETS
	.align		4
.L_3403:
        /*00d0*/ 	.byte	0x04, 0x28
        /*00d2*/ 	.short	(.L_3405 - .L_3404)


	//   ....[0]....
.L_3404:
        /*00d4*/ 	.word	0x00000440


	//   ....[1]....
        /*00d8*/ 	.word	0x00000510


	//   ....[2]....
        /*00dc*/ 	.word	0x00000550


	//   ....[3]....
        /*00e0*/ 	.word	0x000005a0


	//   ....[4]....
        /*00e4*/ 	.word	0x000005f0


	//   ....[5]....
        /*00e8*/ 	.word	0x00000630


	//   ....[6]....
        /*00ec*/ 	.word	0x000009e0


	//   ....[7]....
        /*00f0*/ 	.word	0x00000a30


	//   ....[8]....
        /*00f4*/ 	.word	0x00000a70


	//   ....[9]....
        /*00f8*/ 	.word	0x00000ab0


	//   ....[10]....
        /*00fc*/ 	.word	0x00000af0


	//   ....[11]....
        /*0100*/ 	.word	0x00001660


	//----- nvinfo : EIATTR_EXIT_INSTR_OFFSETS
	.align		4
.L_3405:
        /*0104*/ 	.byte	0x04, 0x1c
        /*0106*/ 	.short	(.L_3407 - .L_3406)


	//   ....[0]....
.L_3406:
        /*0108*/ 	.word	0x00000080


	//   ....[1]....
        /*010c*/ 	.word	0x000017a0


	//----- nvinfo : EIATTR_CRS_STACK_SIZE
	.align		4
.L_3407:
        /*0110*/ 	.byte	0x04, 0x1e
        /*0112*/ 	.short	(.L_3409 - .L_3408)
.L_3408:
        /*0114*/ 	.word	0x00000000


	//----- nvinfo : EIATTR_CBANK_PARAM_SIZE
	.align		4
.L_3409:
        /*0118*/ 	.byte	0x03, 0x19
        /*011a*/ 	.short	0x0030


	//----- nvinfo : EIATTR_PARAM_CBANK
	.align		4
        /*011c*/ 	.byte	0x04, 0x0a
        /*011e*/ 	.short	(.L_3411 - .L_3410)
	.align		4
.L_3410:
        /*0120*/ 	.word	index@(.nv.constant0._Z18kQuantizeBlockwiseIfLi2048ELi4ELi0ELi1EEvPfPT_S0_PhS0_ii)
        /*0124*/ 	.short	0x0210
        /*0126*/ 	.short	0x0030


	//----- nvinfo : EIATTR_SW_WAR
	.align		4
.L_3411:
        /*0128*/ 	.byte	0x04, 0x36
        /*012a*/ 	.short	(.L_3413 - .L_3412)
.L_3412:
        /*012c*/ 	.word	0x00000008
.L_3413:


//--------------------- .nv.info._Z18kQuantizeBlockwiseIfLi4096ELi4ELi0ELi1EEvPfPT_S0_PhS0_ii --------------------------
	.section	.nv.info._Z18kQuantizeBlockwiseIfLi4096ELi4ELi0ELi1EEvPfPT_S0_PhS0_ii,"",@"SHT_CUDA_INFO"
	.sectionflags	@""
	.align	4


	//----- nvinfo : EIATTR_CUDA_API_VERSION
	.align		4
        /*0000*/ 	.byte	0x04, 0x37
        /*0002*/ 	.short	(.L_3415 - .L_3414)
.L_3414:
        /*0004*/ 	.word	0x00000082


	//----- nvinfo : EIATTR_KPARAM_INFO
	.align		4
.L_3415:
        /*0008*/ 	.byte	0x04, 0x17
        /*000a*/ 	.short	(.L_3417 - .L_3416)
.L_3416:
        /*000c*/ 	.word	0x00000000
        /*0010*/ 	.short	0x0006
        /*0012*/ 	.short	0x002c
        /*0014*/ 	.byte	0x00, 0xf0, 0x11, 0x00


	//----- nvinfo : EIATTR_KPARAM_INFO
	.align		4
.L_3417:
        /*0018*/ 	.byte	0x04, 0x17
        /*001a*/ 	.short	(.L_3419 - .L_3418)
.L_3418:
        /*001c*/ 	.word	0x00000000
        /*0020*/ 	.short	0x0005
        /*0022*/ 	.short	0x0028
        /*0024*/ 	.byte	0x00, 0xf0, 0x11, 0x00


	//----- nvinfo : EIATTR_KPARAM_INFO
	.align		4
.L_3419:
        /*0028*/ 	.byte	0x04, 0x17
        /*002a*/ 	.short	(.L_3421 - .L_3420)
.L_3420:
        /*002c*/ 	.word	0x00000000
        /*0030*/ 	.short	0x0004
        /*0032*/ 	.short	0x0020
        /*0034*/ 	.byte	0x00, 0xf0, 0x21, 0x00


	//----- nvinfo : EIATTR_KPARAM_INFO
	.align		4
.L_3421:
        /*0038*/ 	.byte	0x04, 0x17
        /*003a*/ 	.short	(.L_3423 - .L_3422)
.L_3422:
        /*003c*/ 	.word	0x00000000
        /*0040*/ 	.short	0x0003
        /*0042*/ 	.short	0x0018
        /*0044*/ 	.byte	0x00, 0xf0, 0x21, 0x00


	//----- nvinfo : EIATTR_KPARAM_INFO
	.align		4
.L_3423:
        /*0048*/ 	.byte	0x04, 0x17
        /*004a*/ 	.short	(.L_3425 - .L_3424)
.L_3424:
        /*004c*/ 	.word	0x00000000
        /*0050*/ 	.short	0x0002
        /*0052*/ 	.short	0x0010
        /*0054*/ 	.byte	0x00, 0xf0, 0x21, 0x00


	//----- nvinfo : EIATTR_KPARAM_INFO
	.align		4
.L_3425:
        /*0058*/ 	.byte	0x04, 0x17
        /*005a*/ 	.short	(.L_3427 - .L_3426)
.L_3426:
        /*005c*/ 	.word	0x00000000
        /*0060*/ 	.short	0x0001
        /*0062*/ 	.short	0x0008
        /*0064*/ 	.byte	0x00, 0xf0, 0x21, 0x00


	//----- nvinfo : EIATTR_KPARAM_INFO
	.align		4
.L_3427:
        /*0068*/ 	.byte	0x04, 0x17
        /*006a*/ 	.short	(.L_3429 - .L_3428)
.L_3428:
        /*006c*/ 	.word	0x00000000
        /*0070*/ 	.short	0x0000
        /*0072*/ 	.short	0x0000
        /*0074*/ 	.byte	0x00, 0xf0, 0x21, 0x00


	//----- nvinfo : EIATTR_SPARSE_MMA_MASK
	.align		4
.L_3429:
        /*0078*/ 	.byte	0x03, 0x50
        /*007a*/ 	.short	0x0000


	//----- nvinfo : EIATTR_MAXREG_COUNT
	.align		4
        /*007c*/ 	.byte	0x03, 0x1b
        /*007e*/ 	.short	0x00ff


	//----- nvinfo : EIATTR_NUM_BARRIERS
	.align		4
        /*0080*/ 	.byte	0x02, 0x4c
        /*0082*/ 	.byte	0x01
	.zero		1


	//----- nvinfo : EIATTR_MERCURY_ISA_VERSION
	.align		4
        /*0084*/ 	.byte	0x03, 0x5f
        /*0086*/ 	.short	0x0101


	//----- nvinfo : EIATTR_UNUSED_LOAD_BYTE_OFFSET
	.align		4
        /*0088*/ 	.byte	0x04, 0x44
        /*008a*/ 	.short	(.L_3431 - .L_3430)


	//   ....[0]....
.L_3430:
        /*008c*/ 	.word	0x000006b0
        /*0090*/ 	.word	0x0000fff0


	//   ....[1]....
        /*0094*/ 	.word	0x00000eb0
        /*0098*/ 	.word	0x0000fff0


	//----- nvinfo : EIATTR_COOP_GROUP_MASK_REGIDS
	.align		4
.L_3431:
        /*009c*/ 	.byte	0x04, 0x29
        /*009e*/ 	.short	(.L_3433 - .L_3432)


	//   ....[0]....
.L_3432:
        /*00a0*/ 	.word	0xffffffff


	//   ....[1]....
        /*00a4*/ 	.word	0xffffffff


	//   ....[2]....
        /*00a8*/ 	.word	0xffffffff


	//   ....[3]....
        /*00ac*/ 	.word	0xffffffff


	//   ....[4]....
        /*00b0*/ 	.word	0xffffffff


	//   ....[5]....
        /*00b4*/ 	.word	0xffffffff


	//   ....[6]....
        /*00b8*/ 	.word	0xffffffff


	//   ....[7]....
        /*00bc*/ 	.word	0xffffffff


	//   ....[8]....
        /*00c0*/ 	.word	0xffffffff


	//   ....[9]....
        /*00c4*/ 	.word	0xffffffff


	//   ....[10]....
        /*00c8*/ 	.word	0xffffffff


	//   ....[11]....
        /*00cc*/ 	.word	0xffffffff


	//----- nvinfo : EIATTR_COOP_GROUP_INSTR_OFFSETS
	.align		4
.L_3433:
        /*00d0*/ 	.byte	0x04, 0x28
        /*00d2*/ 	.short	(.L_3435 - .L_3434)


	//   ....[0]....
.L_3434:
        /*00d4*/ 	.word	0x00000440


	//   ....[1]....
        /*00d8*/ 	.word	0x00000510


	//   ....[2]....
        /*00dc*/ 	.word	0x00000550


	//   ....[3]....
        /*00e0*/ 	.word	0x000005a0


	//   ....[4]....
        /*00e4*/ 	.word	0x000005f0


	//   ....[5]....
        /*00e8*/ 	.word	0x00000630


	//   ....[6]....
        /*00ec*/ 	.word	0x00000d20


	//   ....[7]....
        /*00f0*/ 	.word	0x00000d70


	//   ....[8]....
        /*00f4*/ 	.word	0x00000db0


	//   ....[9]....
        /*00f8*/ 	.word	0x00000df0


	//   ....[10]....
        /*00fc*/ 	.word	0x00000e30


	//   ....[11]....
        /*0100*/ 	.word	0x00001be0


	//----- nvinfo : EIATTR_EXIT_INSTR_OFFSETS
	.align		4
.L_3435:
        /*0104*/ 	.byte	0x04, 0x1c
        /*0106*/ 	.short	(.L_3437 - .L_3436)


	//   ....[0]....
.L_3436:
        /*0108*/ 	.word	0x00000080


	//   ....[1]....
        /*010c*/ 	.word	0x00001d20


	//----- nvinfo : EIATTR_CRS_STACK_SIZE
	.align		4
.L_3437:
        /*0110*/ 	.byte	0x04, 0x1e
        /*0112*/ 	.short	(.L_3439 - .L_3438)
.L_3438:
        /*0114*/ 	.word	0x00000000


	//----- nvinfo : EIATTR_CBANK_PARAM_SIZE
	.align		4
.L_3439:
        /*0118*/ 	.byte	0x03, 0x19
        /*011a*/ 	.short	0x0030


	//----- nvinfo : EIATTR_PARAM_CBANK
	.align		4
        /*011c*/ 	.byte	0x04, 0x0a
        /*011e*/ 	.short	(.L_3441 - .L_3440)
	.align		4
.L_3440:
        /*0120*/ 	.word	index@(.nv.constant0._Z18kQuantizeBlockwiseIfLi4096ELi4ELi0ELi1EEvPfPT_S0_PhS0_ii)
        /*0124*/ 	.short	0x0210
        /*0126*/ 	.short	0x0030


	//----- nvinfo : EIATTR_SW_WAR
	.align		4
.L_3441:
        /*0128*/ 	.byte	0x04, 0x36
        /*012a*/ 	.short	(.L_3443 - .L_3442)
.L_3442:
        /*012c*/ 	.word	0x00000008
.L_3443:


//--------------------- .nv.info._Z18kQuantizeBlockwiseIfLi64ELi2ELi0ELi0EEvPfPT_S0_PhS0_ii --------------------------
	.section	.nv.info._Z18kQuantizeBlockwiseIfLi64ELi2ELi0ELi0EEvPfPT_S0_PhS0_ii,"",@"SHT_CUDA_INFO"
	.sectionflags	@""
	.align	4


	//----- nvinfo : EIATTR_CUDA_API_VERSION
	.align		4
        /*0000*/ 	.byte	0x04, 0x37
        /*0002*/ 	.short	(.L_3445 - .L_3444)
.L_3444:
        /*0004*/ 	.word	0x00000082


	//----- nvinfo : EIATTR_KPARAM_INFO
	.align		4
.L_3445:
        /*0008*/ 	.byte	0x04, 0x17
        /*000a*/ 	.short	(.L_3447 - .L_3446)
.L_3446:
        /*000c*/ 	.word	0x00000000
        /*0010*/ 	.short	0x0006
        /*0012*/ 	.short	0x002c
        /*0014*/ 	.byte	0x00, 0xf0, 0x11, 0x00


	//----- nvinfo : EIATTR_KPARAM_INFO
	.align		4
.L_3447:
        /*0018*/ 	.byte	0x04, 0x17
        /*001a*/ 	.short	(.L_3449 - .L_3448)
.L_3448:
        /*001c*/ 	.word	0x00000000
        /*0020*/ 	.short	0x0005
        /*0022*/ 	.short	0x0028
        /*0024*/ 	.byte	0x00, 0xf0, 0x11, 0x00


	//----- nvinfo : EIATTR_KPARAM_INFO
	.align		4
.L_3449:
        /*0028*/ 	.byte	0x04, 0x17
        /*002a*/ 	.short	(.L_3451 - .L_3450)
.L_3450:
        /*002c*/ 	.word	0x00000000
        /*0030*/ 	.short	0x0004
        /*0032*/ 	.short	0x0020
        /*0034*/ 	.byte	0x00, 0xf0, 0x21, 0x00


	//----- nvinfo : EIATTR_KPARAM_INFO
	.align		4
.L_3451:
        /*0038*/ 	.byte	0x04, 0x17
        /*003a*/ 	.short	(.L_3453 - .L_3452)
.L_3452:
        /*003c*/ 	.word	0x00000000
        /*0040*/ 	.short	0x0003
        /*0042*/ 	.short	0x0018
        /*0044*/ 	.byte	0x00, 0xf0, 0x21, 0x00


	//----- nvinfo : EIATTR_KPARAM_INFO
	.align		4
.L_3453:
        /*0048*/ 	.byte	0x04, 0x17
        /*004a*/ 	.short	(.L_3455 - .L_3454)
.L_3454:
        /*004c*/ 	.word	0x00000000
        /*0050*/ 	.short	0x0002
        /*0052*/ 	.short	0x0010
        /*0054*/ 	.byte	0x00, 0xf0, 0x21, 0x00


	//----- nvinfo : EIATTR_KPARAM_INFO
	.align		4
.L_3455:
        /*0058*/ 	.byte	0x04, 0x17
        /*005a*/ 	.short	(.L_3457 - .L_3456)
.L_3456:
        /*005c*/ 	.word	0x00000000
        /*0060*/ 	.short	0x0001
        /*0062*/ 	.short	0x0008
        /*0064*/ 	.byte	0x00, 0xf0, 0x21, 0x00


	//----- nvinfo : EIATTR_KPARAM_INFO
	.align		4
.L_3457:
        /*0068*/ 	.byte	0x04, 0x17
        /*006a*/ 	.short	(.L_3459 - .L_3458)
.L_3458:
        /*006c*/ 	.word	0x00000000
        /*0070*/ 	.short	0x0000
        /*0072*/ 	.short	0x0000
        /*0074*/ 	.byte	0x00, 0xf0, 0x21, 0x00


	//----- nvinfo : EIATTR_SPARSE_MMA_MASK
	.align		4
.L_3459:
        /*0078*/ 	.byte	0x03, 0x50
        /*007a*/ 	.short	0x0000


	//----- nvinfo : EIATTR_MAXREG_COUNT
	.align		4
        /*007c*/ 	.byte	0x03, 0x1b
        /*007e*/ 	.short	0x00ff


	//----- nvinfo : EIATTR_NUM_BARRIERS
	.align		4
        /*0080*/ 	.byte	0x02, 0x4c
        /*0082*/ 	.byte	0x01
	.zero		1


	//----- nvinfo : EIATTR_MERCURY_ISA_VERSION
	.align		4
        /*0084*/ 	.byte	0x03, 0x5f
        /*0086*/ 	.short	0x0101


	//----- nvinfo : EIATTR_COOP_GROUP_MASK_REGIDS
	.align		4
        /*0088*/ 	.byte	0x04, 0x29
        /*008a*/ 	.short	(.L_3461 - .L_3460)


	//   ....[0]....
.L_3460:
        /*008c*/ 	.word	0xffffffff


	//   ....[1]....
        /*0090*/ 	.word	0xffffffff


	//   ....[2]....
        /*0094*/ 	.word	0xffffffff


	//   ....[3]....
        /*0098*/ 	.word	0xffffffff


	//   ....[4]....
        /*009c*/ 	.word	0xffffffff


	//   ....[5]....
        /*00a0*/ 	.word	0xffffffff


	//   ....[6]....
        /*00a4*/ 	.word	0xffffffff


	//   ....[7]....
        /*00a8*/ 	.word	0xffffffff


	//   ....[8]....
        /*00ac*/ 	.word	0xffffffff


	//   ....[9]....
        /*00b0*/ 	.word	0xffffffff


	//   ....[10]....
        /*00b4*/ 	.word	0xffffffff


	//   ....[11]....
        /*00b8*/ 	.word	0xffffffff


	//----- nvinfo : EIATTR_COOP_GROUP_INSTR_OFFSETS
	.align		4
.L_3461:
        /*00bc*/ 	.byte	0x04, 0x28
        /*00be*/ 	.short	(.L_3463 - .L_3462)


	//   ....[0]....
.L_3462:
        /*00c0*/ 	.word	0x000003b0


	//   ....[1]....
        /*00c4*/ 	.word	0x00000430


	//   ....[2]....
        /*00c8*/ 	.word	0x00000470


	//   ....[3]....
        /*00cc*/ 	.word	0x000004c0


	//   ....[4]....
        /*00d0*/ 	.word	0x00000510


	//   ....[5]....
        /*00d4*/ 	.word	0x00000560


	//   ....[6]....
        /*00d8*/ 	.word	0x000005d0


	//   ....[7]....
        /*00dc*/ 	.word	0x00000620


	//   ....[8]....
        /*00e0*/ 	.word	0x00000660


	//   ....[9]....
        /*00e4*/ 	.word	0x000006a0


	//   ....[10]....
        /*00e8*/ 	.word	0x000006e0


	//   ....[11]....
        /*00ec*/ 	.word	0x00001320


	//----- nvinfo : EIATTR_EXIT_INSTR_OFFSETS
	.align		4
.L_3463:
        /*00f0*/ 	.byte	0x04, 0x1c
        /*00f2*/ 	.short	(.L_3465 - .L_3464)


	//   ....[0]....
.L_3464:
        /*00f4*/ 	.word	0x000001c0


	//   ....[1]....
        /*00f8*/ 	.word	0x00001440


	//----- nvinfo : EIATTR_CRS_STACK_SIZE
	.align		4
.L_3465:
        /*00fc*/ 	.byte	0x04, 0x1e
        /*00fe*/ 	.short	(.L_3467 - .L_3466)
.L_3466:
        /*0100*/ 	.word	0x00000000


	//----- nvinfo : EIATTR_CBANK_PARAM_SIZE
	.align		4
.L_3467:
        /*0104*/ 	.byte	0x03, 0x19
        /*0106*/ 	.short	0x0030


	//----- nvinfo : EIATTR_PARAM_CBANK
	.align		4
        /*0108*/ 	.byte	0x04, 0x0a
        /*010a*/ 	.short	(.L_3469 - .L_3468)
	.align		4
.L_3468:
        /*010c*/ 	.word	index@(.nv.constant0._Z18kQuantizeBlockwiseIfLi64ELi2ELi0ELi0EEvPfPT_S0_PhS0_ii)
        /*0110*/ 	.short	0x0210
        /*0112*/ 	.short	0x0030


	//----- nvinfo : EIATTR_SW_WAR
	.align		4
.L_3469:
        /*0114*/ 	.byte	0x04, 0x36
        /*0116*/ 	.short	(.L_3471 - .L_3470)
.L_3470:
        /*0118*/ 	.word	0x00000008
.L_3471:


//--------------------- .nv.info._Z18kQuantizeBlockwiseIfLi128ELi2ELi0ELi0EEvPfPT_S0_PhS0_ii --------------------------
	.section	.nv.info._Z18kQuantizeBlockwiseIfLi128ELi2ELi0ELi0EEvPfPT_S0_PhS0_ii,"",@"SHT_CUDA_INFO"
	.sectionflags	@""
	.align	4


	//----- nvinfo : EIATTR_CUDA_API_VERSION
	.align		4
        /*0000*/ 	.byte	0x04, 0x37
        /*0002*/ 	.short	(.L_3473 - .L_3472)
.L_3472:
        /*0004*/ 	.word	0x00000082


	//----- nvinfo : EIATTR_KPARAM_INFO
	.align		4
.L_3473:
        /*0008*/ 	.byte	0x04, 0x17
        /*000a*/ 	.short	(.L_3475 - .L_3474)
.L_3474:
        /*000c*/ 	.word	0x00000000
        /*0010*/ 	.short	0x0006
        /*0012*/ 	.short	0x002c
        /*0014*/ 	.byte	0x00, 0xf0, 0x11, 0x00


	//----- nvinfo : EIATTR_KPARAM_INFO
	.align		4
.L_3475:
        /*0018*/ 	.byte	0x04, 0x17
        /*001a*/ 	.short	(.L_3477 - .L_3476)
.L_3476:
        /*001c*/ 	.word	0x00000000
        /*0020*/ 	.short	0x0005
        /*0022*/ 	.short	0x0028
        /*0024*/ 	.byte	0x00, 0xf0, 0x11, 0x00


	//----- nvinfo : EIATTR_KPARAM_INFO
	.align		4
.L_3477:
        /*0028*/ 	.byte	0x04, 0x17
        /*002a*/ 	.short	(.L_3479 - .L_3478)
.L_3478:
        /*002c*/ 	.word	0x00000000
        /*0030*/ 	.short	0x0004
        /*0032*/ 	.short	0x0020
        /*0034*/ 	.byte	0x00, 0xf0, 0x21, 0x00


	//----- nvinfo : EIATTR_KPARAM_INFO
	.align		4
.L_3479:
        /*0038*/ 	.byte	0x04, 0x17
        /*003a*/ 	.short	(.L_3481 - .L_3480)
.L_3480:
        /*003c*/ 	.word	0x00000000
        /*0040*/ 	.short	0x0003
        /*0042*/ 	.short	0x0018
        /*0044*/ 	.byte	0x00, 0xf0, 0x21, 0x00


	//----- nvinfo : EIATTR_KPARAM_INFO
	.align		4
.L_3481:
        /*0048*/ 	.byte	0x04, 0x17
        /*004a*/ 	.short	(.L_3483 - .L_3482)
.L_3482:
        /*004c*/ 	.word	0x00000000
        /*0050*/ 	.short	0x0002
        /*0052*/ 	.short	0x0010
        /*0054*/ 	.byte	0x00, 0xf0, 0x21, 0x00


	//----- nvinfo : EIATTR_KPARAM_INFO
	.align		4
.L_3483:
        /*0058*/ 	.byte	0x04, 0x17
        /*005a*/ 	.short	(.L_3485 - .L_3484)
.L_3484:
        /*005c*/ 	.word	0x00000000
        /*0060*/ 	.short	0x0001
        /*0062*/ 	.short	0x0008
        /*0064*/ 	.byte	0x00, 0xf0, 0x21, 0x00


	//----- nvinfo : EIATTR_KPARAM_INFO
	.align		4
.L_3485:
        /*0068*/ 	.byte	0x04, 0x17
        /*006a*/ 	.short	(.L_3487 - .L_3486)
.L_3486:
        /*006c*/ 	.word	0x00000000
        /*0070*/ 	.short	0x0000
        /*0072*/ 	.short	0x0000
        /*0074*/ 	.byte	0x00, 0xf0, 0x21, 0x00


	//----- nvinfo : EIATTR_SPARSE_MMA_MASK
	.align		4
.L_3487:
        /*0078*/ 	.byte	0x03, 0x50
        /*007a*/ 	.short	0x0000


	//----- nvinfo : EIATTR_MAXREG_COUNT
	.align		4
        /*007c*/ 	.byte	0x03, 0x1b
        /*007e*/ 	.short	0x00ff


	//----- nvinfo : EIATTR_NUM_BARRIERS
	.align		4
        /*0080*/ 	.byte	0x02, 0x4c
        /*0082*/ 	.byte	0x01
	.zero		1


	//----- nvinfo : EIATTR_MERCURY_ISA_VERSION
	.align		4
        /*0084*/ 	.byte	0x03, 0x5f
        /*0086*/ 	.short	0x0101


	//----- nvinfo : EIATTR_COOP_GROUP_MASK_REGIDS
	.align		4
        /*0088*/ 	.byte	0x04, 0x29
        /*008a*/ 	.short	(.L_3489 - .L_3488)


	//   ....[0]....
.L_3488:
        /*008c*/ 	.word	0xffffffff


	//   ....[1]....
        /*0090*/ 	.word	0xffffffff


	//   ....[2]....
        /*0094*/ 	.word	0xffffffff


	//   ....[3]....
        /*0098*/ 	.word	0xffffffff


	//   ....[4]....
        /*009c*/ 	.word	0xffffffff


	//   ....[5]....
        /*00a0*/ 	.word	0xffffffff


	//   ....[6]....
        /*00a4*/ 	.word	0xffffffff


	//   ....[7]....
        /*00a8*/ 	.word	0xffffffff


	//   ....[8]....
        /*00ac*/ 	.word	0xffffffff


	//   ....[9]....
        /*00b0*/ 	.word	0xffffffff


	//   ....[10]....
        /*00b4*/ 	.word	0xffffffff


	//   ....[11]....
        /*00b8*/ 	.word	0xffffffff


	//----- nvinfo : EIATTR_COOP_GROUP_INSTR_OFFSETS
	.align		4
.L_3489:
        /*00bc*/ 	.byte	0x04, 0x28
        /*00be*/ 	.short	(.L_3491 - .L_3490)


	//   ....[0]....
.L_3490:
        /*00c0*/ 	.word	0x00000480


	//   ....[1]....
        /*00c4*/ 	.word	0x00000530


	//   ....[2]....
        /*00c8*/ 	.word	0x00000570


	//   ....[3]....
        /*00cc*/ 	.word	0x000005c0


	//   ....[4]....
        /*00d0*/ 	.word	0x00000610


	//   ....[5]....
        /*00d4*/ 	.word	0x00000650


	//   ....[6]....
        /*00d8*/ 	.word	0x00000720


	//   ....[7]....
        /*00dc*/ 	.word	0x00000780


	//   ....[8]....
        /*00e0*/ 	.word	0x000007c0


	//   ....[9]....
        /*00e4*/ 	.word	0x00000800


	//   ....[10]....
        /*00e8*/ 	.word	0x00000840


	//   ....[11]....
        /*00ec*/ 	.word	0x000014b0


	//----- nvinfo : EIATTR_EXIT_INSTR_OFFSETS
	.align		4
.L_3491:
        /*00f0*/ 	.byte	0x04, 0x1c
        /*00f2*/ 	.short	(.L_3493 - .L_3492)


	//   ....[0]....
.L_3492:
        /*00f4*/ 	.word	0x000001c0


	//   ....[1]....
        /*00f8*/ 	.word	0x000015c0


	//----- nvinfo : EIATTR_CRS_STACK_SIZE
	.align		4
.L_3493:
        /*00fc*/ 	.byte	0x04, 0x1e
        /*00fe*/ 	.short	(.L_3495 - .L_3494)
.L_3494:
        /*0100*/ 	.word	0x00000000


	//----- nvinfo : EIATTR_CBANK_PARAM_SIZE
	.align		4
.L_3495:
        /*0104*/ 	.byte	0x03, 0x19
        /*0106*/ 	.short	0x0030


	//----- nvinfo : EIATTR_PARAM_CBANK
	.align		4
        /*0108*/ 	.byte	0x04, 0x0a
        /*010a*/ 	.short	(.L_3497 - .L_3496)
	.align		4
.L_3496:
        /*010c*/ 	.word	index@(.nv.constant0._Z18kQuantizeBlockwiseIfLi128ELi2ELi0ELi0EEvPfPT_S0_PhS0_ii)
        /*0110*/ 	.short	0x0210
        /*0112*/ 	.short	0x0030


	//----- nvinfo : EIATTR_SW_WAR
	.align		4
.L_3497:
        /*0114*/ 	.byte	0x04, 0x36
        /*0116*/ 	.short	(.L_3499 - .L_3498)
.L_3498:
        /*0118*/ 	.word	0x00000008
.L_3499:


//--------------------- .nv.info._Z18kQuantizeBlockwiseIfLi256ELi2ELi0ELi0EEvPfPT_S0_PhS0_ii --------------------------
	.section	.nv.info._Z18kQuantizeBlockwiseIfLi256ELi2ELi0ELi0EEvPfPT_S0_PhS0_ii,"",@"SHT_CUDA_INFO"
	.sectionflags	@""
	.align	4


	//----- nvinfo : EIATTR_CUDA_API_VERSION
	.align		4
        /*0000*/ 	.byte	0x04, 0x37
        /*0002*/ 	.short	(.L_3501 - .L_3500)
.L_3500:
        /*0004*/ 	.word	0x00000082


	//----- nvinfo : EIATTR_KPARAM_INFO
	.align		4
.L_3501:
        /*0008*/ 	.byte	0x04, 0x17
        /*000a*/ 	.short	(.L_3503 - .L_3502)
.L_3502:
        /*000c*/ 	.word	0x00000000
        /*0010*/ 	.short	0x0006
        /*0012*/ 	.short	0x002c
        /*0014*/ 	.byte	0x00, 0xf0, 0x11, 0x00


	//----- nvinfo : EIATTR_KPARAM_INFO
	.align		4
.L_3503:
        /*0018*/ 	.byte	0x04, 0x17
        /*001a*/ 	.short	(.L_3505 - .L_3504)
.L_3504:
        /*001c*/ 	.word	0x00000000
        /*0020*/ 	.short	0x0005
        /*0022*/ 	.short	0x0028
        /*0024*/ 	.byte	0x00, 0xf0, 0x11, 0x00


	//----- nvinfo : EIATTR_KPARAM_INFO
	.align		4
.L_3505:
        /*0028*/ 	.byte	0x04, 0x17
        /*002a*/ 	.short	(.L_3507 - .L_3506)
.L_3506:
        /*002c*/ 	.word	0x00000000
        /*0030*/ 	.short	0x0004
        /*0032*/ 	.short	0x0020
        /*0034*/ 	.byte	0x00, 0xf0, 0x21, 0x00


	//----- nvinfo : EIATTR_KPARAM_INFO
	.align		4
.L_3507:
        /*0038*/ 	.byte	0x04, 0x17
        /*003a*/ 	.short	(.L_3509 - .L_3508)
.L_3508:
        /*003c*/ 	.word	0x00000000
        /*0040*/ 	.short	0x0003
        /*0042*/ 	.short	0x0018
        /*0044*/ 	.byte	0x00, 0xf0, 0x21, 0x00


	//----- nvinfo : EIATTR_KPARAM_INFO
	.align		4
.L_3509:
        /*0048*/ 	.byte	0x04, 0x17
        /*004a*/ 	.short	(.L_3511 - .L_3510)
.L_3510:
        /*004c*/ 	.word	0x00000000
        /*0050*/ 	.short	0x0002
        /*0052*/ 	.short	0x0010
        /*0054*/ 	.byte	0x00, 0xf0, 0x21, 0x00


	//----- nvinfo : EIATTR_KPARAM_INFO
	.align		4
.L_3511:
        /*0058*/ 	.byte	0x04, 0x17
        /*005a*/ 	.short	(.L_3513 - .L_3512)
.L_3512:
        /*005c*/ 	.word	0x00000000
        /*0060*/ 	.short	0x0001
        /*0062*/ 	.short	0x0008
        /*0064*/ 	.byte	0x00, 0xf0, 0x21, 0x00


	//----- nvinfo : EIATTR_KPARAM_INFO
	.align		4
.L_3513:
        /*0068*/ 	.byte	0x04, 0x17
        /*006a*/ 	.short	(.L_3515 - .L_3514)
.L_3514:
        /*006c*/ 	.word	0x00000000
        /*0070*/ 	.short	0x0000
        /*0072*/ 	.short	0x0000
        /*0074*/ 	.byte	0x00, 0xf0, 0x21, 0x00


	//----- nvinfo : EIATTR_SPARSE_MMA_MASK
	.align		4
.L_3515:
        /*0078*/ 	.byte	0x03, 0x50
        /*007a*/ 	.short	0x0000


	//----- nvinfo : EIATTR_MAXREG_COUNT
	.align		4
        /*007c*/ 	.byte	0x03, 0x1b
        /*007e*/ 	.short	0x00ff


	//----- nvinfo : EIATTR_NUM_BARRIERS
	.align		4
        /*0080*/ 	.byte	0x02, 0x4c
        /*0082*/ 	.byte	0x01
	.zero		1


	//----- nvinfo : EIATTR_MERCURY_ISA_VERSION
	.align		4
        /*0084*/ 	.byte	0x03, 0x5f
        /*0086*/ 	.short	0x0101


	//----- nvinfo : EIATTR_COOP_GROUP_MASK_REGIDS
	.align		4
        /*0088*/ 	.byte	0x04, 0x29
        /*008a*/ 	.short	(.L_3517 - .L_3516)


	//   ....[0]....
.L_3516:
        /*008c*/ 	.word	0xffffffff


	//   ....[1]....
        /*0090*/ 	.word	0xffffffff


	//   ....[2]....
        /*0094*/ 	.word	0xffffffff


	//   ....[3]....
        /*0098*/ 	.word	0xffffffff


	//   ....[4]....
        /*009c*/ 	.word	0xffffffff


	//   ....[5]....
        /*00a0*/ 	.word	0xffffffff


	//   ....[6]....
        /*00a4*/ 	.word	0xffffffff


	//   ....[7]....
        /*00a8*/ 	.word	0xffffffff


	//   ....[8]....
        /*00ac*/ 	.word	0xffffffff


	//   ....[9]....
        /*00b0*/ 	.word	0xffffffff


	//   ....[10]....
        /*00b4*/ 	.word	0xffffffff


	//   ....[11]....
        /*00b8*/ 	.word	0xffffffff


	//----- nvinfo : EIATTR_COOP_GROUP_INSTR_OFFSETS
	.align		4
.L_3517:
        /*00bc*/ 	.byte	0x04, 0x28
        /*00be*/ 	.short	(.L_3519 - .L_3518)


	//   ....[0]....
.L_3518:
        /*00c0*/ 	.word	0x00000480


	//   ....[1]....
        /*00c4*/ 	.word	0x00000530


	//   ....[2]....
        /*00c8*/ 	.word	0x00000580


	//   ....[3]....
        /*00cc*/ 	.word	0x000005d0


	//   ....[4]....
        /*00d0*/ 	.word	0x00000610


	//   ....[5]....
        /*00d4*/ 	.word	0x00000650


	//   ....[6]....
        /*00d8*/ 	.word	0x000007a0


	//   ....[7]....
        /*00dc*/ 	.word	0x00000800


	//   ....[8]....
        /*00e0*/ 	.word	0x00000840


	//   ....[9]....
        /*00e4*/ 	.word	0x00000880


	//   ....[10]....
        /*00e8*/ 	.word	0x000008c0


	//   ....[11]....
        /*00ec*/ 	.word	0x00001570


	//----- nvinfo : EIATTR_EXIT_INSTR_OFFSETS
	.align		4
.L_3519:
        /*00f0*/ 	.byte	0x04, 0x1c
        /*00f2*/ 	.short	(.L_3521 - .L_3520)


	//   ....[0]....
.L_3520:
        /*00f4*/ 	.word	0x000001c0


	//   ....[1]....
        /*00f8*/ 	.word	0x00001680


	//----- nvinfo : EIATTR_CRS_STACK_SIZE
	.align		4
.L_3521:
        /*00fc*/ 	.byte	0x04, 0x1e
        /*00fe*/ 	.short	(.L_3523 - .L_3522)
.L_3522:
        /*0100*/ 	.word	0x00000000


	//----- nvinfo : EIATTR_CBANK_PARAM_SIZE
	.align		4
.L_3523:
        /*0104*/ 	.byte	0x03, 0x19
        /*0106*/ 	.short	0x0030


	//----- nvinfo : EIATTR_PARAM_CBANK
	.align		4
        /*0108*/ 	.byte	0x04, 0x0a
        /*010a*/ 	.short	(.L_3525 - .L_3524)
	.align		4
.L_3524:
        /*010c*/ 	.word	index@(.nv.constant0._Z18kQuantizeBlockwiseIfLi256ELi2ELi0ELi0EEvPfPT_S0_PhS0_ii)
        /*0110*/ 	.short	0x0210
        /*0112*/ 	.short	0x0030


	//----- nvinfo : EIATTR_SW_WAR
	.align		4
.L_3525:
        /*0114*/ 	.byte	0x04, 0x36
        /*0116*/ 	.short	(.L_3527 - .L_3526)
.L_3526:
        /*0118*/ 	.word	0x00000008
.L_3527:


//--------------------- .nv.info._Z18kQuantizeBlockwiseIfLi512ELi2ELi0ELi0EEvPfPT_S0_PhS0_ii --------------------------
	.section	.nv.info._Z18kQuantizeBlockwiseIfLi512ELi2ELi0ELi0EEvPfPT_S0_PhS0_ii,"",@"SHT_CUDA_INFO"
	.sectionflags	@""
	.align	4


	//----- nvinfo : EIATTR_CUDA_API_VERSION
	.align		4
        /*0000*/ 	.byte	0x04, 0x37
        /*0002*/ 	.short	(.L_3529 - .L_3528)
.L_3528:
        /*0004*/ 	.word	0x00000082


	//----- nvinfo : EIATTR_KPARAM_INFO
	.align		4
.L_3529:
        /*0008*/ 	.byte	0x04, 0x17
        /*000a*/ 	.short	(.L_3531 - .L_3530)
.L_3530:
        /*000c*/ 	.word	0x00000000
        /*0010*/ 	.short	0x0006
        /*0012*/ 	.short	0x002c
        /*0014*/ 	.byte	0x00, 0xf0, 0x11, 0x00


	//----- nvinfo : EIATTR_KPARAM_INFO
	.align		4
.L_3531:
        /*0018*/ 	.byte	0x04, 0x17
        /*001a*/ 	.short	(.L_3533 - .L_3532)
.L_3532:
        /*001c*/ 	.word	0x00000000
        /*0020*/ 	.short	0x0005
        /*0022*/ 	.short	0x0028
        /*0024*/ 	.byte	0x00, 0xf0, 0x11, 0x00


	//----- nvinfo : EIATTR_KPARAM_INFO
	.align		4
.L_3533:
        /*0028*/ 	.byte	0x04, 0x17
        /*002a*/ 	.short	(.L_3535 - .L_3534)
.L_3534:
        /*002c*/ 	.word	0x00000000
        /*0030*/ 	.short	0x0004
        /*0032*/ 	.short	0x0020
        /*0034*/ 	.byte	0x00, 0xf0, 0x21, 0x00


	//----- nvinfo : EIATTR_KPARAM_INFO
	.align		4
.L_3535:
        /*0038*/ 	.byte	0x04, 0x17
        /*003a*/ 	.short	(.L_3537 - .L_3536)
.L_3536:
        /*003c*/ 	.word	0x00000000
        /*0040*/ 	.short	0x0003
        /*0042*/ 	.short	0x0018
        /*0044*/ 	.byte	0x00, 0xf0, 0x21, 0x00


	//----- nvinfo : EIATTR_KPARAM_INFO
	.align		4
.L_3537:
        /*0048*/ 	.byte	0x04, 0x17
        /*004a*/ 	.short	(.L_3539 - .L_3538)
.L_3538:
        /*004c*/ 	.word	0x00000000
        /*0050*/ 	.short	0x0002
        /*0052*/ 	.short	0x0010
        /*0054*/ 	.byte	0x00, 0xf0, 0x21, 0x00


	//----- nvinfo : EIATTR_KPARAM_INFO
	.align		4
.L_3539:
        /*0058*/ 	.byte	0x04, 0x17
        /*005a*/ 	.short	(.L_3541 - .L_3540)
.L_3540:
        /*005c*/ 	.word	0x00000000
        /*0060*/ 	.short	0x0001
        /*0062*/ 	.short	0x0008
        /*0064*/ 	.byte	0x00, 0xf0, 0x21, 0x00


	//----- nvinfo : EIATTR_KPARAM_INFO
	.align		4
.L_3541:
        /*0068*/ 	.byte	0x04, 0x17
        /*006a*/ 	.short	(.L_3543 - .L_3542)
.L_3542:
        /*006c*/ 	.word	0x00000000
        /*0070*/ 	.short	0x0000
        /*0072*/ 	.short	0x0000
        /*0074*/ 	.byte	0x00, 0xf0, 0x21, 0x00


	//----- nvinfo : EIATTR_SPARSE_MMA_MASK
	.align		4
.L_3543:
        /*0078*/ 	.byte	0x03, 0x50
        /*007a*/ 	.short	0x0000


	//----- nvinfo : EIATTR_MAXREG_COUNT
	.align		4
        /*007c*/ 	.byte	0x03, 0x1b
        /*007e*/ 	.short	0x00ff


	//----- nvinfo : EIATTR_NUM_BARRIERS
	.align		4
        /*0080*/ 	.byte	0x02, 0x4c
        /*0082*/ 	.byte	0x01
	.zero		1


	//----- nvinfo : EIATTR_MERCURY_ISA_VERSION
	.align		4
        /*0084*/ 	.byte	0x03, 0x5f
        /*0086*/ 	.short	0x0101


	//----- nvinfo : EIATTR_COOP_GROUP_MASK_REGIDS
	.align		4
        /*0088*/ 	.byte	0x04, 0x29
        /*008a*/ 	.short	(.L_3545 - .L_3544)


	//   ....[0]....
.L_3544:
        /*008c*/ 	.word	0xffffffff


	//   ....[1]....
        /*0090*/ 	.word	0xffffffff


	//   ....[2]....
        /*0094*/ 	.word	0xffffffff


	//   ....[3]....
        /*0098*/ 	.word	0xffffffff


	//   ....[4]....
        /*009c*/ 	.word	0xffffffff


	//   ....[5]....
        /*00a0*/ 	.word	0xffffffff


	//   ....[6]....
        /*00a4*/ 	.word	0xffffffff


	//   ....[7]....
        /*00a8*/ 	.word	0xffffffff


	//   ....[8]....
        /*00ac*/ 	.word	0xffffffff


	//   ....[9]....
        /*00b0*/ 	.word	0xffffffff


	//   ....[10]....
        /*00b4*/ 	.word	0xffffffff


	//   ....[11]....
        /*00b8*/ 	.word	0xffffffff


	//----- nvinfo : EIATTR_COOP_GROUP_INSTR_OFFSETS
	.align		4
.L_3545:
        /*00bc*/ 	.byte	0x04, 0x28
        /*00be*/ 	.short	(.L_3547 - .L_3546)


	//   ....[0]....
.L_3546:
        /*00c0*/ 	.word	0x00000480


	//   ....[1]....
        /*00c4*/ 	.word	0x00000530


	//   ....[2]....
        /*00c8*/ 	.word	0x00000570


	//   ....[3]....
        /*00cc*/ 	.word	0x000005c0


	//   ....[4]....
        /*00d0*/ 	.word	0x00000610


	//   ....[5]....
        /*00d4*/ 	.word	0x00000650


	//   ....[6]....
        /*00d8*/ 	.word	0x00000870


	//   ....[7]....
        /*00dc*/ 	.word	0x000008c0


	//   ....[8]....
        /*00e0*/ 	.word	0x00000900


	//   ....[9]....
        /*00e4*/ 	.word	0x00000940


	//   ....[10]....
        /*00e8*/ 	.word	0x00000980


	//   ....[11]....
        /*00ec*/ 	.word	0x000016d0


	//----- nvinfo : EIATTR_EXIT_INSTR_OFFSETS
	.align		4
.L_3547:
        /*00f0*/ 	.byte	0x04, 0x1c
        /*00f2*/ 	.short	(.L_3549 - .L_3548)


	//   ....[0]....
.L_3548:
        /*00f4*/ 	.word	0x000001c0


	//   ....[1]....
        /*00f8*/ 	.word	0x000017e0


	//----- nvinfo : EIATTR_CRS_STACK_SIZE
	.align		4
.L_3549:
        /*00fc*/ 	.byte	0x04, 0x1e
        /*00fe*/ 	.short	(.L_3551 - .L_3550)
.L_3550:
        /*0100*/ 	.word	0x00000000


	//----- nvinfo : EIATTR_CBANK_PARAM_SIZE
	.align		4
.L_3551:
        /*0104*/ 	.byte	0x03, 0x19
        /*0106*/ 	.short	0x0030


	//----- nvinfo : EIATTR_PARAM_CBANK
	.align		4
        /*0108*/ 	.byte	0x04, 0x0a
        /*010a*/ 	.short	(.L_3553 - .L_3552)
	.align		4
.L_3552:
        /*010c*/ 	.word	index@(.nv.constant0._Z18kQuantizeBlockwiseIfLi512ELi2ELi0ELi0EEvPfPT_S0_PhS0_ii)
        /*0110*/ 	.short	0x0210
        /*0112*/ 	.short	0x0030


	//----- nvinfo : EIATTR_SW_WAR
	.align		4
.L_3553:
        /*0114*/ 	.byte	0x04, 0x36
        /*0116*/ 	.short	(.L_3555 - .L_3554)
.L_3554:
        /*0118*/ 	.word	0x00000008
.L_3555:


//--------------------- .nv.info._Z18kQuantizeBlockwiseIfLi1024ELi4ELi0ELi0EEvPfPT_S0_PhS0_ii --------------------------
	.section	.nv.info._Z18kQuantizeBlockwiseIfLi1024ELi4ELi0ELi0EEvPfPT_S0_PhS0_ii,"",@"SHT_CUDA_INFO"
	.sectionflags	@""
	.align	4


	//----- nvinfo : EIATTR_CUDA_API_VERSION
	.align		4
        /*0000*/ 	.byte	0x04, 0x37
        /*0002*/ 	.short	(.L_3557 - .L_3556)
.L_3556:
        /*0004*/ 	.word	0x00000082


	//----- nvinfo : EIATTR_KPARAM_INFO
	.align		4
.L_3557:
        /*0008*/ 	.byte	0x04, 0x17
        /*000a*/ 	.short	(.L_3559 - .L_3558)
.L_3558:
        /*000c*/ 	.word	0x00000000
        /*0010*/ 	.short	0x0006
        /*0012*/ 	.short	0x002c
        /*0014*/ 	.byte	0x00, 0xf0, 0x11, 0x00


	//----- nvinfo : EIATTR_KPARAM_INFO
	.align		4
.L_3559:
        /*0018*/ 	.byte	0x04, 0x17
        /*001a*/ 	.short	(.L_3561 - .L_3560)
.L_3560:
        /*001c*/ 	.word	0x00000000
        /*0020*/ 	.short	0x0005
        /*0022*/ 	.short	0x0028
        /*0024*/ 	.byte	0x00, 0xf0, 0x11, 0x00


	//----- nvinfo : EIATTR_KPARAM_INFO
	.align		4
.L_3561:
        /*0028*/ 	.byte	0x04, 0x17
        /*002a*/ 	.short	(.L_3563 - .L_3562)
.L_3562:
        /*002c*/ 	.word	0x00000000
        /*0030*/ 	.short	0x0004
        /*0032*/ 	.short	0x0020
        /*0034*/ 	.byte	0x00, 0xf0, 0x21, 0x00


	//----- nvinfo : EIATTR_KPARAM_INFO
	.align		4
.L_3563:
        /*0038*/ 	.byte	0x04, 0x17
        /*003a*/ 	.short	(.L_3565 - .L_3564)
.L_3564:
        /*003c*/ 	.word	0x00000000
        /*0040*/ 	.short	0x0003
        /*0042*/ 	.short	0x0018
        /*0044*/ 	.byte	0x00, 0xf0, 0x21, 0x00


	//----- nvinfo : EIATTR_KPARAM_INFO
	.align		4
.L_3565:
        /*0048*/ 	.byte	0x04, 0x17
        /*004a*/ 	.short	(.L_3567 - .L_3566)
.L_3566:
        /*004c*/ 	.word	0x00000000
        /*0050*/ 	.short	0x0002
        /*0052*/ 	.short	0x0010
        /*0054*/ 	.byte	0x00, 0xf0, 0x21, 0x00


	//----- nvinfo : EIATTR_KPARAM_INFO
	.align		4
.L_3567:
        /*0058*/ 	.byte	0x04, 0x17
        /*005a*/ 	.short	(.L_3569 - .L_3568)
.L_3568:
        /*005c*/ 	.word	0x00000000
        /*0060*/ 	.short	0x0001
        /*0062*/ 	.short	0x0008
        /*0064*/ 	.byte	0x00, 0xf0, 0x21, 0x00


	//----- nvinfo : EIATTR_KPARAM_INFO
	.align		4
.L_3569:
        /*0068*/ 	.byte	0x04, 0x17
        /*006a*/ 	.short	(.L_3571 - .L_3570)
.L_3570:
        /*006c*/ 	.word	0x00000000
        /*0070*/ 	.short	0x0000
        /*0072*/ 	.short	0x0000
        /*0074*/ 	.byte	0x00, 0xf0, 0x21, 0x00


	//----- nvinfo : EIATTR_SPARSE_MMA_MASK
	.align		4
.L_3571:
        /*0078*/ 	.byte	0x03, 0x50
        /*007a*/ 	.short	0x0000


	//----- nvinfo : EIATTR_MAXREG_COUNT
	.align		4
        /*007c*/ 	.byte	0x03, 0x1b
        /*007e*/ 	.short	0x00ff


	//----- nvinfo : EIATTR_NUM_BARRIERS
	.align		4
        /*0080*/ 	.byte	0x02, 0x4c
        /*0082*/ 	.byte	0x01
	.zero		1


	//----- nvinfo : EIATTR_MERCURY_ISA_VERSION
	.align		4
        /*0084*/ 	.byte	0x03, 0x5f
        /*0086*/ 	.short	0x0101


	//----- nvinfo : EIATTR_COOP_GROUP_MASK_REGIDS
	.align		4
        /*0088*/ 	.byte	0x04, 0x29
        /*008a*/ 	.short	(.L_3573 - .L_3572)


	//   ....[0]....
.L_3572:
        /*008c*/ 	.word	0xffffffff


	//   ....[1]....
        /*0090*/ 	.word	0xffffffff


	//   ....[2]....
        /*0094*/ 	.word	0xffffffff


	//   ....[3]....
        /*0098*/ 	.word	0xffffffff


	//   ....[4]....
        /*009c*/ 	.word	0xffffffff


	//   ....[5]....
        /*00a0*/ 	.word	0xffffffff


	//   ....[6]....
        /*00a4*/ 	.word	0xffffffff


	//   ....[7]....
        /*00a8*/ 	.word	0xffffffff


	//   ....[8]....
        /*00ac*/ 	.word	0xffffffff


	//   ....[9]....
        /*00b0*/ 	.word	0xffffffff


	//   ....[10]....
        /*00b4*/ 	.word	0xffffffff


	//   ....[11]....
        /*00b8*/ 	.word	0xffffffff


	//----- nvinfo : EIATTR_COOP_GROUP_INSTR_OFFSETS
	.align		4
.L_3573:
        /*00bc*/ 	.byte	0x04, 0x28
        /*00be*/ 	.short	(.L_3575 - .L_3574)


	//   ....[0]....
.L_3574:
        /*00c0*/ 	.word	0x00000580


	//   ....[1]....
        /*00c4*/ 	.word	0x00000650


	//   ....[2]....
        /*00c8*/ 	.word	0x00000690


	//   ....[3]....
        /*00cc*/ 	.word	0x000006e0


	//   ....[4]....
        /*00d0*/ 	.word	0x00000730


	//   ....[5]....
        /*00d4*/ 	.word	0x00000770


	//   ....[6]....
        /*00d8*/ 	.word	0x000009d0


	//   ....[7]....
        /*00dc*/ 	.word	0x00000a20


	//   ....[8]....
        /*00e0*/ 	.word	0x00000a60


	//   ....[9]....
        /*00e4*/ 	.word	0x00000aa0


	//   ....[10]....
        /*00e8*/ 	.word	0x00000ae0


	//   ....[11]....
        /*00ec*/ 	.word	0x000022c0


	//----- nvinfo : EIATTR_EXIT_INSTR_OFFSETS
	.align		4
.L_3575:
        /*00f0*/ 	.byte	0x04, 0x1c
        /*00f2*/ 	.short	(.L_3577 - .L_3576)


	//   ....[0]....
.L_3576:
        /*00f4*/ 	.word	0x000001d0


	//   ....[1]....
        /*00f8*/ 	.word	0x00002450


	//----- nvinfo : EIATTR_CRS_STACK_SIZE
	.align		4
.L_3577:
        /*00fc*/ 	.byte	0x04, 0x1e
        /*00fe*/ 	.short	(.L_3579 - .L_3578)
.L_3578:
        /*0100*/ 	.word	0x00000000


	//----- nvinfo : EIATTR_CBANK_PARAM_SIZE
	.align		4
.L_3579:
        /*0104*/ 	.byte	0x03, 0x19
        /*0106*/ 	.short	0x0030


	//----- nvinfo : EIATTR_PARAM_CBANK
	.align		4
        /*0108*/ 	.byte	0x04, 0x0a
        /*010a*/ 	.short	(.L_3581 - .L_3580)
	.align		4
.L_3580:
        /*010c*/ 	.word	index@(.nv.constant0._Z18kQuantizeBlockwiseIfLi1024ELi4ELi0ELi0EEvPfPT_S0_PhS0_ii)
        /*0110*/ 	.short	0x0210
        /*0112*/ 	.short	0x0030


	//----- nvinfo : EIATTR_SW_WAR
	.align		4
.L_3581:
        /*0114*/ 	.byte	0x04, 0x36
        /*0116*/ 	.short	(.L_3583 - .L_3582)
.L_3582:
        /*0118*/ 	.word	0x00000008
.L_3583:


//--------------------- .nv.info._Z18kQuantizeBlockwiseIfLi2048ELi4ELi0ELi0EEvPfPT_S0_PhS0_ii --------------------------
	.section	.nv.info._Z18kQuantizeBlockwiseIfLi2048ELi4ELi0ELi0EEvPfPT_S0_PhS0_ii,"",@"SHT_CUDA_INFO"
	.sectionflags	@""
	.align	4


	//----- nvinfo : EIATTR_CUDA_API_VERSION
	.align		4
        /*0000*/ 	.byte	0x04, 0x37
        /*0002*/ 	.short	(.L_3585 - .L_3584)
.L_3584:
        /*0004*/ 	.word	0x00000082


	//----- nvinfo : EIATTR_KPARAM_INFO
	.align		4
.L_3585:
        /*0008*/ 	.byte	0x04, 0x17
        /*000a*/ 	.short	(.L_3587 - .L_3586)
.L_3586:
        /*000c*/ 	.word	0x00000000
        /*0010*/ 	.short	0x0006
        /*0012*/ 	.short	0x002c
        /*0014*/ 	.byte	0x00, 0xf0, 0x11, 0x00


	//----- nvinfo : EIATTR_KPARAM_INFO
	.align		4
.L_3587:
        /*0018*/ 	.byte	0x04, 0x17
        /*001a*/ 	.short	(.L_3589 - .L_3588)
.L_3588:
        /*001c*/ 	.word	0x00000000
        /*0020*/ 	.short	0x0005
        /*0022*/ 	.short	0x0028
        /*0024*/ 	.byte	0x00, 0xf0, 0x11, 0x00


	//----- nvinfo : EIATTR_KPARAM_INFO
	.align		4
.L_3589:
        /*0028*/ 	.byte	0x04, 0x17
        /*002a*/ 	.short	(.L_3591 - .L_3590)
.L_3590:
        /*002c*/ 	.word	0x00000000
        /*0030*/ 	.short	0x0004
        /*0032*/ 	.short	0x0020
        /*0034*/ 	.byte	0x00, 0xf0, 0x21, 0x00


	//----- nvinfo : EIATTR_KPARAM_INFO
	.align		4
.L_3591:
        /*0038*/ 	.byte	0x04, 0x17
        /*003a*/ 	.short	(.L_3593 - .L_3592)
.L_3592:
        /*003c*/ 	.word	0x00000000
        /*0040*/ 	.short	0x0003
        /*0042*/ 	.short	0x0018
        /*0044*/ 	.byte	0x00, 0xf0, 0x21, 0x00


	//----- nvinfo : EIATTR_KPARAM_INFO
	.align		4
.L_3593:
        /*0048*/ 	.byte	0x04, 0x17
        /*004a*/ 	.short	(.L_3595 - .L_3594)
.L_3594:
        /*004c*/ 	.word	0x00000000
        /*0050*/ 	.short	0x0002
        /*0052*/ 	.short	0x0010
        /*0054*/ 	.byte	0x00, 0xf0, 0x21, 0x00


	//----- nvinfo : EIATTR_KPARAM_INFO
	.align		4
.L_3595:
        /*0058*/ 	.byte	0x04, 0x17
        /*005a*/ 	.short	(.L_3597 - .L_3596)
.L_3596:
        /*005c*/ 	.word	0x00000000
        /*0060*/ 	.short	0x0001
        /*0062*/ 	.short	0x0008
        /*0064*/ 	.byte	0x00, 0xf0, 0x21, 0x00


	//----- nvinfo : EIATTR_KPARAM_INFO
	.align		4
.L_3597:
        /*0068*/ 	.byte	0x04, 0x17
        /*006a*/ 	.short	(.L_3599 - .L_3598)
.L_3598:
        /*006c*/ 	.word	0x00000000
        /*0070*/ 	.short	0x0000
        /*0072*/ 	.short	0x0000
        /*0074*/ 	.byte	0x00, 0xf0, 0x21, 0x00


	//----- nvinfo : EIATTR_SPARSE_MMA_MASK
	.align		4
.L_3599:
        /*0078*/ 	.byte	0x03, 0x50
        /*007a*/ 	.short	0x0000


	//----- nvinfo : EIATTR_MAXREG_COUNT
	.align		4
        /*007c*/ 	.byte	0x03, 0x1b
        /*007e*/ 	.short	0x00ff


	//----- nvinfo : EIATTR_NUM_BARRIERS
	.align		4
        /*0080*/ 	.byte	0x02, 0x4c
        /*0082*/ 	.byte	0x01
	.zero		1


	//----- nvinfo : EIATTR_MERCURY_ISA_VERSION
	.align		4
        /*0084*/ 	.byte	0x03, 0x5f
        /*0086*/ 	.short	0x0101


	//----- nvinfo : EIATTR_UNUSED_LOAD_BYTE_OFFSET
	.align		4
        /*0088*/ 	.byte	0x04, 0x44
        /*008a*/ 	.short	(.L_3601 - .L_3600)


	//   ....[0]....
.L_3600:
        /*008c*/ 	.word	0x000007d0
        /*0090*/ 	.word	0x0000fff0


	//   ....[1]....
        /*0094*/ 	.word	0x00000c90
        /*0098*/ 	.word	0x0000fff0


	//----- nvinfo : EIATTR_COOP_GROUP_MASK_REGIDS
	.align		4
.L_3601:
        /*009c*/ 	.byte	0x04, 0x29
        /*009e*/ 	.short	(.L_3603 - .L_3602)


	//   ....[0]....
.L_3602:
        /*00a0*/ 	.word	0xffffffff


	//   ....[1]....
        /*00a4*/ 	.word	0xffffffff


	//   ....[2]....
        /*00a8*/ 	.word	0xffffffff


	//   ....[3]....
        /*00ac*/ 	.word	0xffffffff


	//   ....[4]....
        /*00b0*/ 	.word	0xffffffff


	//   ....[5]....
        /*00b4*/ 	.word	0xffffffff


	//   ....[6]....
        /*00b8*/ 	.word	0xffffffff


	//   ....[7]....
        /*00bc*/ 	.word	0xffffffff


	//   ....[8]....
        /*00c0*/ 	.word	0xffffffff


	//   ....[9]....
        /*00c4*/ 	.word	0xffffffff


	//   ....[10]....
        /*00c8*/ 	.word	0xffffffff


	//   ....[11]....
        /*00cc*/ 	.word	0xffffffff


	//----- nvinfo : EIATTR_COOP_GROUP_INSTR_OFFSETS
	.align		4
.L_3603:
        /*00d0*/ 	.byte	0x04, 0x28
        /*00d2*/ 	.short	(.L_3605 - .L_3604)


	//   ....[0]....
.L_3604:
        /*00d4*/ 	.word	0x00000560


	//   ....[1]....
        /*00d8*/ 	.word	0x00000630


	//   ....[2]....
        /*00dc*/ 	.word	0x00000670


	//   ....[3]....
        /*00e0*/ 	.word	0x000006c0


	//   ....[4]....
        /*00e4*/ 	.word	0x00000710


	//   ....[5]....
        /*00e8*/ 	.word	0x00000750


	//   ....[6]....
        /*00ec*/ 	.word	0x00000b00


	//   ....[7]....
        /*00f0*/ 	.word	0x00000b50


	//   ....[8]....
        /*00f4*/ 	.word	0x00000b90


	//   ....[9]....
        /*00f8*/ 	.word	0x00000bd0


	//   ....[10]....
        /*00fc*/ 	.word	0x00000c10


	//   ....[11]....
        /*0100*/ 	.word	0x000024f0


	//----- nvinfo : EIATTR_EXIT_INSTR_OFFSETS
	.align		4
.L_3605:
        /*0104*/ 	.byte	0x04, 0x1c
        /*0106*/ 	.short	(.L_3607 - .L_3606)


	//   ....[0]....
.L_3606:
        /*0108*/ 	.word	0x000001d0


	//   ....[1]....
        /*010c*/ 	.word	0x00002680


	//----- nvinfo : EIATTR_CRS_STACK_SIZE
	.align		4
.L_3607:
        /*0110*/ 	.byte	0x04, 0x1e
        /*0112*/ 	.short	(.L_3609 - .L_3608)
.L_3608:
        /*0114*/ 	.word	0x00000000


	//----- nvinfo : EIATTR_CBANK_PARAM_SIZE
	.align		4
.L_3609:
        /*0118*/ 	.byte	0x03, 0x19
        /*011a*/ 	.short	0x0030


	//----- nvinfo : EIATTR_PARAM_CBANK
	.align		4
        /*011c*/ 	.byte	0x04, 0x0a
        /*011e*/ 	.short	(.L_3611 - .L_3610)
	.align		4
.L_3610:
        /*0120*/ 	.word	index@(.nv.constant0._Z18kQuantizeBlockwiseIfLi2048ELi4ELi0ELi0EEvPfPT_S0_PhS0_ii)
        /*0124*/ 	.short	0x0210
        /*0126*/ 	.short	0x0030


	//----- nvinfo : EIATTR_SW_WAR
	.align		4
.L_3611:
        /*0128*/ 	.byte	0x04, 0x36
        /*012a*/ 	.short	(.L_3613 - .L_3612)
.L_3612:
        /*012c*/ 	.word	0x00000008
.L_3613:


//--------------------- .nv.info._Z18kQuantizeBlockwiseIfLi4096ELi4ELi1ELi0EEvPfPT_S0_PhS0_ii --------------------------
	.section	.nv.info._Z18kQuantizeBlockwiseIfLi4096ELi4ELi1ELi0EEvPfPT_S0_PhS0_ii,"",@"SHT_CUDA_INFO"
	.sectionflags	@""
	.align	4


	//----- nvinfo : EIATTR_CUDA_API_VERSION
	.align		4
        /*0000*/ 	.byte	0x04, 0x37
        /*0002*/ 	.short	(.L_3615 - .L_3614)
.L_3614:
        /*0004*/ 	.word	0x00000082


	//----- nvinfo : EIATTR_KPARAM_INFO
	.align		4
.L_3615:
        /*0008*/ 	.byte	0x04, 0x17
        /*000a*/ 	.short	(.L_3617 - .L_3616)
.L_3616:
        /*000c*/ 	.word	0x00000000
        /*0010*/ 	.short	0x0006
        /*0012*/ 	.short	0x002c
        /*0014*/ 	.byte	0x00, 0xf0, 0x11, 0x00


	//----- nvinfo : EIATTR_KPARAM_INFO
	.align		4
.L_3617:
        /*0018*/ 	.byte	0x04, 0x17
        /*001a*/ 	.short	(.L_3619 - .L_3618)
.L_3618:
        /*001c*/ 	.word	0x00000000
        /*0020*/ 	.short	0x0005
        /*0022*/ 	.short	0x0028
        /*0024*/ 	.byte	0x00, 0xf0, 0x11, 0x00


	//----- nvinfo : EIATTR_KPARAM_INFO
	.align		4
.L_3619:
        /*0028*/ 	.byte	0x04, 0x17
        /*002a*/ 	.short	(.L_3621 - .L_3620)
.L_3620:
        /*002c*/ 	.word	0x00000000
        /*0030*/ 	.short	0x0004
        /*0032*/ 	.short	0x0020
        /*0034*/ 	.byte	0x00, 0xf0, 0x21, 0x00


	//----- nvinfo : EIATTR_KPARAM_INFO
	.align		4
.L_3621:
        /*0038*/ 	.byte	0x04, 0x17
        /*003a*/ 	.short	(.L_3623 - .L_3622)
.L_3622:
        /*003c*/ 	.word	0x00000000
        /*0040*/ 	.short	0x0003
        /*0042*/ 	.short	0x0018
        /*0044*/ 	.byte	0x00, 0xf0, 0x21, 0x00


	//----- nvinfo : EIATTR_KPARAM_INFO
	.align		4
.L_3623:
        /*0048*/ 	.byte	0x04, 0x17
        /*004a*/ 	.short	(.L_3625 - .L_3624)
.L_3624:
        /*004c*/ 	.word	0x00000000
        /*0050*/ 	.short	0x0002
        /*0052*/ 	.short	0x0010
        /*0054*/ 	.byte	0x00, 0xf0, 0x21, 0x00


	//----- nvinfo : EIATTR_KPARAM_INFO
	.align		4
.L_3625:
        /*0058*/ 	.byte	0x04, 0x17
        /*005a*/ 	.short	(.L_3627 - .L_3626)
.L_3626:
        /*005c*/ 	.word	0x00000000
        /*0060*/ 	.short	0x0001
        /*0062*/ 	.short	0x0008
        /*0064*/ 	.byte	0x00, 0xf0, 0x21, 0x00


	//----- nvinfo : EIATTR_KPARAM_INFO
	.align		4
.L_3627:
        /*0068*/ 	.byte	0x04, 0x17
        /*006a*/ 	.short	(.L_3629 - .L_3628)
.L_3628:
        /*006c*/ 	.word	0x00000000
        /*0070*/ 	.short	0x0000
        /*0072*/ 	.short	0x0000
        /*0074*/ 	.byte	0x00, 0xf0, 0x21, 0x00


	//----- nvinfo : EIATTR_SPARSE_MMA_MASK
	.align		4
.L_3629:
        /*0078*/ 	.byte	0x03, 0x50
        /*007a*/ 	.short	0x0000


	//----- nvinfo : EIATTR_MAXREG_COUNT
	.align		4
        /*007c*/ 	.byte	0x03, 0x1b
        /*007e*/ 	.short	0x00ff


	//----- nvinfo : EIATTR_NUM_BARRIERS
	.align		4
        /*0080*/ 	.byte	0x02, 0x4c
        /*0082*/ 	.byte	0x01
	.zero		1


	//----- nvinfo : EIATTR_MERCURY_ISA_VERSION
	.align		4
        /*0084*/ 	.byte	0x03, 0x5f
        /*0086*/ 	.short	0x0101


	//----- nvinfo : EIATTR_UNUSED_LOAD_BYTE_OFFSET
	.align		4
        /*0088*/ 	.byte	0x04, 0x44
        /*008a*/ 	.short	(.L_3631 - .L_3630)


	//   ....[0]....
.L_3630:
        /*008c*/ 	.word	0x00000880
        /*0090*/ 	.word	0x0000fff0


	//   ....[1]....
        /*0094*/ 	.word	0x00001080
        /*0098*/ 	.word	0x0000fff0


	//----- nvinfo : EIATTR_COOP_GROUP_MASK_REGIDS
	.align		4
.L_3631:
        /*009c*/ 	.byte	0x04, 0x29
        /*009e*/ 	.short	(.L_3633 - .L_3632)


	//   ....[0]....
.L_3632:
        /*00a0*/ 	.word	0xffffffff


	//   ....[1]....
        /*00a4*/ 	.word	0xffffffff


	//   ....[2]....
        /*00a8*/ 	.word	0xffffffff


	//   ....[3]....
        /*00ac*/ 	.word	0xffffffff


	//   ....[4]....
        /*00b0*/ 	.word	0xffffffff


	//   ....[5]....
        /*00b4*/ 	.word	0xffffffff


	//   ....[6]....
        /*00b8*/ 	.word	0xffffffff


	//   ....[7]....
        /*00bc*/ 	.word	0xffffffff


	//   ....[8]....
        /*00c0*/ 	.word	0xffffffff


	//   ....[9]....
        /*00c4*/ 	.word	0xffffffff


	//   ....[10]....
        /*00c8*/ 	.word	0xffffffff


	//   ....[11]....
        /*00cc*/ 	.word	0xffffffff


	//   ....[12]....
        /*00d0*/ 	.word	0xffffffff


	//----- nvinfo : EIATTR_COOP_GROUP_INSTR_OFFSETS
	.align		4
.L_3633:
        /*00d4*/ 	.byte	0x04, 0x28
        /*00d6*/ 	.short	(.L_3635 - .L_3634)


	//   ....[0]....
.L_3634:
        /*00d8*/ 	.word	0x00000610


	//   ....[1]....
        /*00dc*/ 	.word	0x000006e0


	//   ....[2]....
        /*00e0*/ 	.word	0x00000720


	//   ....[3]....
        /*00e4*/ 	.word	0x00000770


	//   ....[4]....
        /*00e8*/ 	.word	0x000007c0


	//   ....[5]....
        /*00ec*/ 	.word	0x00000800


	//   ....[6]....
        /*00f0*/ 	.word	0x00000ef0


	//   ....[7]....
        /*00f4*/ 	.word	0x00000f40


	//   ....[8]....
        /*00f8*/ 	.word	0x00000f80


	//   ....[9]....
        /*00fc*/ 	.word	0x00000fc0


	//   ....[10]....
        /*0100*/ 	.word	0x00001000


	//   ....[11]....
        /*0104*/ 	.word	0x000017b0


	//   ....[12]....
        /*0108*/ 	.word	0x00002cc0


	//----- nvinfo : EIATTR_EXIT_INSTR_OFFSETS
	.align		4
.L_3635:
        /*010c*/ 	.byte	0x04, 0x1c
        /*010e*/ 	.short	(.L_3637 - .L_3636)


	//   ....[0]....
.L_3636:
        /*0110*/ 	.word	0x000001d0


	//   ....[1]....
        /*0114*/ 	.word	0x00002e60


	//----- nvinfo : EIATTR_CRS_STACK_SIZE
	.align		4
.L_3637:
        /*0118*/ 	.byte	0x04, 0x1e
        /*011a*/ 	.short	(.L_3639 - .L_3638)
.L_3638:
        /*011c*/ 	.word	0x00000000


	//----- nvinfo : EIATTR_CBANK_PARAM_SIZE
	.align		4
.L_3639:
        /*0120*/ 	.byte	0x03, 0x19
        /*0122*/ 	.short	0x0030


	//----- nvinfo : EIATTR_PARAM_CBANK
	.align		4
        /*0124*/ 	.byte	0x04, 0x0a
        /*0126*/ 	.short	(.L_3641 - .L_3640)
	.align		4
.L_3640:
        /*0128*/ 	.word	index@(.nv.constant0._Z18kQuantizeBlockwiseIfLi4096ELi4ELi1ELi0EEvPfPT_S0_PhS0_ii)
        /*012c*/ 	.short	0x0210
        /*012e*/ 	.short	0x0030


	//----- nvinfo : EIATTR_SW_WAR
	.align		4
.L_3641:
        /*0130*/ 	.byte	0x04, 0x36
        /*0132*/ 	.short	(.L_3643 - .L_3642)
.L_3642:
        /*0134*/ 	.word	0x00000008
.L_3643:


//--------------------- .nv.info._Z18kQuantizeBlockwiseIfLi4096ELi4ELi0ELi0EEvPfPT_S0_PhS0_ii --------------------------
	.section	.nv.info._Z18kQuantizeBlockwiseIfLi4096ELi4ELi0ELi0EEvPfPT_S0_PhS0_ii,"",@"SHT_CUDA_INFO"
	.sectionflags	@""
	.align	4


	//----- nvinfo : EIATTR_CUDA_API_VERSION
	.align		4
        /*0000*/ 	.byte	0x04, 0x37
        /*0002*/ 	.short	(.L_3645 - .L_3644)
.L_3644:
        /*0004*/ 	.word	0x00000082


	//----- nvinfo : EIATTR_KPARAM_INFO
	.align		4
.L_3645:
        /*0008*/ 	.byte	0x04, 0x17
        /*000a*/ 	.short	(.L_3647 - .L_3646)
.L_3646:
        /*000c*/ 	.word	0x00000000
        /*0010*/ 	.short	0x0006
        /*0012*/ 	.short	0x002c
        /*0014*/ 	.byte	0x00, 0xf0, 0x11, 0x00


	//----- nvinfo : EIATTR_KPARAM_INFO
	.align		4
.L_3647:
        /*0018*/ 	.byte	0x04, 0x17
        /*001a*/ 	.short	(.L_3649 - .L_3648)
.L_3648:
        /*001c*/ 	.word	0x00000000
        /*0020*/ 	.short	0x0005
        /*0022*/ 	.short	0x0028
        /*0024*/ 	.byte	0x00, 0xf0, 0x11, 0x00


	//----- nvinfo : EIATTR_KPARAM_INFO
	.align		4
.L_3649:
        /*0028*/ 	.byte	0x04, 0x17
        /*002a*/ 	.short	(.L_3651 - .L_3650)
.L_3650:
        /*002c*/ 	.word	0x00000000
        /*0030*/ 	.short	0x0004
        /*0032*/ 	.short	0x0020
        /*0034*/ 	.byte	0x00, 0xf0, 0x21, 0x00


	//----- nvinfo : EIATTR_KPARAM_INFO
	.align		4
.L_3651:
        /*0038*/ 	.byte	0x04, 0x17
        /*003a*/ 	.short	(.L_3653 - .L_3652)
.L_3652:
        /*003c*/ 	.word	0x00000000
        /*0040*/ 	.short	0x0003
        /*0042*/ 	.short	0x0018
        /*0044*/ 	.byte	0x00, 0xf0, 0x21, 0x00


	//----- nvinfo : EIATTR_KPARAM_INFO
	.align		4
.L_3653:
        /*0048*/ 	.byte	0x04, 0x17
        /*004a*/ 	.short	(.L_3655 - .L_3654)
.L_3654:
        /*004c*/ 	.word	0x00000000
        /*0050*/ 	.short	0x0002
        /*0052*/ 	.short	0x0010
        /*0054*/ 	.byte	0x00, 0xf0, 0x21, 0x00


	//----- nvinfo : EIATTR_KPARAM_INFO
	.align		4
.L_3655:
        /*0058*/ 	.byte	0x04, 0x17
        /*005a*/ 	.short	(.L_3657 - .L_3656)
.L_3656:
        /*005c*/ 	.word	0x00000000
        /*0060*/ 	.short	0x0001
        /*0062*/ 	.short	0x0008
        /*0064*/ 	.byte	0x00, 0xf0, 0x21, 0x00


	//----- nvinfo : EIATTR_KPARAM_INFO
	.align		4
.L_3657:
        /*0068*/ 	.byte	0x04, 0x17
        /*006a*/ 	.short	(.L_3659 - .L_3658)
.L_3658:
        /*006c*/ 	.word	0x00000000
        /*0070*/ 	.short	0x0000
        /*0072*/ 	.short	0x0000
        /*0074*/ 	.byte	0x00, 0xf0, 0x21, 0x00


	//----- nvinfo : EIATTR_SPARSE_MMA_MASK
	.align		4
.L_3659:
        /*0078*/ 	.byte	0x03, 0x50
        /*007a*/ 	.short	0x0000


	//----- nvinfo : EIATTR_MAXREG_COUNT
	.align		4
        /*007c*/ 	.byte	0x03, 0x1b
        /*007e*/ 	.short	0x00ff


	//----- nvinfo : EIATTR_NUM_BARRIERS
	.align		4
        /*0080*/ 	.byte	0x02, 0x4c
        /*0082*/ 	.byte	0x01
	.zero		1


	//----- nvinfo : EIATTR_MERCURY_ISA_VERSION
	.align		4
        /*0084*/ 	.byte	0x03, 0x5f
        /*0086*/ 	.short	0x0101


	//----- nvinfo : EIATTR_UNUSED_LOAD_BYTE_OFFSET
	.align		4
        /*0088*/ 	.byte	0x04, 0x44
        /*008a*/ 	.short	(.L_3661 - .L_3660)


	//   ....[0]....
.L_3660:
        /*008c*/ 	.word	0x000007d0
        /*0090*/ 	.word	0x0000fff0


	//   ....[1]....
        /*0094*/ 	.word	0x00000fd0
        /*0098*/ 	.word	0x0000fff0


	//----- nvinfo : EIATTR_COOP_GROUP_MASK_REGIDS
	.align		4
.L_3661:
        /*009c*/ 	.byte	0x04, 0x29
        /*009e*/ 	.short	(.L_3663 - .L_3662)


	//   ....[0]....
.L_3662:
        /*00a0*/ 	.word	0xffffffff


	//   ....[1]....
        /*00a4*/ 	.word	0xffffffff


	//   ....[2]....
        /*00a8*/ 	.word	0xffffffff


	//   ....[3]....
        /*00ac*/ 	.word	0xffffffff


	//   ....[4]....
        /*00b0*/ 	.word	0xffffffff


	//   ....[5]....
        /*00b4*/ 	.word	0xffffffff


	//   ....[6]....
        /*00b8*/ 	.word	0xffffffff


	//   ....[7]....
        /*00bc*/ 	.word	0xffffffff


	//   ....[8]....
        /*00c0*/ 	.word	0xffffffff


	//   ....[9]....
        /*00c4*/ 	.word	0xffffffff


	//   ....[10]....
        /*00c8*/ 	.word	0xffffffff


	//   ....[11]....
        /*00cc*/ 	.word	0xffffffff


	//----- nvinfo : EIATTR_COOP_GROUP_INSTR_OFFSETS
	.align		4
.L_3663:
        /*00d0*/ 	.byte	0x04, 0x28
        /*00d2*/ 	.short	(.L_3665 - .L_3664)


	//   ....[0]....
.L_3664:
        /*00d4*/ 	.word	0x00000560


	//   ....[1]....
        /*00d8*/ 	.word	0x00000630


	//   ....[2]....
        /*00dc*/ 	.word	0x00000670


	//   ....[3]....
        /*00e0*/ 	.word	0x000006c0


	//   ....[4]....
        /*00e4*/ 	.word	0x00000710


	//   ....[5]....
        /*00e8*/ 	.word	0x00000750


	//   ....[6]....
        /*00ec*/ 	.word	0x00000e40


	//   ....[7]....
        /*00f0*/ 	.word	0x00000e90


	//   ....[8]....
        /*00f4*/ 	.word	0x00000ed0


	//   ....[9]....
        /*00f8*/ 	.word	0x00000f10


	//   ....[10]....
        /*00fc*/ 	.word	0x00000f50


	//   ....[11]....
        /*0100*/ 	.word	0x00002a70


	//----- nvinfo : EIATTR_EXIT_INSTR_OFFSETS
	.align		4
.L_3665:
        /*0104*/ 	.byte	0x04, 0x1c
        /*0106*/ 	.short	(.L_3667 - .L_3666)


	//   ....[0]....
.L_3666:
        /*0108*/ 	.word	0x000001d0


	//   ....[1]....
        /*010c*/ 	.word	0x00002c00


	//----- nvinfo : EIATTR_CRS_STACK_SIZE
	.align		4
.L_3667:
        /*0110*/ 	.byte	0x04, 0x1e
        /*0112*/ 	.short	(.L_3669 - .L_3668)
.L_3668:
        /*0114*/ 	.word	0x00000000


	//----- nvinfo : EIATTR_CBANK_PARAM_SIZE
	.align		4
.L_3669:
        /*0118*/ 	.byte	0x03, 0x19
        /*011a*/ 	.short	0x0030


	//----- nvinfo : EIATTR_PARAM_CBANK
	.align		4
        /*011c*/ 	.byte	0x04, 0x0a
        /*011e*/ 	.short	(.L_3671 - .L_3670)
	.align		4
.L_3670:
        /*0120*/ 	.word	index@(.nv.constant0._Z18kQuantizeBlockwiseIfLi4096ELi4ELi0ELi0EEvPfPT_S0_PhS0_ii)
        /*0124*/ 	.short	0x0210
        /*0126*/ 	.short	0x0030


	//----- nvinfo : EIATTR_SW_WAR
	.align		4
.L_3671:
        /*0128*/ 	.byte	0x04, 0x36
        /*012a*/ 	.short	(.L_3673 - .L_3672)
.L_3672:
        /*012c*/ 	.word	0x00000008
.L_3673:


//--------------------- .nv.info._Z18kQuantizeBlockwiseI6__halfLi64ELi2ELi0ELi2EEvPfPT_S1_PhS1_ii --------------------------
	.section	.nv.info._Z18kQuantizeBlockwiseI6__halfLi64ELi2ELi0ELi2EEvPfPT_S1_PhS1_ii,"",@"SHT_CUDA_INFO"
	.sectionflags	@""
	.align	4


	//----- nvinfo : EIATTR_CUDA_API_VERSION
	.align		4
        /*0000*/ 	.byte	0x04, 0x37
        /*0002*/ 	.short	(.L_3675 - .L_3674)
.L_3674:
        /*0004*/ 	.word	0x00000082


	//----- nvinfo : EIATTR_KPARAM_INFO
	.align		4
.L_3675:
        /*0008*/ 	.byte	0x04, 0x17
        /*000a*/ 	.short	(.L_3677 - .L_3676)
.L_3676:
        /*000c*/ 	.word	0x00000000
        /*0010*/ 	.short	0x0006
        /*0012*/ 	.short	0x002c
        /*0014*/ 	.byte	0x00, 0xf0, 0x11, 0x00


	//----- nvinfo : EIATTR_KPARAM_INFO
	.align		4
.L_3677:
        /*0018*/ 	.byte	0x04, 0x17
        /*001a*/ 	.short	(.L_3679 - .L_3678)
.L_3678:
        /*001c*/ 	.word	0x00000000
        /*0020*/ 	.short	0x0005
        /*0022*/ 	.short	0x0028
        /*0024*/ 	.byte	0x00, 0xf0, 0x11, 0x00


	//----- nvinfo : EIATTR_KPARAM_INFO
	.align		4
.L_3679:
        /*0028*/ 	.byte	0x04, 0x17
        /*002a*/ 	.short	(.L_3681 - .L_3680)
.L_3680:
        /*002c*/ 	.word	0x00000000
        /*0030*/ 	.short	0x0004
        /*0032*/ 	.short	0x0020
        /*0034*/ 	.byte	0x00, 0xf0, 0x21, 0x00


	//----- nvinfo : EIATTR_KPARAM_INFO
	.align		4
.L_3681:
        /*0038*/ 	.byte	0x04, 0x17
        /*003a*/ 	.short	(.L_3683 - .L_3682)
.L_3682:
        /*003c*/ 	.word	0x00000000
        /*0040*/ 	.short	0x0003
        /*0042*/ 	.short	0x0018
        /*0044*/ 	.byte	0x00, 0xf0, 0x21, 0x00


	//----- nvinfo : EIATTR_KPARAM_INFO
	.align		4
.L_3683:
        /*0048*/ 	.byte	0x04, 0x17
        /*004a*/ 	.short	(.L_3685 - .L_3684)
.L_3684:
        /*004c*/ 	.word	0x00000000
        /*0050*/ 	.short	0x0002
        /*0052*/ 	.short	0x0010
        /*0054*/ 	.byte	0x00, 0xf0, 0x21, 0x00


	//----- nvinfo : EIATTR_KPARAM_INFO
	.align		4
.L_3685:
        /*0058*/ 	.byte	0x04, 0x17
        /*005a*/ 	.short	(.L_3687 - .L_3686)
.L_3686:
        /*005c*/ 	.word	0x00000000
        /*0060*/ 	.short	0x0001
        /*0062*/ 	.short	0x0008
        /*0064*/ 	.byte	0x00, 0xf0, 0x21, 0x00


	//----- nvinfo : EIATTR_KPARAM_INFO
	.align		4
.L_3687:
        /*0068*/ 	.byte	0x04, 0x17
        /*006a*/ 	.short	(.L_3689 - .L_3688)
.L_3688:
        /*006c*/ 	.word	0x00000000
        /*0070*/ 	.short	0x0000
        /*0072*/ 	.short	0x0000
        /*0074*/ 	.byte	0x00, 0xf0, 0x21, 0x00


	//----- nvinfo : EIATTR_SPARSE_MMA_MASK
	.align		4
.L_3689:
        /*0078*/ 	.byte	0x03, 0x50
        /*007a*/ 	.short	0x0000


	//----- nvinfo : EIATTR_MAXREG_COUNT
	.align		4
        /*007c*/ 	.byte	0x03, 0x1b
        /*007e*/ 	.short	0x00ff


	//----- nvinfo : EIATTR_NUM_BARRIERS
	.align		4
        /*0080*/ 	.byte	0x02, 0x4c
        /*0082*/ 	.byte	0x01
	.zero		1


	//----- nvinfo : EIATTR_MERCURY_ISA_VERSION
	.align		4
        /*0084*/ 	.byte	0x03, 0x5f
        /*0086*/ 	.short	0x0101


	//----- nvinfo : EIATTR_COOP_GROUP_MASK_REGIDS
	.align		4
        /*0088*/ 	.byte	0x04, 0x29
        /*008a*/ 	.short	(.L_3691 - .L_3690)


	//   ....[0]....
.L_3690:
        /*008c*/ 	.word	0xffffffff


	//   ....[1]....
        /*0090*/ 	.word	0xffffffff


	//   ....[2]....
        /*0094*/ 	.word	0xffffffff


	//   ....[3]....
        /*0098*/ 	.word	0xffffffff


	//   ....[4]....
        /*009c*/ 	.word	0xffffffff


	//   ....[5]....
        /*00a0*/ 	.word	0xffffffff


	//   ....[6]....
        /*00a4*/ 	.word	0xffffffff


	//   ....[7]....
        /*00a8*/ 	.word	0xffffffff


	//   ....[8]....
        /*00ac*/ 	.word	0xffffffff


	//   ....[9]....
        /*00b0*/ 	.word	0xffffffff


	//   ....[10]....
        /*00b4*/ 	.word	0xffffffff


	//   ....[11]....
        /*00b8*/ 	.word	0xffffffff


	//----- nvinfo : EIATTR_COOP_GROUP_INSTR_OFFSETS
	.align		4
.L_3691:
        /*00bc*/ 	.byte	0x04, 0x28
        /*00be*/ 	.short	(.L_3693 - .L_3692)


	//   ....[0]....
.L_3692:
        /*00c0*/ 	.word	0x000002b0


	//   ....[1]....
        /*00c4*/ 	.word	0x00000350


	//   ....[2]....
        /*00c8*/ 	.word	0x00000390


	//   ....[3]....
        /*00cc*/ 	.word	0x000003e0


	//   ....[4]....
        /*00d0*/ 	.word	0x00000430


	//   ....[5]....
        /*00d4*/ 	.word	0x00000480


	//   ....[6]....
        /*00d8*/ 	.word	0x000004f0


	//   ....[7]....
        /*00dc*/ 	.word	0x00000540


	//   ....[8]....
        /*00e0*/ 	.word	0x00000580


	//   ....[9]....
        /*00e4*/ 	.word	0x000005c0


	//   ....[10]....
        /*00e8*/ 	.word	0x00000600


	//   ....[11]....
        /*00ec*/ 	.word	0x00000d60


	//----- nvinfo : EIATTR_EXIT_INSTR_OFFSETS
	.align		4
.L_3693:
        /*00f0*/ 	.byte	0x04, 0x1c
        /*00f2*/ 	.short	(.L_3695 - .L_3694)


	//   ....[0]....
.L_3694:
        /*00f4*/ 	.word	0x00000080


	//   ....[1]....
        /*00f8*/ 	.word	0x00000ea0


	//----- nvinfo : EIATTR_CRS_STACK_SIZE
	.align		4
.L_3695:
        /*00fc*/ 	.byte	0x04, 0x1e
        /*00fe*/ 	.short	(.L_3697 - .L_3696)
.L_3696:
        /*0100*/ 	.word	0x00000000


	//----- nvinfo : EIATTR_CBANK_PARAM_SIZE
	.align		4
.L_3697:
        /*0104*/ 	.byte	0x03, 0x19
        /*0106*/ 	.short	0x0030


	//----- nvinfo : EIATTR_PARAM_CBANK
	.align		4
        /*0108*/ 	.byte	0x04, 0x0a
        /*010a*/ 	.short	(.L_3699 - .L_3698)
	.align		4
.L_3698:
        /*010c*/ 	.word	index@(.nv.constant0._Z18kQuantizeBlockwiseI6__halfLi64ELi2ELi0ELi2EEvPfPT_S1_PhS1_ii)
        /*0110*/ 	.short	0x0210
        /*0112*/ 	.short	0x0030


	//----- nvinfo : EIATTR_SW_WAR
	.align		4
.L_3699:
        /*0114*/ 	.byte	0x04, 0x36
        /*0116*/ 	.short	(.L_3701 - .L_3700)
.L_3700:
        /*0118*/ 	.word	0x00000008
.L_3701:


//--------------------- .nv.info._Z18kQuantizeBlockwiseI6__halfLi128ELi2ELi0ELi2EEvPfPT_S1_PhS1_ii --------------------------
	.section	.nv.info._Z18kQuantizeBlockwiseI6__halfLi128ELi2ELi0ELi2EEvPfPT_S1_PhS1_ii,"",@"SHT_CUDA_INFO"
	.sectionflags	@""
	.align	4


	//----- nvinfo : EIATTR_CUDA_API_VERSION
	.align		4
        /*0000*/ 	.byte	0x04, 0x37
        /*0002*/ 	.short	(.L_3703 - .L_3702)
.L_3702:
        /*0004*/ 	.word	0x00000082


	//----- nvinfo : EIATTR_KPARAM_INFO
	.align		4
.L_3703:
        /*0008*/ 	.byte	0x04, 0x17
        /*000a*/ 	.short	(.L_3705 - .L_3704)
.L_3704:
        /*000c*/ 	.word	0x00000000
        /*0010*/ 	.short	0x0006
        /*0012*/ 	.short	0x002c
        /*0014*/ 	.byte	0x00, 0xf0, 0x11, 0x00


	//----- nvinfo : EIATTR_KPARAM_INFO
	.align		4
.L_3705:
        /*0018*/ 	.byte	0x04, 0x17
        /*001a*/ 	.short	(.L_3707 - .L_3706)
.L_3706:
        /*001c*/ 	.word	0x00000000
        /*0020*/ 	.short	0x0005
        /*0022*/ 	.short	0x0028
        /*0024*/ 	.byte	0x00, 0xf0, 0x11, 0x00


	//----- nvinfo : EIATTR_KPARAM_INFO
	.align		4
.L_3707:
        /*0028*/ 	.byte	0x04, 0x17
        /*002a*/ 	.short	(.L_3709 - .L_3708)
.L_3708:
        /*002c*/ 	.word	0x00000000
        /*0030*/ 	.short	0x0004
        /*0032*/ 	.short	0x0020
        /*0034*/ 	.byte	0x00, 0xf0, 0x21, 0x00


	//----- nvinfo : EIATTR_KPARAM_INFO
	.align		4
.L_3709:
        /*0038*/ 	.byte	0x04, 0x17
        /*003a*/ 	.short	(.L_3711 - .L_3710)
.L_3710:
        /*003c*/ 	.word	0x00000000
        /*0040*/ 	.short	0x0003
        /*0042*/ 	.short	0x0018
        /*0044*/ 	.byte	0x00, 0xf0, 0x21, 0x00


	//----- nvinfo : EIATTR_KPARAM_INFO
	.align		4
.L_3711:
        /*0048*/ 	.byte	0x04, 0x17
        /*004a*/ 	.short	(.L_3713 - .L_3712)
.L_3712:
        /*004c*/ 	.word	0x00000000
        /*0050*/ 	.short	0x0002
        /*0052*/ 	.short	0x0010
        /*0054*/ 	.byte	0x00, 0xf0, 0x21, 0x00


	//----- nvinfo : EIATTR_KPARAM_INFO
	.align		4
.L_3713:
        /*0058*/ 	.byte	0x04, 0x17
        /*005a*/ 	.short	(.L_3715 - .L_3714)
.L_3714:
        /*005c*/ 	.word	0x00000000
        /*0060*/ 	.short	0x0001
        /*0062*/ 	.short	0x0008
        /*0064*/ 	.byte	0x00, 0xf0, 0x21, 0x00


	//----- nvinfo : EIATTR_KPARAM_INFO
	.align		4
.L_3715:
        /*0068*/ 	.byte	0x04, 0x17
        /*006a*/ 	.short	(.L_3717 - .L_3716)
.L_3716:
        /*006c*/ 	.word	0x00000000
        /*0070*/ 	.short	0x0000
        /*0072*/ 	.short	0x0000
        /*0074*/ 	.byte	0x00, 0xf0, 0x21, 0x00


	//----- nvinfo : EIATTR_SPARSE_MMA_MASK
	.align		4
.L_3717:
        /*0078*/ 	.byte	0x03, 0x50
        /*007a*/ 	.short	0x0000


	//----- nvinfo : EIATTR_MAXREG_COUNT
	.align		4
        /*007c*/ 	.byte	0x03, 0x1b
        /*007e*/ 	.short	0x00ff


	//----- nvinfo : EIATTR_NUM_BARRIERS
	.align		4
        /*0080*/ 	.byte	0x02, 0x4c
        /*0082*/ 	.byte	0x01
	.zero		1


	//----- nvinfo : EIATTR_MERCURY_ISA_VERSION
	.align		4
        /*0084*/ 	.byte	0x03, 0x5f
        /*0086*/ 	.short	0x0101


	//----- nvinfo : EIATTR_COOP_GROUP_MASK_REGIDS
	.align		4
        /*0088*/ 	.byte	0x04, 0x29
        /*008a*/ 	.short	(.L_3719 - .L_3718)


	//   ....[0]....
.L_3718:
        /*008c*/ 	.word	0xffffffff


	//   ....[1]....
        /*0090*/ 	.word	0xffffffff


	//   ....[2]....
        /*0094*/ 	.word	0xffffffff


	//   ....[3]....
        /*0098*/ 	.word	0xffffffff


	//   ....[4]....
        /*009c*/ 	.word	0xffffffff


	//   ....[5]....
        /*00a0*/ 	.word	0xffffffff


	//   ....[6]....
        /*00a4*/ 	.word	0xffffffff


	//   ....[7]....
        /*00a8*/ 	.word	0xffffffff


	//   ....[8]....
        /*00ac*/ 	.word	0xffffffff


	//   ....[9]....
        /*00b0*/ 	.word	0xffffffff


	//   ....[10]....
        /*00b4*/ 	.word	0xffffffff


	//   ....[11]....
        /*00b8*/ 	.word	0xffffffff


	//----- nvinfo : EIATTR_COOP_GROUP_INSTR_OFFSETS
	.align		4
.L_3719:
        /*00bc*/ 	.byte	0x04, 0x28
        /*00be*/ 	.short	(.L_3721 - .L_3720)


	//   ....[0]....
.L_3720:
        /*00c0*/ 	.word	0x000003a0


	//   ....[1]....
        /*00c4*/ 	.word	0x00000470


	//   ....[2]....
        /*00c8*/ 	.word	0x000004b0


	//   ....[3]....
        /*00cc*/ 	.word	0x00000500


	//   ....[4]....
        /*00d0*/ 	.word	0x00000550


	//   ....[5]....
        /*00d4*/ 	.word	0x00000590


	//   ....[6]....
        /*00d8*/ 	.word	0x00000660


	//   ....[7]....
        /*00dc*/ 	.word	0x000006c0


	//   ....[8]....
        /*00e0*/ 	.word	0x00000700


	//   ....[9]....
        /*00e4*/ 	.word	0x00000740


	//   ....[10]....
        /*00e8*/ 	.word	0x00000780


	//   ....[11]....
        /*00ec*/ 	.word	0x00000f40


	//----- nvinfo : EIATTR_EXIT_INSTR_OFFSETS
	.align		4
.L_3721:
        /*00f0*/ 	.byte	0x04, 0x1c
        /*00f2*/ 	.short	(.L_3723 - .L_3722)


	//   ....[0]....
.L_3722:
        /*00f4*/ 	.word	0x00000080


	//   ....[1]....
        /*00f8*/ 	.word	0x00001080


	//----- nvinfo : EIATTR_CRS_STACK_SIZE
	.align		4
.L_3723:
        /*00fc*/ 	.byte	0x04, 0x1e
        /*00fe*/ 	.short	(.L_3725 - .L_3724)
.L_3724:
        /*0100*/ 	.word	0x00000000


	//----- nvinfo : EIATTR_CBANK_PARAM_SIZE
	.align		4
.L_3725:
        /*0104*/ 	.byte	0x03, 0x19
        /*0106*/ 	.short	0x0030


	//----- nvinfo : EIATTR_PARAM_CBANK
	.align		4
        /*0108*/ 	.byte	0x04, 0x0a
        /*010a*/ 	.short	(.L_3727 - .L_3726)
	.align		4
.L_3726:
        /*010c*/ 	.word	index@(.nv.constant0._Z18kQuantizeBlockwiseI6__halfLi128ELi2ELi0ELi2EEvPfPT_S1_PhS1_ii)
        /*0110*/ 	.short	0x0210
        /*0112*/ 	.short	0x0030


	//----- nvinfo : EIATTR_SW_WAR
	.align		4
.L_3727:
        /*0114*/ 	.byte	0x04, 0x36
        /*0116*/ 	.short	(.L_3729 - .L_3728)
.L_3728:
        /*0118*/ 	.word	0x00000008
.L_3729:


//--------------------- .nv.info._Z18kQuantizeBlockwiseI6__halfLi256ELi2ELi0ELi2EEvPfPT_S1_PhS1_ii --------------------------
	.section	.nv.info._Z18kQuantizeBlockwiseI6__halfLi256ELi2ELi0ELi2EEvPfPT_S1_PhS1_ii,"",@"SHT_CUDA_INFO"
	.sectionflags	@""
	.align	4


	//----- nvinfo : EIATTR_CUDA_API_VERSION
	.align		4
        /*0000*/ 	.byte	0x04, 0x37
        /*0002*/ 	.short	(.L_3731 - .L_3730)
.L_3730:
        /*0004*/ 	.word	0x00000082


	//----- nvinfo : EIATTR_KPARAM_INFO
	.align		4
.L_3731:
        /*0008*/ 	.byte	0x04, 0x17
        /*000a*/ 	.short	(.L_3733 - .L_3732)
.L_3732:
        /*000c*/ 	.word	0x00000000
        /*0010*/ 	.short	0x0006
        /*0012*/ 	.short	0x002c
        /*0014*/ 	.byte	0x00, 0xf0, 0x11, 0x00


	//----- nvinfo : EIATTR_KPARAM_INFO
	.align		4
.L_3733:
        /*0018*/ 	.byte	0x04, 0x17
        /*001a*/ 	.short	(.L_3735 - .L_3734)
.L_3734:
        /*001c*/ 	.word	0x00000000
        /*0020*/ 	.short	0x0005
        /*0022*/ 	.short	0x0028
        /*0024*/ 	.byte	0x00, 0xf0, 0x11, 0x00


	//----- nvinfo : EIATTR_KPARAM_INFO
	.align		4
.L_3735:
        /*0028*/ 	.byte	0x04, 0x17
        /*002a*/ 	.short	(.L_3737 - .L_3736)
.L_3736:
        /*002c*/ 	.word	0x00000000
        /*0030*/ 	.short	0x0004
        /*0032*/ 	.short	0x0020
        /*0034*/ 	.byte	0x00, 0xf0, 0x21, 0x00


	//----- nvinfo : EIATTR_KPARAM_INFO
	.align		4
.L_3737:
        /*0038*/ 	.byte	0x04, 0x17
        /*003a*/ 	.short	(.L_3739 - .L_3738)
.L_3738:
        /*003c*/ 	.word	0x00000000
        /*0040*/ 	.short	0x0003
        /*0042*/ 	.short	0x0018
        /*0044*/ 	.byte	0x00, 0xf0, 0x21, 0x00


	//----- nvinfo : EIATTR_KPARAM_INFO
	.align		4
.L_3739:
        /*0048*/ 	.byte	0x04, 0x17
        /*004a*/ 	.short	(.L_3741 - .L_3740)
.L_3740:
        /*004c*/ 	.word	0x00000000
        /*0050*/ 	.short	0x0002
        /*0052*/ 	.short	0x0010
        /*0054*/ 	.byte	0x00, 0xf0, 0x21, 0x00


	//----- nvinfo : EIATTR_KPARAM_INFO
	.align		4
.L_3741:
        /*0058*/ 	.byte	0x04, 0x17
        /*005a*/ 	.short	(.L_3743 - .L_3742)
.L_3742:
        /*005c*/ 	.word	0x00000000
        /*0060*/ 	.short	0x0001
        /*0062*/ 	.short	0x0008
        /*0064*/ 	.byte	0x00, 0xf0, 0x21, 0x00


	//----- nvinfo : EIATTR_KPARAM_INFO
	.align		4
.L_3743:
        /*0068*/ 	.byte	0x04, 0x17
        /*006a*/ 	.short	(.L_3745 - .L_3744)
.L_3744:
        /*006c*/ 	.word	0x00000000
        /*0070*/ 	.short	0x0000
        /*0072*/ 	.short	0x0000
        /*0074*/ 	.byte	0x00, 0xf0, 0x21, 0x00


	//----- nvinfo : EIATTR_SPARSE_MMA_MASK
	.align		4
.L_3745:
        /*0078*/ 	.byte	0x03, 0x50
        /*007a*/ 	.short	0x0000


	//----- nvinfo : EIATTR_MAXREG_COUNT
	.align		4
        /*007c*/ 	.byte	0x03, 0x1b
        /*007e*/ 	.short	0x00ff


	//----- nvinfo : EIATTR_NUM_BARRIERS
	.align		4
        /*0080*/ 	.byte	0x02, 0x4c
        /*0082*/ 	.byte	0x01
	.zero		1


	//----- nvinfo : EIATTR_MERCURY_ISA_VERSION
	.align		4
        /*0084*/ 	.byte	0x03, 0x5f
        /*0086*/ 	.short	0x0101


	//----- nvinfo : EIATTR_COOP_GROUP_MASK_REGIDS
	.align		4
        /*0088*/ 	.byte	0x04, 0x29
        /*008a*/ 	.short	(.L_3747 - .L_3746)


	//   ....[0]....
.L_3746:
        /*008c*/ 	.word	0xffffffff


	//   ....[1]....
        /*0090*/ 	.word	0xffffffff


	//   ....[2]....
        /*0094*/ 	.word	0xffffffff


	//   ....[3]....
        /*0098*/ 	.word	0xffffffff


	//   ....[4]....
        /*009c*/ 	.word	0xffffffff


	//   ....[5]....
        /*00a0*/ 	.word	0xffffffff


	//   ....[6]....
        /*00a4*/ 	.word	0xffffffff


	//   ....[7]....
        /*00a8*/ 	.word	0xffffffff


	//   ....[8]....
        /*00ac*/ 	.word	0xffffffff


	//   ....[9]....
        /*00b0*/ 	.word	0xffffffff


	//   ....[10]....
        /*00b4*/ 	.word	0xffffffff


	//   ....[11]....
        /*00b8*/ 	.word	0xffffffff


	//----- nvinfo : EIATTR_COOP_GROUP_INSTR_OFFSETS
	.align		4
.L_3747:
        /*00bc*/ 	.byte	0x04, 0x28
        /*00be*/ 	.short	(.L_3749 - .L_3748)


	//   ....[0]....
.L_3748:
        /*00c0*/ 	.word	0x000003a0


	//   ....[1]....
        /*00c4*/ 	.word	0x00000470


	//   ....[2]....
        /*00c8*/ 	.word	0x000004b0


	//   ....[3]....
        /*00cc*/ 	.word	0x00000500


	//   ....[4]....
        /*00d0*/ 	.word	0x00000550


	//   ....[5]....
        /*00d4*/ 	.word	0x00000590


	//   ....[6]....
        /*00d8*/ 	.word	0x000006e0


	//   ....[7]....
        /*00dc*/ 	.word	0x00000740


	//   ....[8]....
        /*00e0*/ 	.word	0x00000780


	//   ....[9]....
        /*00e4*/ 	.word	0x000007c0


	//   ....[10]....
        /*00e8*/ 	.word	0x00000800


	//   ....[11]....
        /*00ec*/ 	.word	0x00001000


	//----- nvinfo : EIATTR_EXIT_INSTR_OFFSETS
	.align		4
.L_3749:
        /*00f0*/ 	.byte	0x04, 0x1c
        /*00f2*/ 	.short	(.L_3751 - .L_3750)


	//   ....[0]....
.L_3750:
        /*00f4*/ 	.word	0x00000080


	//   ....[1]....
        /*00f8*/ 	.word	0x00001140


	//----- nvinfo : EIATTR_CRS_STACK_SIZE
	.align		4
.L_3751:
        /*00fc*/ 	.byte	0x04, 0x1e
        /*00fe*/ 	.short	(.L_3753 - .L_3752)
.L_3752:
        /*0100*/ 	.word	0x00000000


	//----- nvinfo : EIATTR_CBANK_PARAM_SIZE
	.align		4
.L_3753:
        /*0104*/ 	.byte	0x03, 0x19
        /*0106*/ 	.short	0x0030


	//----- nvinfo : EIATTR_PARAM_CBANK
	.align		4
        /*0108*/ 	.byte	0x04, 0x0a
        /*010a*/ 	.short	(.L_3755 - .L_3754)
	.align		4
.L_3754:
        /*010c*/ 	.word	index@(.nv.constant0._Z18kQuantizeBlockwiseI6__halfLi256ELi2ELi0ELi2EEvPfPT_S1_PhS1_ii)
        /*0110*/ 	.short	0x0210
        /*0112*/ 	.short	0x0030


	//----- nvinfo : EIATTR_SW_WAR
	.align		4
.L_3755:
        /*0114*/ 	.byte	0x04, 0x36
        /*0116*/ 	.short	(.L_3757 - .L_3756)
.L_3756:
        /*0118*/ 	.word	0x00000008
.L_3757:


//--------------------- .nv.info._Z18kQuantizeBlockwiseI6__halfLi512ELi2ELi0ELi2EEvPfPT_S1_PhS1_ii --------------------------
	.section	.nv.info._Z18kQuantizeBlockwiseI6__halfLi512ELi2ELi0ELi2EEvPfPT_S1_PhS1_ii,"",@"SHT_CUDA_INFO"
	.sectionflags	@""
	.align	4


	//----- nvinfo : EIATTR_CUDA_API_VERSION
	.align		4
        /*0000*/ 	.byte	0x04, 0x37
        /*0002*/ 	.short	(.L_3759 - .L_3758)
.L_3758:
        /*0004*/ 	.word	0x00000082


	//----- nvinfo : EIATTR_KPARAM_INFO
	.align		4
.L_3759:
        /*0008*/ 	.byte	0x04, 0x17
        /*000a*/ 	.short	(.L_3761 - .L_3760)
.L_3760:
        /*000c*/ 	.word	0x00000000
        /*0010*/ 	.short	0x0006
        /*0012*/ 	.short	0x002c
        /*0014*/ 	.byte	0x00, 0xf0, 0x11, 0x00


	//----- nvinfo : EIATTR_KPARAM_INFO
	.align		4
.L_3761:
        /*0018*/ 	.byte	0x04, 0x17
        /*001a*/ 	.short	(.L_3763 - .L_3762)
.L_3762:
        /*001c*/ 	.word	0x00000000
        /*0020*/ 	.short	0x0005
        /*0022*/ 	.short	0x0028
        /*0024*/ 	.byte	0x00, 0xf0, 0x11, 0x00


	//----- nvinfo : EIATTR_KPARAM_INFO
	.align		4
.L_3763:
        /*0028*/ 	.byte	0x04, 0x17
        /*002a*/ 	.short	(.L_3765 - .L_3764)
.L_3764:
        /*002c*/ 	.word	0x00000000
        /*0030*/ 	.short	0x0004
        /*0032*/ 	.short	0x0020
        /*0034*/ 	.byte	0x00, 0xf0, 0x21, 0x00


	//----- nvinfo : EIATTR_KPARAM_INFO
	.align		4
.L_3765:
        /*0038*/ 	.byte	0x04, 0x17
        /*003a*/ 	.short	(.L_3767 - .L_3766)
.L_3766:
        /*003c*/ 	.word	0x00000000
        /*0040*/ 	.short	0x0003
        /*0042*/ 	.short	0x0018
        /*0044*/ 	.byte	0x00, 0xf0, 0x21, 0x00


	//----- nvinfo : EIATTR_KPARAM_INFO
	.align		4
.L_3767:
        /*0048*/ 	.byte	0x04, 0x17
        /*004a*/ 	.short	(.L_3769 - .L_3768)
.L_3768:
        /*004c*/ 	.word	0x00000000
        /*0050*/ 	.short	0x0002
        /*0052*/ 	.short	0x0010
        /*0054*/ 	.byte	0x00, 0xf0, 0x21, 0x00


	//----- nvinfo : EIATTR_KPARAM_INFO
	.align		4
.L_3769:
        /*0058*/ 	.byte	0x04, 0x17
        /*005a*/ 	.short	(.L_3771 - .L_3770)
.L_3770:
        /*005c*/ 	.word	0x00000000
        /*0060*/ 	.short	0x0001
        /*0062*/ 	.short	0x0008
        /*0064*/ 	.byte	0x00, 0xf0, 0x21, 0x00


	//----- nvinfo : EIATTR_KPARAM_INFO
	.align		4
.L_3771:
        /*0068*/ 	.byte	0x04, 0x17
        /*006a*/ 	.short	(.L_3773 - .L_3772)
.L_3772:
        /*006c*/ 	.word	0x00000000
        /*0070*/ 	.short	0x0000
        /*0072*/ 	.short	0x0000
        /*0074*/ 	.byte	0x00, 0xf0, 0x21, 0x00


	//----- nvinfo : EIATTR_SPARSE_MMA_MASK
	.align		4
.L_3773:
        /*0078*/ 	.byte	0x03, 0x50
        /*007a*/ 	.short	0x0000


	//----- nvinfo : EIATTR_MAXREG_COUNT
	.align		4
        /*007c*/ 	.byte	0x03, 0x1b
        /*007e*/ 	.short	0x00ff


	//----- nvinfo : EIATTR_NUM_BARRIERS
	.align		4
        /*0080*/ 	.byte	0x02, 0x4c
        /*0082*/ 	.byte	0x01
	.zero		1


	//----- nvinfo : EIATTR_MERCURY_ISA_VERSION
	.align		4
        /*0084*/ 	.byte	0x03, 0x5f
        /*0086*/ 	.short	0x0101


	//----- nvinfo : EIATTR_COOP_GROUP_MASK_REGIDS
	.align		4
        /*0088*/ 	.byte	0x04, 0x29
        /*008a*/ 	.short	(.L_3775 - .L_3774)


	//   ....[0]....
.L_3774:
        /*008c*/ 	.word	0xffffffff


	//   ....[1]....
        /*0090*/ 	.word	0xffffffff


	//   ....[2]....
        /*0094*/ 	.word	0xffffffff


	//   ....[3]....
        /*0098*/ 	.word	0xffffffff


	//   ....[4]....
        /*009c*/ 	.word	0xffffffff


	//   ....[5]....
        /*00a0*/ 	.word	0xffffffff


	//   ....[6]....
        /*00a4*/ 	.word	0xffffffff


	//   ....[7]....
        /*00a8*/ 	.word	0xffffffff


	//   ....[8]....
        /*00ac*/ 	.word	0xffffffff


	//   ....[9]....
        /*00b0*/ 	.word	0xffffffff


	//   ....[10]....
        /*00b4*/ 	.word	0xffffffff


	//   ....[11]....
        /*00b8*/ 	.word	0xffffffff


	//----- nvinfo : EIATTR_COOP_GROUP_INSTR_OFFSETS
	.align		4
.L_3775:
        /*00bc*/ 	.byte	0x04, 0x28
        /*00be*/ 	.short	(.L_3777 - .L_3776)


	//   ....[0]....
.L_3776:
        /*00c0*/ 	.word	0x000003a0


	//   ....[1]....
        /*00c4*/ 	.word	0x00000470


	//   ....[2]....
        /*00c8*/ 	.word	0x000004b0


	//   ....[3]....
        /*00cc*/ 	.word	0x00000500


	//   ....[4]....
        /*00d0*/ 	.word	0x00000550


	//   ....[5]....
        /*00d4*/ 	.word	0x00000590


	//   ....[6]....
        /*00d8*/ 	.word	0x000007b0


	//   ....[7]....
        /*00dc*/ 	.word	0x00000800


	//   ....[8]....
        /*00e0*/ 	.word	0x00000840


	//   ....[9]....
        /*00e4*/ 	.word	0x00000880


	//   ....[10]....
        /*00e8*/ 	.word	0x000008c0


	//   ....[11]....
        /*00ec*/ 	.word	0x00001170


	//----- nvinfo : EIATTR_EXIT_INSTR_OFFSETS
	.align		4
.L_3777:
        /*00f0*/ 	.byte	0x04, 0x1c
        /*00f2*/ 	.short	(.L_3779 - .L_3778)


	//   ....[0]....
.L_3778:
        /*00f4*/ 	.word	0x00000080


	//   ....[1]....
        /*00f8*/ 	.word	0x000012b0


	//----- nvinfo : EIATTR_CRS_STACK_SIZE
	.align		4
.L_3779:
        /*00fc*/ 	.byte	0x04, 0x1e
        /*00fe*/ 	.short	(.L_3781 - .L_3780)
.L_3780:
        /*0100*/ 	.word	0x00000000


	//----- nvinfo : EIATTR_CBANK_PARAM_SIZE
	.align		4
.L_3781:
        /*0104*/ 	.byte	0x03, 0x19
        /*0106*/ 	.short	0x0030


	//----- nvinfo : EIATTR_PARAM_CBANK
	.align		4
        /*0108*/ 	.byte	0x04, 0x0a
        /*010a*/ 	.short	(.L_3783 - .L_3782)
	.align		4
.L_3782:
        /*010c*/ 	.word	index@(.nv.constant0._Z18kQuantizeBlockwiseI6__halfLi512ELi2ELi0ELi2EEvPfPT_S1_PhS1_ii)
        /*0110*/ 	.short	0x0210
        /*0112*/ 	.short	0x0030


	//----- nvinfo : EIATTR_SW_WAR
	.align		4
.L_3783:
        /*0114*/ 	.byte	0x04, 0x36
        /*0116*/ 	.short	(.L_3785 - .L_3784)
.L_3784:
        /*0118*/ 	.word	0x00000008
.L_3785:


//--------------------- .nv.info._Z18kQuantizeBlockwiseI6__halfLi1024ELi4ELi0ELi2EEvPfPT_S1_PhS1_ii --------------------------
	.section	.nv.info._Z18kQuantizeBlockwiseI6__halfLi1024ELi4ELi0ELi2EEvPfPT_S1_PhS1_ii,"",@"SHT_CUDA_INFO"
	.sectionflags	@""
	.align	4


	//----- nvinfo : EIATTR_CUDA_API_VERSION
	.align		4
        /*0000*/ 	.byte	0x04, 0x37
        /*0002*/ 	.short	(.L_3787 - .L_3786)
.L_3786:
        /*0004*/ 	.word	0x00000082


	//----- nvinfo : EIATTR_KPARAM_INFO
	.align		4
.L_3787:
        /*0008*/ 	.byte	0x04, 0x17
        /*000a*/ 	.short	(.L_3789 - .L_3788)
.L_3788:
        /*000c*/ 	.word	0x00000000
        /*0010*/ 	.short	0x0006
        /*0012*/ 	.short	0x002c
        /*0014*/ 	.byte	0x00, 0xf0, 0x11, 0x00


	//----- nvinfo : EIATTR_KPARAM_INFO
	.align		4
.L_3789:
        /*0018*/ 	.byte	0x04, 0x17
        /*001a*/ 	.short	(.L_3791 - .L_3790)
.L_3790:
        /*001c*/ 	.word	0x00000000
        /*0020*/ 	.short	0x0005
        /*0022*/ 	.short	0x0028
        /*0024*/ 	.byte	0x00, 0xf0, 0x11, 0x00


	//----- nvinfo : EIATTR_KPARAM_INFO
	.align		4
.L_3791:
        /*0028*/ 	.byte	0x04, 0x17
        /*002a*/ 	.short	(.L_3793 - .L_3792)
.L_3792:
        /*002c*/ 	.word	0x00000000
        /*0030*/ 	.short	0x0004
        /*0032*/ 	.short	0x0020
        /*0034*/ 	.byte	0x00, 0xf0, 0x21, 0x00


	//----- nvinfo : EIATTR_KPARAM_INFO
	.align		4
.L_3793:
        /*0038*/ 	.byte	0x04, 0x17
        /*003a*/ 	.short	(.L_3795 - .L_3794)
.L_3794:
        /*003c*/ 	.word	0x00000000
        /*0040*/ 	.short	0x0003
        /*0042*/ 	.short	0x0018
        /*0044*/ 	.byte	0x00, 0xf0, 0x21, 0x00


	//----- nvinfo : EIATTR_KPARAM_INFO
	.align		4
.L_3795:
        /*0048*/ 	.byte	0x04, 0x17
        /*004a*/ 	.short	(.L_3797 - .L_3796)
.L_3796:
        /*004c*/ 	.word	0x00000000
        /*0050*/ 	.short	0x0002
        /*0052*/ 	.short	0x0010
        /*0054*/ 	.byte	0x00, 0xf0, 0x21, 0x00


	//----- nvinfo : EIATTR_KPARAM_INFO
	.align		4
.L_3797:
        /*0058*/ 	.byte	0x04, 0x17
        /*005a*/ 	.short	(.L_3799 - .L_3798)
.L_3798:
        /*005c*/ 	.word	0x00000000
        /*0060*/ 	.short	0x0001
        /*0062*/ 	.short	0x0008
        /*0064*/ 	.byte	0x00, 0xf0, 0x21, 0x00


	//----- nvinfo : EIATTR_KPARAM_INFO
	.align		4
.L_3799:
        /*0068*/ 	.byte	0x04, 0x17
        /*006a*/ 	.short	(.L_3801 - .L_3800)
.L_3800:
        /*006c*/ 	.word	0x00000000
        /*0070*/ 	.short	0x0000
        /*0072*/ 	.short	0x0000
        /*0074*/ 	.byte	0x00, 0xf0, 0x21, 0x00


	//----- nvinfo : EIATTR_SPARSE_MMA_MASK
	.align		4
.L_3801:
        /*0078*/ 	.byte	0x03, 0x50
        /*007a*/ 	.short	0x0000


	//----- nvinfo : EIATTR_MAXREG_COUNT
	.align		4
        /*007c*/ 	.byte	0x03, 0x1b
        /*007e*/ 	.short	0x00ff


	//----- nvinfo : EIATTR_NUM_BARRIERS
	.align		4
        /*0080*/ 	.byte	0x02, 0x4c
        /*0082*/ 	.byte	0x01
	.zero		1


	//----- nvinfo : EIATTR_MERCURY_ISA_VERSION
	.align		4
        /*0084*/ 	.byte	0x03, 0x5f
        /*0086*/ 	.short	0x0101


	//----- nvinfo : EIATTR_COOP_GROUP_MASK_REGIDS
	.align		4
        /*0088*/ 	.byte	0x04, 0x29
        /*008a*/ 	.short	(.L_3803 - .L_3802)


	//   ....[0]....
.L_3802:
        /*008c*/ 	.word	0xffffffff


	//   ....[1]....
        /*0090*/ 	.word	0xffffffff


	//   ....[2]....
        /*0094*/ 	.word	0xffffffff


	//   ....[3]....
        /*0098*/ 	.word	0xffffffff


	//   ....[4]....
        /*009c*/ 	.word	0xffffffff


	//   ....[5]....
        /*00a0*/ 	.word	0xffffffff


	//   ....[6]....
        /*00a4*/ 	.word	0xffffffff


	//   ....[7]....
        /*00a8*/ 	.word	0xffffffff


	//   ....[8]....
        /*00ac*/ 	.word	0xffffffff


	//   ....[9]....
        /*00b0*/ 	.word	0xffffffff


	//   ....[10]....
        /*00b4*/ 	.word	0xffffffff


	//   ....[11]....
        /*00b8*/ 	.word	0xffffffff


	//----- nvinfo : EIATTR_COOP_GROUP_INSTR_OFFSETS
	.align		4
.L_3803:
        /*00bc*/ 	.byte	0x04, 0x28
        /*00be*/ 	.short	(.L_3805 - .L_3804)


	//   ....[0]....
.L_3804:
        /*00c0*/ 	.word	0x00000460


	//   ....[1]....
        /*00c4*/ 	.word	0x00000570


	//   ....[2]....
        /*00c8*/ 	.word	0x000005b0


	//   ....[3]....
        /*00cc*/ 	.word	0x00000600


	//   ....[4]....
        /*00d0*/ 	.word	0x00000650


	//   ....[5]....
        /*00d4*/ 	.word	0x00000690


	//   ....[6]....
        /*00d8*/ 	.word	0x000008b0


	//   ....[7]....
        /*00dc*/ 	.word	0x00000900


	//   ....[8]....
        /*00e0*/ 	.word	0x00000940


	//   ....[9]....
        /*00e4*/ 	.word	0x00000980


	//   ....[10]....
        /*00e8*/ 	.word	0x000009c0


	//   ....[11]....
        /*00ec*/ 	.word	0x00001870


	//----- nvinfo : EIATTR_EXIT_INSTR_OFFSETS
	.align		4
.L_3805:
        /*00f0*/ 	.byte	0x04, 0x1c
        /*00f2*/ 	.short	(.L_3807 - .L_3806)


	//   ....[0]....
.L_3806:
        /*00f4*/ 	.word	0x00000080


	//   ....[1]....
        /*00f8*/ 	.word	0x000019a0


	//----- nvinfo : EIATTR_CRS_STACK_SIZE
	.align		4
.L_3807:
        /*00fc*/ 	.byte	0x04, 0x1e
        /*00fe*/ 	.short	(.L_3809 - .L_3808)
.L_3808:
        /*0100*/ 	.word	0x00000000


	//----- nvinfo : EIATTR_CBANK_PARAM_SIZE
	.align		4
.L_3809:
        /*0104*/ 	.byte	0x03, 0x19
        /*0106*/ 	.short	0x0030


	//----- nvinfo : EIATTR_PARAM_CBANK
	.align		4
        /*0108*/ 	.byte	0x04, 0x0a
        /*010a*/ 	.short	(.L_3811 - .L_3810)
	.align		4
.L_3810:
        /*010c*/ 	.word	index@(.nv.constant0._Z18kQuantizeBlockwiseI6__halfLi1024ELi4ELi0ELi2EEvPfPT_S1_PhS1_ii)
        /*0110*/ 	.short	0x0210
        /*0112*/ 	.short	0x0030


	//----- nvinfo : EIATTR_SW_WAR
	.align		4
.L_3811:
        /*0114*/ 	.byte	0x04, 0x36
        /*0116*/ 	.short	(.L_3813 - .L_3812)
.L_3812:
        /*0118*/ 	.word	0x00000008
.L_3813:


//--------------------- .nv.info._Z18kQuantizeBlockwiseI6__halfLi2048ELi4ELi0ELi2EEvPfPT_S1_PhS1_ii --------------------------
	.section	.nv.info._Z18kQuantizeBlockwiseI6__halfLi2048ELi4ELi0ELi2EEvPfPT_S1_PhS1_ii,"",@"SHT_CUDA_INFO"
	.sectionflags	@""
	.align	4


	//----- nvinfo : EIATTR_CUDA_API_VERSION
	.align		4
        /*0000*/ 	.byte	0x04, 0x37
        /*0002*/ 	.short	(.L_3815 - .L_3814)
.L_3814:
        /*0004*/ 	.word	0x00000082


	//----- nvinfo : EIATTR_KPARAM_INFO
	.align		4
.L_3815:
        /*0008*/ 	.byte	0x04, 0x17
        /*000a*/ 	.short	(.L_3817 - .L_3816)
.L_3816:
        /*000c*/ 	.word	0x00000000
        /*0010*/ 	.short	0x0006
        /*0012*/ 	.short	0x002c
        /*0014*/ 	.byte	0x00, 0xf0, 0x11, 0x00


	//----- nvinfo : EIATTR_KPARAM_INFO
	.align		4
.L_3817:
        /*0018*/ 	.byte	0x04, 0x17
        /*001a*/ 	.short	(.L_3819 - .L_3818)
.L_3818:
        /*001c*/ 	.word	0x00000000
        /*0020*/ 	.short	0x0005
        /*0022*/ 	.short	0x0028
        /*0024*/ 	.byte	0x00, 0xf0, 0x11, 0x00


	//----- nvinfo : EIATTR_KPARAM_INFO
	.align		4
.L_3819:
        /*0028*/ 	.byte	0x04, 0x17
        /*002a*/ 	.short	(.L_3821 - .L_3820)
.L_3820:
        /*002c*/ 	.word	0x00000000
        /*0030*/ 	.short	0x0004
        /*0032*/ 	.short	0x0020
        /*0034*/ 	.byte	0x00, 0xf0, 0x21, 0x00


	//----- nvinfo : EIATTR_KPARAM_INFO
	.align		4
.L_3821:
        /*0038*/ 	.byte	0x04, 0x17
        /*003a*/ 	.short	(.L_3823 - .L_3822)
.L_3822:
        /*003c*/ 	.word	0x00000000
        /*0040*/ 	.short	0x0003
        /*0042*/ 	.short	0x0018
        /*0044*/ 	.byte	0x00, 0xf0, 0x21, 0x00


	//----- nvinfo : EIATTR_KPARAM_INFO
	.align		4
.L_3823:
        /*0048*/ 	.byte	0x04, 0x17
        /*004a*/ 	.short	(.L_3825 - .L_3824)
.L_3824:
        /*004c*/ 	.word	0x00000000
        /*0050*/ 	.short	0x0002
        /*0052*/ 	.short	0x0010
        /*0054*/ 	.byte	0x00, 0xf0, 0x21, 0x00


	//----- nvinfo : EIATTR_KPARAM_INFO
	.align		4
.L_3825:
        /*0058*/ 	.byte	0x04, 0x17
        /*005a*/ 	.short	(.L_3827 - .L_3826)
.L_3826:
        /*005c*/ 	.word	0x00000000
        /*0060*/ 	.short	0x0001
        /*0062*/ 	.short	0x0008
        /*0064*/ 	.byte	0x00, 0xf0, 0x21, 0x00


	//----- nvinfo : EIATTR_KPARAM_INFO
	.align		4
.L_3827:
        /*0068*/ 	.byte	0x04, 0x17
        /*006a*/ 	.short	(.L_3829 - .L_3828)
.L_3828:
        /*006c*/ 	.word	0x00000000
        /*0070*/ 	.short	0x0000
        /*0072*/ 	.short	0x0000
        /*0074*/ 	.byte	0x00, 0xf0, 0x21, 0x00


	//----- nvinfo : EIATTR_SPARSE_MMA_MASK
	.align		4
.L_3829:
        /*0078*/ 	.byte	0x03, 0x50
        /*007a*/ 	.short	0x0000


	//----- nvinfo : EIATTR_MAXREG_COUNT
	.align		4
        /*007c*/ 	.byte	0x03, 0x1b
        /*007e*/ 	.short	0x00ff


	//----- nvinfo : EIATTR_NUM_BARRIERS
	.align		4
        /*0080*/ 	.byte	0x02, 0x4c
        /*0082*/ 	.byte	0x01
	.zero		1


	//----- nvinfo : EIATTR_MERCURY_ISA_VERSION
	.align		4
        /*0084*/ 	.byte	0x03, 0x5f
        /*0086*/ 	.short	0x0101


	//----- nvinfo : EIATTR_UNUSED_LOAD_BYTE_OFFSET
	.align		4
        /*0088*/ 	.byte	0x04, 0x44
        /*008a*/ 	.short	(.L_3831 - .L_3830)


	//   ....[0]....
.L_3830:
        /*008c*/ 	.word	0x00000710
        /*0090*/ 	.word	0x0000fff0


	//   ....[1]....
        /*0094*/ 	.word	0x00000bd0
        /*0098*/ 	.word	0x0000fff0


	//----- nvinfo : EIATTR_COOP_GROUP_MASK_REGIDS
	.align		4
.L_3831:
        /*009c*/ 	.byte	0x04, 0x29
        /*009e*/ 	.short	(.L_3833 - .L_3832)


	//   ....[0]....
.L_3832:
        /*00a0*/ 	.word	0xffffffff


	//   ....[1]....
        /*00a4*/ 	.word	0xffffffff


	//   ....[2]....
        /*00a8*/ 	.word	0xffffffff


	//   ....[3]....
        /*00ac*/ 	.word	0xffffffff


	//   ....[4]....
        /*00b0*/ 	.word	0xffffffff


	//   ....[5]....
        /*00b4*/ 	.word	0xffffffff


	//   ....[6]....
        /*00b8*/ 	.word	0xffffffff


	//   ....[7]....
        /*00bc*/ 	.word	0xffffffff


	//   ....[8]....
        /*00c0*/ 	.word	0xffffffff


	//   ....[9]....
        /*00c4*/ 	.word	0xffffffff


	//   ....[10]....
        /*00c8*/ 	.word	0xffffffff


	//   ....[11]....
        /*00cc*/ 	.word	0xffffffff


	//----- nvinfo : EIATTR_COOP_GROUP_INSTR_OFFSETS
	.align		4
.L_3833:
        /*00d0*/ 	.byte	0x04, 0x28
        /*00d2*/ 	.short	(.L_3835 - .L_3834)


	//   ....[0]....
.L_3834:
        /*00d4*/ 	.word	0x00000460


	//   ....[1]....
        /*00d8*/ 	.word	0x00000570


	//   ....[2]....
        /*00dc*/ 	.word	0x000005b0


	//   ....[3]....
        /*00e0*/ 	.word	0x00000600


	//   ....[4]....
        /*00e4*/ 	.word	0x00000650


	//   ....[5]....
        /*00e8*/ 	.word	0x00000690


	//   ....[6]....
        /*00ec*/ 	.word	0x00000a40


	//   ....[7]....
        /*00f0*/ 	.word	0x00000a90


	//   ....[8]....
        /*00f4*/ 	.word	0x00000ad0


	//   ....[9]....
        /*00f8*/ 	.word	0x00000b10


	//   ....[10]....
        /*00fc*/ 	.word	0x00000b50


	//   ....[11]....
        /*0100*/ 	.word	0x00001b00


	//----- nvinfo : EIATTR_EXIT_INSTR_OFFSETS
	.align		4
.L_3835:
        /*0104*/ 	.byte	0x04, 0x1c
        /*0106*/ 	.short	(.L_3837 - .L_3836)


	//   ....[0]....
.L_3836:
        /*0108*/ 	.word	0x00000080


	//   ....[1]....
        /*010c*/ 	.word	0x00001c40


	//----- nvinfo : EIATTR_CRS_STACK_SIZE
	.align		4
.L_3837:
        /*0110*/ 	.byte	0x04, 0x1e
        /*0112*/ 	.short	(.L_3839 - .L_3838)
.L_3838:
        /*0114*/ 	.word	0x00000000


	//----- nvinfo : EIATTR_CBANK_PARAM_SIZE
	.align		4
.L_3839:
        /*0118*/ 	.byte	0x03, 0x19
        /*011a*/ 	.short	0x0030


	//----- nvinfo : EIATTR_PARAM_CBANK
	.align		4
        /*011c*/ 	.byte	0x04, 0x0a
        /*011e*/ 	.short	(.L_3841 - .L_3840)
	.align		4
.L_3840:
        /*0120*/ 	.word	index@(.nv.constant0._Z18kQuantizeBlockwiseI6__halfLi2048ELi4ELi0ELi2EEvPfPT_S1_PhS1_ii)
        /*0124*/ 	.short	0x0210
        /*0126*/ 	.short	0x0030


	//----- nvinfo : EIATTR_SW_WAR
	.align		4
.L_3841:
        /*0128*/ 	.byte	0x04, 0x36
        /*012a*/ 	.short	(.L_3843 - .L_3842)
.L_3842:
        /*012c*/ 	.word	0x00000008
.L_3843:


//--------------------- .nv.info._Z18kQuantizeBlockwiseI6__halfLi4096ELi4ELi0ELi2EEvPfPT_S1_PhS1_ii --------------------------
	.section	.nv.info._Z18kQuantizeBlockwiseI6__halfLi4096ELi4ELi0ELi2EEvPfPT_S1_PhS1_ii,"",@"SHT_CUDA_INFO"
	.sectionflags	@""
	.align	4


	//----- nvinfo : EIATTR_CUDA_API_VERSION
	.align		4
        /*0000*/ 	.byte	0x04, 0x37
        /*0002*/ 	.short	(.L_3845 - .L_3844)
.L_3844:
        /*0004*/ 	.word	0x00000082


	//----- nvinfo : EIATTR_KPARAM_INFO
	.align		4
.L_3845:
        /*0008*/ 	.byte	0x04, 0x17
        /*000a*/ 	.short	(.L_3847 - .L_3846)
.L_3846:
        /*000c*/ 	.word	0x00000000
        /*0010*/ 	.short	0x0006
        /*0012*/ 	.short	0x002c
        /*0014*/ 	.byte	0x00, 0xf0, 0x11, 0x00


	//----- nvinfo : EIATTR_KPARAM_INFO
	.align		4
.L_3847:
        /*0018*/ 	.byte	0x04, 0x17
        /*001a*/ 	.short	(.L_3849 - .L_3848)
.L_3848:
        /*001c*/ 	.word	0x00000000
        /*0020*/ 	.short	0x0005
        /*0022*/ 	.short	0x0028
        /*0024*/ 	.byte	0x00, 0xf0, 0x11, 0x00


	//----- nvinfo : EIATTR_KPARAM_INFO
	.align		4
.L_3849:
        /*0028*/ 	.byte	0x04, 0x17
        /*002a*/ 	.short	(.L_3851 - .L_3850)
.L_3850:
        /*002c*/ 	.word	0x00000000
        /*0030*/ 	.short	0x0004
        /*0032*/ 	.short	0x0020
        /*0034*/ 	.byte	0x00, 0xf0, 0x21, 0x00


	//----- nvinfo : EIATTR_KPARAM_INFO
	.align		4
.L_3851:
        /*0038*/ 	.byte	0x04, 0x17
        /*003a*/ 	.short	(.L_3853 - .L_3852)
.L_3852:
        /*003c*/ 	.word	0x00000000
        /*0040*/ 	.short	0x0003
        /*0042*/ 	.short	0x0018
        /*0044*/ 	.byte	0x00, 0xf0, 0x21, 0x00


	//----- nvinfo : EIATTR_KPARAM_INFO
	.align		4
.L_3853:
        /*0048*/ 	.byte	0x04, 0x17
        /*004a*/ 	.short	(.L_3855 - .L_3854)
.L_3854:
        /*004c*/ 	.word	0x00000000
        /*0050*/ 	.short	0x0002
        /*0052*/ 	.short	0x0010
        /*0054*/ 	.byte	0x00, 0xf0, 0x21, 0x00


	//----- nvinfo : EIATTR_KPARAM_INFO
	.align		4
.L_3855:
        /*0058*/ 	.byte	0x04, 0x17
        /*005a*/ 	.short	(.L_3857 - .L_3856)
.L_3856:
        /*005c*/ 	.word	0x00000000
        /*0060*/ 	.short	0x0001
        /*0062*/ 	.short	0x0008
        /*0064*/ 	.byte	0x00, 0xf0, 0x21, 0x00


	//----- nvinfo : EIATTR_KPARAM_INFO
	.align		4
.L_3857:
        /*0068*/ 	.byte	0x04, 0x17
        /*006a*/ 	.short	(.L_3859 - .L_3858)
.L_3858:
        /*006c*/ 	.word	0x00000000
        /*0070*/ 	.short	0x0000
        /*0072*/ 	.short	0x0000
        /*0074*/ 	.byte	0x00, 0xf0, 0x21, 0x00


	//----- nvinfo : EIATTR_SPARSE_MMA_MASK
	.align		4
.L_3859:
        /*0078*/ 	.byte	0x03, 0x50
        /*007a*/ 	.short	0x0000


	//----- nvinfo : EIATTR_MAXREG_COUNT
	.align		4
        /*007c*/ 	.byte	0x03, 0x1b
        /*007e*/ 	.short	0x00ff


	//----- nvinfo : EIATTR_NUM_BARRIERS
	.align		4
        /*0080*/ 	.byte	0x02, 0x4c
        /*0082*/ 	.byte	0x01
	.zero		1


	//----- nvinfo : EIATTR_MERCURY_ISA_VERSION
	.align		4
        /*0084*/ 	.byte	0x03, 0x5f
        /*0086*/ 	.short	0x0101


	//----- nvinfo : EIATTR_UNUSED_LOAD_BYTE_OFFSET
	.align		4
        /*0088*/ 	.byte	0x04, 0x44
        /*008a*/ 	.short	(.L_3861 - .L_3860)


	//   ....[0]....
.L_3860:
        /*008c*/ 	.word	0x00000710
        /*0090*/ 	.word	0x0000fff0


	//   ....[1]....
        /*0094*/ 	.word	0x00000f10
        /*0098*/ 	.word	0x0000fff0


	//----- nvinfo : EIATTR_COOP_GROUP_MASK_REGIDS
	.align		4
.L_3861:
        /*009c*/ 	.byte	0x04, 0x29
        /*009e*/ 	.short	(.L_3863 - .L_3862)


	//   ....[0]....
.L_3862:
        /*00a0*/ 	.word	0xffffffff


	//   ....[1]....
        /*00a4*/ 	.word	0xffffffff


	//   ....[2]....
        /*00a8*/ 	.word	0xffffffff


	//   ....[3]....
        /*00ac*/ 	.word	0xffffffff


	//   ....[4]....
        /*00b0*/ 	.word	0xffffffff


	//   ....[5]....
        /*00b4*/ 	.word	0xffffffff


	//   ....[6]....
        /*00b8*/ 	.word	0xffffffff


	//   ....[7]....
        /*00bc*/ 	.word	0xffffffff


	//   ....[8]....
        /*00c0*/ 	.word	0xffffffff


	//   ....[9]....
        /*00c4*/ 	.word	0xffffffff


	//   ....[10]....
        /*00c8*/ 	.word	0xffffffff


	//   ....[11]....
        /*00cc*/ 	.word	0xffffffff


	//----- nvinfo : EIATTR_COOP_GROUP_INSTR_OFFSETS
	.align		4
.L_3863:
        /*00d0*/ 	.byte	0x04, 0x28
        /*00d2*/ 	.short	(.L_3865 - .L_3864)


	//   ....[0]....
.L_3864:
        /*00d4*/ 	.word	0x00000460


	//   ....[1]....
        /*00d8*/ 	.word	0x00000570


	//   ....[2]....
        /*00dc*/ 	.word	0x000005b0


	//   ....[3]....
        /*00e0*/ 	.word	0x00000600


	//   ....[4]....
        /*00e4*/ 	.word	0x00000650


	//   ....[5]....
        /*00e8*/ 	.word	0x00000690


	//   ....[6]....
        /*00ec*/ 	.word	0x00000d80


	//   ....[7]....
        /*00f0*/ 	.word	0x00000dd0


	//   ....[8]....
        /*00f4*/ 	.word	0x00000e10


	//   ....[9]....
        /*00f8*/ 	.word	0x00000e50


	//   ....[10]....
        /*00fc*/ 	.word	0x00000e90


	//   ....[11]....
        /*0100*/ 	.word	0x00002080


	//----- nvinfo : EIATTR_EXIT_INSTR_OFFSETS
	.align		4
.L_3865:
        /*0104*/ 	.byte	0x04, 0x1c
        /*0106*/ 	.short	(.L_3867 - .L_3866)


	//   ....[0]....
.L_3866:
        /*0108*/ 	.word	0x00000080


	//   ....[1]....
        /*010c*/ 	.word	0x000021c0


	//----- nvinfo : EIATTR_CRS_STACK_SIZE
	.align		4
.L_3867:
        /*0110*/ 	.byte	0x04, 0x1e
        /*0112*/ 	.short	(.L_3869 - .L_3868)
.L_3868:
        /*0114*/ 	.word	0x00000000


	//----- nvinfo : EIATTR_CBANK_PARAM_SIZE
	.align		4
.L_3869:
        /*0118*/ 	.byte	0x03, 0x19
        /*011a*/ 	.short	0x0030


	//----- nvinfo : EIATTR_PARAM_CBANK
	.align		4
        /*011c*/ 	.byte	0x04, 0x0a
        /*011e*/ 	.short	(.L_3871 - .L_3870)
	.align		4
.L_3870:
        /*0120*/ 	.word	index@(.nv.constant0._Z18kQuantizeBlockwiseI6__halfLi4096ELi4ELi0ELi2EEvPfPT_S1_PhS1_ii)
        /*0124*/ 	.short	0x0210
        /*0126*/ 	.short	0x0030


	//----- nvinfo : EIATTR_SW_WAR
	.align		4
.L_3871:
        /*0128*/ 	.byte	0x04, 0x36
        /*012a*/ 	.short	(.L_3873 - .L_3872)
.L_3872:
        /*012c*/ 	.word	0x00000008
.L_3873:


//--------------------- .nv.info._Z18kQuantizeBlockwiseI6__halfLi64ELi2ELi0ELi1EEvPfPT_S1_PhS1_ii --------------------------
	.section	.nv.info._Z18kQuantizeBlockwiseI6__halfLi64ELi2ELi0ELi1EEvPfPT_S1_PhS1_ii,"",@"SHT_CUDA_INFO"
	.sectionflags	@""
	.align	4


	//----- nvinfo : EIATTR_CUDA_API_VERSION
	.align		4
        /*0000*/ 	.byte	0x04, 0x37
        /*0002*/ 	.short	(.L_3875 - .L_3874)
.L_3874:
        /*0004*/ 	.word	0x00000082


	//----- nvinfo : EIATTR_KPARAM_INFO
	.align		4
.L_3875:
        /*0008*/ 	.byte	0x04, 0x17
        /*000a*/ 	.short	(.L_3877 - .L_3876)
.L_3876:
        /*000c*/ 	.word	0x00000000
        /*0010*/ 	.short	0x0006
        /*0012*/ 	.short	0x002c
        /*0014*/ 	.byte	0x00, 0xf0, 0x11, 0x00


	//----- nvinfo : EIATTR_KPARAM_INFO
	.align		4
.L_3877:
        /*0018*/ 	.byte	0x04, 0x17
        /*001a*/ 	.short	(.L_3879 - .L_3878)
.L_3878:
        /*001c*/ 	.word	0x00000000
        /*0020*/ 	.short	0x0005
        /*0022*/ 	.short	0x0028
        /*0024*/ 	.byte	0x00, 0xf0, 0x11, 0x00


	//----- nvinfo : EIATTR_KPARAM_INFO
	.align		4
.L_3879:
        /*0028*/ 	.byte	0x04, 0x17
        /*002a*/ 	.short	(.L_3881 - .L_3880)
.L_3880:
        /*002c*/ 	.word	0x00000000
        /*0030*/ 	.short	0x0004
        /*0032*/ 	.short	0x0020
        /*0034*/ 	.byte	0x00, 0xf0, 0x21, 0x00


	//----- nvinfo : EIATTR_KPARAM_INFO
	.align		4
.L_3881:
        /*0038*/ 	.byte	0x04, 0x17
        /*003a*/ 	.short	(.L_3883 - .L_3882)
.L_3882:
        /*003c*/ 	.word	0x00000000
        /*0040*/ 	.short	0x0003
        /*0042*/ 	.short	0x0018
        /*0044*/ 	.byte	0x00, 0xf0, 0x21, 0x00


	//----- nvinfo : EIATTR_KPARAM_INFO
	.align		4
.L_3883:
        /*0048*/ 	.byte	0x04, 0x17
        /*004a*/ 	.short	(.L_3885 - .L_3884)
.L_3884:
        /*004c*/ 	.word	0x00000000
        /*0050*/ 	.short	0x0002
        /*0052*/ 	.short	0x0010
        /*0054*/ 	.byte	0x00, 0xf0, 0x21, 0x00


	//----- nvinfo : EIATTR_KPARAM_INFO
	.align		4
.L_3885:
        /*0058*/ 	.byte	0x04, 0x17
        /*005a*/ 	.short	(.L_3887 - .L_3886)
.L_3886:
        /*005c*/ 	.word	0x00000000
        /*0060*/ 	.short	0x0001
        /*0062*/ 	.short	0x0008
        /*0064*/ 	.byte	0x00, 0xf0, 0x21, 0x00


	//----- nvinfo : EIATTR_KPARAM_INFO
	.align		4
.L_3887:
        /*0068*/ 	.byte	0x04, 0x17
        /*006a*/ 	.short	(.L_3889 - .L_3888)
.L_3888:
        /*006c*/ 	.word	0x00000000
        /*0070*/ 	.short	0x0000
        /*0072*/ 	.short	0x0000
        /*0074*/ 	.byte	0x00, 0xf0, 0x21, 0x00


	//----- nvinfo : EIATTR_SPARSE_MMA_MASK
	.align		4
.L_3889:
        /*0078*/ 	.byte	0x03, 0x50
        /*007a*/ 	.short	0x0000


	//----- nvinfo : EIATTR_MAXREG_COUNT
	.align		4
        /*007c*/ 	.byte	0x03, 0x1b
        /*007e*/ 	.short	0x00ff


	//----- nvinfo : EIATTR_NUM_BARRIERS
	.align		4
        /*0080*/ 	.byte	0x02, 0x4c
        /*0082*/ 	.byte	0x01
	.zero		1


	//----- nvinfo : EIATTR_MERCURY_ISA_VERSION
	.align		4
        /*0084*/ 	.byte	0x03, 0x5f
        /*0086*/ 	.short	0x0101


	//----- nvinfo : EIATTR_COOP_GROUP_MASK_REGIDS
	.align		4
        /*0088*/ 	.byte	0x04, 0x29
        /*008a*/ 	.short	(.L_3891 - .L_3890)


	//   ....[0]....
.L_3890:
        /*008c*/ 	.word	0xffffffff


	//   ....[1]....
        /*0090*/ 	.word	0xffffffff


	//   ....[2]....
        /*0094*/ 	.word	0xffffffff


	//   ....[3]....
        /*0098*/ 	.word	0xffffffff


	//   ....[4]....
        /*009c*/ 	.word	0xffffffff


	//   ....[5]....
        /*00a0*/ 	.word	0xffffffff


	//   ....[6]....
        /*00a4*/ 	.word	0xffffffff


	//   ....[7]....
        /*00a8*/ 	.word	0xffffffff


	//   ....[8]....
        /*00ac*/ 	.word	0xffffffff


	//   ....[9]....
        /*00b0*/ 	.word	0xffffffff


	//   ....[10]....
        /*00b4*/ 	.word	0xffffffff


	//   ....[11]....
        /*00b8*/ 	.word	0xffffffff


	//----- nvinfo : EIATTR_COOP_GROUP_INSTR_OFFSETS
	.align		4
.L_3891:
        /*00bc*/ 	.byte	0x04, 0x28
        /*00be*/ 	.short	(.L_3893 - .L_3892)


	//   ....[0]....
.L_3892:
        /*00c0*/ 	.word	0x000002b0


	//   ....[1]....
        /*00c4*/ 	.word	0x00000360


	//   ....[2]....
        /*00c8*/ 	.word	0x000003a0


	//   ....[3]....
        /*00cc*/ 	.word	0x000003f0


	//   ....[4]....
        /*00d0*/ 	.word	0x00000440


	//   ....[5]....
        /*00d4*/ 	.word	0x00000480


	//   ....[6]....
        /*00d8*/ 	.word	0x000004f0


	//   ....[7]....
        /*00dc*/ 	.word	0x00000540


	//   ....[8]....
        /*00e0*/ 	.word	0x00000580


	//   ....[9]....
        /*00e4*/ 	.word	0x000005c0


	//   ....[10]....
        /*00e8*/ 	.word	0x00000600


	//   ....[11]....
        /*00ec*/ 	.word	0x00000b40


	//----- nvinfo : EIATTR_EXIT_INSTR_OFFSETS
	.align		4
.L_3893:
        /*00f0*/ 	.byte	0x04, 0x1c
        /*00f2*/ 	.short	(.L_3895 - .L_3894)


	//   ....[0]....
.L_3894:
        /*00f4*/ 	.word	0x00000080


	//   ....[1]....
        /*00f8*/ 	.word	0x00000c80


	//----- nvinfo : EIATTR_CRS_STACK_SIZE
	.align		4
.L_3895:
        /*00fc*/ 	.byte	0x04, 0x1e
        /*00fe*/ 	.short	(.L_3897 - .L_3896)
.L_3896:
        /*0100*/ 	.word	0x00000000


	//----- nvinfo : EIATTR_CBANK_PARAM_SIZE
	.align		4
.L_3897:
        /*0104*/ 	.byte	0x03, 0x19
        /*0106*/ 	.short	0x0030


	//----- nvinfo : EIATTR_PARAM_CBANK
	.align		4
        /*0108*/ 	.byte	0x04, 0x0a
        /*010a*/ 	.short	(.L_3899 - .L_3898)
	.align		4
.L_3898:
        /*010c*/ 	.word	index@(.nv.constant0._Z18kQuantizeBlockwiseI6__halfLi64ELi2ELi0ELi1EEvPfPT_S1_PhS1_ii)
        /*0110*/ 	.short	0x0210
        /*0112*/ 	.short	0x0030


	//----- nvinfo : EIATTR_SW_WAR
	.align		4
.L_3899:
        /*0114*/ 	.byte	0x04, 0x36
        /*0116*/ 	.short	(.L_3901 - .L_3900)
.L_3900:
        /*0118*/ 	.word	0x00000008
.L_3901:


//--------------------- .nv.info._Z18kQuantizeBlockwiseI6__halfLi128ELi2ELi0ELi1EEvPfPT_S1_PhS1_ii --------------------------
	.section	.nv.info._Z18kQuantizeBlockwiseI6__halfLi128ELi2ELi0ELi1EEvPfPT_S1_PhS1_ii,"",@"SHT_CUDA_INFO"
	.sectionflags	@""
	.align	4


	//----- nvinfo : EIATTR_CUDA_API_VERSION
	.align		4
        /*0000*/ 	.byte	0x04, 0x37
        /*0002*/ 	.short	(.L_3903 - .L_3902)
.L_3902:
        /*0004*/ 	.word	0x00000082


	//----- nvinfo : EIATTR_KPARAM_INFO
	.align		4
.L_3903:
        /*0008*/ 	.byte	0x04, 0x17
        /*000a*/ 	.short	(.L_3905 - .L_3904)
.L_3904:
        /*000c*/ 	.word	0x00000000
        /*0010*/ 	.short	0x0006
        /*0012*/ 	.short	0x002c
        /*0014*/ 	.byte	0x00, 0xf0, 0x11, 0x00


	//----- nvinfo : EIATTR_KPARAM_INFO
	.align		4
.L_3905:
        /*0018*/ 	.byte	0x04, 0x17
        /*001a*/ 	.short	(.L_3907 - .L_3906)
.L_3906:
        /*001c*/ 	.word	0x00000000
        /*0020*/ 	.short	0x0005
        /*0022*/ 	.short	0x0028
        /*0024*/ 	.byte	0x00, 0xf0, 0x11, 0x00


	//----- nvinfo : EIATTR_KPARAM_INFO
	.align		4
.L_3907:
        /*0028*/ 	.byte	0x04, 0x17
        /*002a*/ 	.short	(.L_3909 - .L_3908)
.L_3908:
        /*002c*/ 	.word	0x00000000
        /*0030*/ 	.short	0x0004
        /*0032*/ 	.short	0x0020
        /*0034*/ 	.byte	0x00, 0xf0, 0x21, 0x00


	//----- nvinfo : EIATTR_KPARAM_INFO
	.align		4
.L_3909:
        /*0038*/ 	.byte	0x04, 0x17
        /*003a*/ 	.short	(.L_3911 - .L_3910)
.L_3910:
        /*003c*/ 	.word	0x00000000
        /*0040*/ 	.short	0x0003
        /*0042*/ 	.short	0x0018
        /*0044*/ 	.byte	0x00, 0xf0, 0x21, 0x00


	//----- nvinfo : EIATTR_KPARAM_INFO
	.align		4
.L_3911:
        /*0048*/ 	.byte	0x04, 0x17
        /*004a*/ 	.short	(.L_3913 - .L_3912)
.L_3912:
        /*004c*/ 	.word	0x00000000
        /*0050*/ 	.short	0x0002
        /*0052*/ 	.short	0x0010
        /*0054*/ 	.byte	0x00, 0xf0, 0x21, 0x00


	//----- nvinfo : EIATTR_KPARAM_INFO
	.align		4
.L_3913:
        /*0058*/ 	.byte	0x04, 0x17
        /*005a*/ 	.short	(.L_3915 - .L_3914)
.L_3914:
        /*005c*/ 	.word	0x00000000
        /*0060*/ 	.short	0x0001
        /*0062*/ 	.short	0x0008
        /*0064*/ 	.byte	0x00, 0xf0, 0x21, 0x00


	//----- nvinfo : EIATTR_KPARAM_INFO
	.align		4
.L_3915:
        /*0068*/ 	.byte	0x04, 0x17
        /*006a*/ 	.short	(.L_3917 - .L_3916)
.L_3916:
        /*006c*/ 	.word	0x00000000
        /*0070*/ 	.short	0x0000
        /*0072*/ 	.short	0x0000
        /*0074*/ 	.byte	0x00, 0xf0, 0x21, 0x00


	//----- nvinfo : EIATTR_SPARSE_MMA_MASK
	.align		4
.L_3917:
        /*0078*/ 	.byte	0x03, 0x50
        /*007a*/ 	.short	0x0000


	//----- nvinfo : EIATTR_MAXREG_COUNT
	.align		4
        /*007c*/ 	.byte	0x03, 0x1b
        /*007e*/ 	.short	0x00ff


	//----- nvinfo : EIATTR_NUM_BARRIERS
	.align		4
        /*0080*/ 	.byte	0x02, 0x4c
        /*0082*/ 	.byte	0x01
	.zero		1


	//----- nvinfo : EIATTR_MERCURY_ISA_VERSION
	.align		4
        /*0084*/ 	.byte	0x03, 0x5f
        /*0086*/ 	.short	0x0101


	//----- nvinfo : EIATTR_COOP_GROUP_MASK_REGIDS
	.align		4
        /*0088*/ 	.byte	0x04, 0x29
        /*008a*/ 	.short	(.L_3919 - .L_3918)


	//   ....[0]....
.L_3918:
        /*008c*/ 	.word	0xffffffff


	//   ....[1]....
        /*0090*/ 	.word	0xffffffff


	//   ....[2]....
        /*0094*/ 	.word	0xffffffff


	//   ....[3]....
        /*0098*/ 	.word	0xffffffff


	//   ....[4]....
        /*009c*/ 	.word	0xffffffff


	//   ....[5]....
        /*00a0*/ 	.word	0xffffffff


	//   ....[6]....
        /*00a4*/ 	.word	0xffffffff


	//   ....[7]....
        /*00a8*/ 	.word	0xffffffff


	//   ....[8]....
        /*00ac*/ 	.word	0xffffffff


	//   ....[9]....
        /*00b0*/ 	.word	0xffffffff


	//   ....[10]....
        /*00b4*/ 	.word	0xffffffff


	//   ....[11]....
        /*00b8*/ 	.word	0xffffffff


	//----- nvinfo : EIATTR_COOP_GROUP_INSTR_OFFSETS
	.align		4
.L_3919:
        /*00bc*/ 	.byte	0x04, 0x28
        /*00be*/ 	.short	(.L_3921 - .L_3920)


	//   ....[0]....
.L_3920:
        /*00c0*/ 	.word	0x000003a0


	//   ....[1]....
        /*00c4*/ 	.word	0x00000470


	//   ....[2]....
        /*00c8*/ 	.word	0x000004b0


	//   ....[3]....
        /*00cc*/ 	.word	0x00000500


	//   ....[4]....
        /*00d0*/ 	.word	0x00000540


	//   ....[5]....
        /*00d4*/ 	.word	0x00000590


	//   ....[6]....
        /*00d8*/ 	.word	0x00000660


	//   ....[7]....
        /*00dc*/ 	.word	0x000006c0


	//   ....[8]....
        /*00e0*/ 	.word	0x00000700


	//   ....[9]....
        /*00e4*/ 	.word	0x00000740


	//   ....[10]....
        /*00e8*/ 	.word	0x00000780


	//   ....[11]....
        /*00ec*/ 	.word	0x00000d20


	//----- nvinfo : EIATTR_EXIT_INSTR_OFFSETS
	.align		4
.L_3921:
        /*00f0*/ 	.byte	0x04, 0x1c
        /*00f2*/ 	.short	(.L_3923 - .L_3922)


	//   ....[0]....
.L_3922:
        /*00f4*/ 	.word	0x00000080


	//   ....[1]....
        /*00f8*/ 	.word	0x00000e60


	//----- nvinfo : EIATTR_CRS_STACK_SIZE
	.align		4
.L_3923:
        /*00fc*/ 	.byte	0x04, 0x1e
        /*00fe*/ 	.short	(.L_3925 - .L_3924)
.L_3924:
        /*0100*/ 	.word	0x00000000


	//----- nvinfo : EIATTR_CBANK_PARAM_SIZE
	.align		4
.L_3925:
        /*0104*/ 	.byte	0x03, 0x19
        /*0106*/ 	.short	0x0030


	//----- nvinfo : EIATTR_PARAM_CBANK
	.align		4
        /*0108*/ 	.byte	0x04, 0x0a
        /*010a*/ 	.short	(.L_3927 - .L_3926)
	.align		4
.L_3926:
        /*010c*/ 	.word	index@(.nv.constant0._Z18kQuantizeBlockwiseI6__halfLi128ELi2ELi0ELi1EEvPfPT_S1_PhS1_ii)
        /*0110*/ 	.short	0x0210
        /*0112*/ 	.short	0x0030


	//----- nvinfo : EIATTR_SW_WAR
	.align		4
.L_3927:
        /*0114*/ 	.byte	0x04, 0x36
        /*0116*/ 	.short	(.L_3929 - .L_3928)
.L_3928:
        /*0118*/ 	.word	0x00000008
.L_3929:


//--------------------- .nv.info._Z18kQuantizeBlockwiseI6__halfLi256ELi2ELi0ELi1EEvPfPT_S1_PhS1_ii --------------------------
	.section	.nv.info._Z18kQuantizeBlockwiseI6__halfLi256ELi2ELi0ELi1EEvPfPT_S1_PhS1_ii,"",@"SHT_CUDA_INFO"
	.sectionflags	@""
	.align	4


	//----- nvinfo : EIATTR_CUDA_API_VERSION
	.align		4
        /*0000*/ 	.byte	0x04, 0x37
        /*0002*/ 	.short	(.L_3931 - .L_3930)
.L_3930:
        /*0004*/ 	.word	0x00000082


	//----- nvinfo : EIATTR_KPARAM_INFO
	.align		4
.L_3931:
        /*0008*/ 	.byte	0x04, 0x17
        /*000a*/ 	.short	(.L_3933 - .L_3932)
.L_3932:
        /*000c*/ 	.word	0x00000000
        /*0010*/ 	.short	0x0006
        /*0012*/ 	.short	0x002c
        /*0014*/ 	.byte	0x00, 0xf0, 0x11, 0x00


	//----- nvinfo : EIATTR_KPARAM_INFO
	.align		4
.L_3933:
        /*0018*/ 	.byte	0x04, 0x17
        /*001a*/ 	.short	(.L_3935 - .L_3934)
.L_3934:
        /*001c*/ 	.word	0x00000000
        /*0020*/ 	.short	0x0005
        /*0022*/ 	.short	0x0028
        /*0024*/ 	.byte	0x00, 0xf0, 0x11, 0x00


	//----- nvinfo : EIATTR_KPARAM_INFO
	.align		4
.L_3935:
        /*0028*/ 	.byte	0x04, 0x17
        /*002a*/ 	.short	(.L_3937 - .L_3936)
.L_3936:
        /*002c*/ 	.word	0x00000000
        /*0030*/ 	.short	0x0004
        /*0032*/ 	.short	0x0020
        /*0034*/ 	.byte	0x00, 0xf0, 0x21, 0x00


	//----- nvinfo : EIATTR_KPARAM_INFO
	.align		4
.L_3937:
        /*0038*/ 	.byte	0x04, 0x17
        /*003a*/ 	.short	(.L_3939 - .L_3938)
.L_3938:
        /*003c*/ 	.word	0x00000000
        /*0040*/ 	.short	0x0003
        /*0042*/ 	.short	0x0018
        /*0044*/ 	.byte	0x00, 0xf0, 0x21, 0x00


	//----- nvinfo : EIATTR_KPARAM_INFO
	.align		4
.L_3939:
        /*0048*/ 	.byte	0x04, 0x17
        /*004a*/ 	.short	(.L_3941 - .L_3940)
.L_3940:
        /*004c*/ 	.word	0x00000000
        /*0050*/ 	.short	0x0002
        /*0052*/ 	.short	0x0010
        /*0054*/ 	.byte	0x00, 0xf0, 0x21, 0x00


	//----- nvinfo : EIATTR_KPARAM_INFO
	.align		4
.L_3941:
        /*0058*/ 	.byte	0x04, 0x17
        /*005a*/ 	.short	(.L_3943 - .L_3942)
.L_3942:
        /*005c*/ 	.word	0x00000000
        /*0060*/ 	.short	0x0001
        /*0062*/ 	.short	0x0008
        /*0064*/ 	.byte	0x00, 0xf0, 0x21, 0x00


	//----- nvinfo : EIATTR_KPARAM_INFO
	.align		4
.L_3943:
        /*0068*/ 	.byte	0x04, 0x17
        /*006a*/ 	.short	(.L_3945 - .L_3944)
.L_3944:
        /*006c*/ 	.word	0x00000000
        /*0070*/ 	.short	0x0000
        /*0072*/ 	.short	0x0000
        /*0074*/ 	.byte	0x00, 0xf0, 0x21, 0x00


	//----- nvinfo : EIATTR_SPARSE_MMA_MASK
	.align		4
.L_3945:
        /*0078*/ 	.byte	0x03, 0x50
        /*007a*/ 	.short	0x0000


	//----- nvinfo : EIATTR_MAXREG_COUNT
	.align		4
        /*007c*/ 	.byte	0x03, 0x1b
        /*007e*/ 	.short	0x00ff


	//----- nvinfo : EIATTR_NUM_BARRIERS
	.align		4
        /*0080*/ 	.byte	0x02, 0x4c
        /*0082*/ 	.byte	0x01
	.zero		1


	//----- nvinfo : EIATTR_MERCURY_ISA_VERSION
	.align		4
        /*0084*/ 	.byte	0x03, 0x5f
        /*0086*/ 	.short	0x0101


	//----- nvinfo : EIATTR_COOP_GROUP_MASK_REGIDS
	.align		4
        /*0088*/ 	.byte	0x04, 0x29
        /*008a*/ 	.short	(.L_3947 - .L_3946)


	//   ....[0]....
.L_3946:
        /*008c*/ 	.word	0xffffffff


	//   ....[1]....
        /*0090*/ 	.word	0xffffffff


	//   ....[2]....
        /*0094*/ 	.word	0xffffffff


	//   ....[3]....
        /*0098*/ 	.word	0xffffffff


	//   ....[4]....
        /*009c*/ 	.word	0xffffffff


	//   ....[5]....
        /*00a0*/ 	.word	0xffffffff


	//   ....[6]....
        /*00a4*/ 	.word	0xffffffff


	//   ....[7]....
        /*00a8*/ 	.word	0xffffffff


	//   ....[8]....
        /*00ac*/ 	.word	0xffffffff


	//   ....[9]....
        /*00b0*/ 	.word	0xffffffff


	//   ....[10]....
        /*00b4*/ 	.word	0xffffffff


	//   ....[11]....
        /*00b8*/ 	.word	0xffffffff


	//----- nvinfo : EIATTR_COOP_GROUP_INSTR_OFFSETS
	.align		4
.L_3947:
        /*00bc*/ 	.byte	0x04, 0x28
        /*00be*/ 	.short	(.L_3949 - .L_3948)


	//   ....[0]....
.L_3948:
        /*00c0*/ 	.word	0x000003a0


	//   ....[1]....
        /*00c4*/ 	.word	0x00000470


	//   ....[2]....
        /*00c8*/ 	.word	0x000004b0


	//   ....[3]....
        /*00cc*/ 	.word	0x00000500


	//   ....[4]....
        /*00d0*/ 	.word	0x00000550


	//   ....[5]....
        /*00d4*/ 	.word	0x00000590


	//   ....[6]....
        /*00d8*/ 	.word	0x000006e0


	//   ....[7]....
        /*00dc*/ 	.word	0x00000740


	//   ....[8]....
        /*00e0*/ 	.word	0x00000780


	//   ....[9]....
        /*00e4*/ 	.word	0x000007c0


	//   ....[10]....
        /*00e8*/ 	.word	0x00000800


	//   ....[11]....
        /*00ec*/ 	.word	0x00000de0


	//----- nvinfo : EIATTR_EXIT_INSTR_OFFSETS
	.align		4
.L_3949:
        /*00f0*/ 	.byte	0x04, 0x1c
        /*00f2*/ 	.short	(.L_3951 - .L_3950)


	//   ....[0]....
.L_3950:
        /*00f4*/ 	.word	0x00000080


	//   ....[1]....
        /*00f8*/ 	.word	0x00000f20


	//----- nvinfo : EIATTR_CRS_STACK_SIZE
	.align		4
.L_3951:
        /*00fc*/ 	.byte	0x04, 0x1e
        /*00fe*/ 	.short	(.L_3953 - .L_3952)
.L_3952:
        /*0100*/ 	.word	0x00000000


	//----- nvinfo : EIATTR_CBANK_PARAM_SIZE
	.align		4
.L_3953:
        /*0104*/ 	.byte	0x03, 0x19
        /*0106*/ 	.short	0x0030


	//----- nvinfo : EIATTR_PARAM_CBANK
	.align		4
        /*0108*/ 	.byte	0x04, 0x0a
        /*010a*/ 	.short	(.L_3955 - .L_3954)
	.align		4
.L_3954:
        /*010c*/ 	.word	index@(.nv.constant0._Z18kQuantizeBlockwiseI6__halfLi256ELi2ELi0ELi1EEvPfPT_S1_PhS1_ii)
        /*0110*/ 	.short	0x0210
        /*0112*/ 	.short	0x0030


	//----- nvinfo : EIATTR_SW_WAR
	.align		4
.L_3955:
        /*0114*/ 	.byte	0x04, 0x36
        /*0116*/ 	.short	(.L_3957 - .L_3956)
.L_3956:
        /*0118*/ 	.word	0x00000008
.L_3957:


//--------------------- .nv.info._Z18kQuantizeBlockwiseI6__halfLi512ELi2ELi0ELi1EEvPfPT_S1_PhS1_ii --------------------------
	.section	.nv.info._Z18kQuantizeBlockwiseI6__halfLi512ELi2ELi0ELi1EEvPfPT_S1_PhS1_ii,"",@"SHT_CUDA_INFO"
	.sectionflags	@""
	.align	4


	//----- nvinfo : EIATTR_CUDA_API_VERSION
	.align		4
        /*0000*/ 	.byte	0x04, 0x37
        /*0002*/ 	.short	(.L_3959 - .L_3958)
.L_3958:
        /*0004*/ 	.word	0x00000082


	//----- nvinfo : EIATTR_KPARAM_INFO
	.align		4
.L_3959:
        /*0008*/ 	.byte	0x04, 0x17
        /*000a*/ 	.short	(.L_3961 - .L_3960)
.L_3960:
        /*000c*/ 	.word	0x00000000
        /*0010*/ 	.short	0x0006
        /*0012*/ 	.short	0x002c
        /*0014*/ 	.byte	0x00, 0xf0, 0x11, 0x00


	//----- nvinfo : EIATTR_KPARAM_INFO
	.align		4
.L_3961:
        /*0018*/ 	.byte	0x04, 0x17
        /*001a*/ 	.short	(.L_3963 - .L_3962)
.L_3962:
        /*001c*/ 	.word	0x00000000
        /*0020*/ 	.short	0x0005
        /*0022*/ 	.short	0x0028
        /*0024*/ 	.byte	0x00, 0xf0, 0x11, 0x00


	//----- nvinfo : EIATTR_KPARAM_INFO
	.align		4
.L_3963:
        /*0028*/ 	.byte	0x04, 0x17
        /*002a*/ 	.short	(.L_3965 - .L_3964)
.L_3964:
        /*002c*/ 	.word	0x00000000
        /*0030*/ 	.short	0x0004
        /*0032*/ 	.short	0x0020
        /*0034*/ 	.byte	0x00, 0xf0, 0x21, 0x00


	//----- nvinfo : EIATTR_KPARAM_INFO
	.align		4
.L_3965:
        /*0038*/ 	.byte	0x04, 0x17
        /*003a*/ 	.short	(.L_3967 - .L_3966)
.L_3966:
        /*003c*/ 	.word	0x00000000
        /*0040*/ 	.short	0x0003
        /*0042*/ 	.short	0x0018
        /*0044*/ 	.byte	0x00, 0xf0, 0x21, 0x00


	//----- nvinfo : EIATTR_KPARAM_INFO
	.align		4
.L_3967:
        /*0048*/ 	.byte	0x04, 0x17
        /*004a*/ 	.short	(.L_3969 - .L_3968)
.L_3968:
        /*004c*/ 	.word	0x00000000
        /*0050*/ 	.short	0x0002
        /*0052*/ 	.short	0x0010
        /*0054*/ 	.byte	0x00, 0xf0, 0x21, 0x00


	//----- nvinfo : EIATTR_KPARAM_INFO
	.align		4
.L_3969:
        /*0058*/ 	.byte	0x04, 0x17
        /*005a*/ 	.short	(.L_3971 - .L_3970)
.L_3970:
        /*005c*/ 	.word	0x00000000
        /*0060*/ 	.short	0x0001
        /*0062*/ 	.short	0x0008
        /*0064*/ 	.byte	0x00, 0xf0, 0x21, 0x00


	//----- nvinfo : EIATTR_KPARAM_INFO
	.align		4
.L_3971:
        /*0068*/ 	.byte	0x04, 0x17
        /*006a*/ 	.short	(.L_3973 - .L_3972)
.L_3972:
        /*006c*/ 	.word	0x00000000
        /*0070*/ 	.short	0x0000
        /*0072*/ 	.short	0x0000
        /*0074*/ 	.byte	0x00, 0xf0, 0x21, 0x00


	//----- nvinfo : EIATTR_SPARSE_MMA_MASK
	.align		4
.L_3973:
        /*0078*/ 	.byte	0x03, 0x50
        /*007a*/ 	.short	0x0000


	//----- nvinfo : EIATTR_MAXREG_COUNT
	.align		4
        /*007c*/ 	.byte	0x03, 0x1b
        /*007e*/ 	.short	0x00ff


	//----- nvinfo : EIATTR_NUM_BARRIERS
	.align		4
        /*0080*/ 	.byte	0x02, 0x4c
        /*0082*/ 	.byte	0x01
	.zero		1


	//----- nvinfo : EIATTR_MERCURY_ISA_VERSION
	.align		4
        /*0084*/ 	.byte	0x03, 0x5f
        /*0086*/ 	.short	0x0101


	//----- nvinfo : EIATTR_COOP_GROUP_MASK_REGIDS
	.align		4
        /*0088*/ 	.byte	0x04, 0x29
        /*008a*/ 	.short	(.L_3975 - .L_3974)


	//   ....[0]....
.L_3974:
        /*008c*/ 	.word	0xffffffff


	//   ....[1]....
        /*0090*/ 	.word	0xffffffff


	//   ....[2]....
        /*0094*/ 	.word	0xffffffff


	//   ....[3]....
        /*0098*/ 	.word	0xffffffff


	//   ....[4]....
        /*009c*/ 	.word	0xffffffff


	//   ....[5]....
        /*00a0*/ 	.word	0xffffffff


	//   ....[6]....
        /*00a4*/ 	.word	0xffffffff


	//   ....[7]....
        /*00a8*/ 	.word	0xffffffff


	//   ....[8]....
        /*00ac*/ 	.word	0xffffffff


	//   ....[9]....
        /*00b0*/ 	.word	0xffffffff


	//   ....[10]....
        /*00b4*/ 	.word	0xffffffff


	//   ....[11]....
        /*00b8*/ 	.word	0xffffffff


	//----- nvinfo : EIATTR_COOP_GROUP_INSTR_OFFSETS
	.align		4
.L_3975:
        /*00bc*/ 	.byte	0x04, 0x28
        /*00be*/ 	.short	(.L_3977 - .L_3976)


	//   ....[0]....
.L_3976:
        /*00c0*/ 	.word	0x000003a0


	//   ....[1]....
        /*00c4*/ 	.word	0x00000470


	//   ....[2]....
        /*00c8*/ 	.word	0x000004b0


	//   ....[3]....
        /*00cc*/ 	.word	0x00000500


	//   ....[4]....
        /*00d0*/ 	.word	0x00000550


	//   ....[5]....
        /*00d4*/ 	.word	0x00000590


	//   ....[6]....
        /*00d8*/ 	.word	0x000007b0


	//   ....[7]....
        /*00dc*/ 	.word	0x00000800


	//   ....[8]....
        /*00e0*/ 	.word	0x00000840


	//   ....[9]....
        /*00e4*/ 	.word	0x00000880


	//   ....[10]....
        /*00e8*/ 	.word	0x000008c0


	//   ....[11]....
        /*00ec*/ 	.word	0x00000f50


	//----- nvinfo : EIATTR_EXIT_INSTR_OFFSETS
	.align		4
.L_3977:
        /*00f0*/ 	.byte	0x04, 0x1c
        /*00f2*/ 	.short	(.L_3979 - .L_3978)


	//   ....[0]....
.L_3978:
        /*00f4*/ 	.word	0x00000080


	//   ....[1]....
        /*00f8*/ 	.word	0x00001090


	//----- nvinfo : EIATTR_CRS_STACK_SIZE
	.align		4
.L_3979:
        /*00fc*/ 	.byte	0x04, 0x1e
        /*00fe*/ 	.short	(.L_3981 - .L_3980)
.L_3980:
        /*0100*/ 	.word	0x00000000


	//----- nvinfo : EIATTR_CBANK_PARAM_SIZE
	.align		4
.L_3981:
        /*0104*/ 	.byte	0x03, 0x19
        /*0106*/ 	.short	0x0030


	//----- nvinfo : EIATTR_PARAM_CBANK
	.align		4
        /*0108*/ 	.byte	0x04, 0x0a
        /*010a*/ 	.short	(.L_3983 - .L_3982)
	.align		4
.L_3982:
        /*010c*/ 	.word	index@(.nv.constant0._Z18kQuantizeBlockwiseI6__halfLi512ELi2ELi0ELi1EEvPfPT_S1_PhS1_ii)
        /*0110*/ 	.short	0x0210
        /*0112*/ 	.short	0x0030


	//----- nvinfo : EIATTR_SW_WAR
	.align		4
.L_3983:
        /*0114*/ 	.byte	0x04, 0x36
        /*0116*/ 	.short	(.L_3985 - .L_3984)
.L_3984:
        /*0118*/ 	.word	0x00000008
.L_3985:


//--------------------- .nv.info._Z18kQuantizeBlockwiseI6__halfLi1024ELi4ELi0ELi1EEvPfPT_S1_PhS1_ii --------------------------
	.section	.nv.info._Z18kQuantizeBlockwiseI6__halfLi1024ELi4ELi0ELi1EEvPfPT_S1_PhS1_ii,"",@"SHT_CUDA_INFO"
	.sectionflags	@""
	.align	4


	//----- nvinfo : EIATTR_CUDA_API_VERSION
	.align		4
        /*0000*/ 	.byte	0x04, 0x37
        /*0002*/ 	.short	(.L_3987 - .L_3986)
.L_3986:
        /*0004*/ 	.word	0x00000082


	//----- nvinfo : EIATTR_KPARAM_INFO
	.align		4
.L_3987:
        /*0008*/ 	.byte	0x04, 0x17
        /*000a*/ 	.short	(.L_3989 - .L_3988)
.L_3988:
        /*000c*/ 	.word	0x00000000
        /*0010*/ 	.short	0x0006
        /*0012*/ 	.short	0x002c
        /*0014*/ 	.byte	0x00, 0xf0, 0x11, 0x00


	//----- nvinfo : EIATTR_KPARAM_INFO
	.align		4
.L_3989:
        /*0018*/ 	.byte	0x04, 0x17
        /*001a*/ 	.short	(.L_3991 - .L_3990)
.L_3990:
        /*001c*/ 	.word	0x00000000
        /*0020*/ 	.short	0x0005
        /*0022*/ 	.short	0x0028
        /*0024*/ 	.byte	0x00, 0xf0, 0x11, 0x00


	//----- nvinfo : EIATTR_KPARAM_INFO
	.align		4
.L_3991:
        /*0028*/ 	.byte	0x04, 0x17
        /*002a*/ 	.short	(.L_3993 - .L_3992)
.L_3992:
        /*002c*/ 	.word	0x00000000
        /*0030*/ 	.short	0x0004
        /*0032*/ 	.short	0x0020
        /*0034*/ 	.byte	0x00, 0xf0, 0x21, 0x00


	//----- nvinfo : EIATTR_KPARAM_INFO
	.align		4
.L_3993:
        /*0038*/ 	.byte	0x04, 0x17
        /*003a*/ 	.short	(.L_3995 - .L_3994)
.L_3994:
        /*003c*/ 	.word	0x00000000
        /*0040*/ 	.short	0x0003
        /*0042*/ 	.short	0x0018
        /*0044*/ 	.byte	0x00, 0xf0, 0x21, 0x00


	//----- nvinfo : EIATTR_KPARAM_INFO
	.align		4
.L_3995:
        /*0048*/ 	.byte	0x04, 0x17
        /*004a*/ 	.short	(.L_3997 - .L_3996)
.L_3996:
        /*004c*/ 	.word	0x00000000
        /*0050*/ 	.short	0x0002
        /*0052*/ 	.short	0x0010
        /*0054*/ 	.byte	0x00, 0xf0, 0x21, 0x00


	//----- nvinfo : EIATTR_KPARAM_INFO
	.align		4
.L_3997:
        /*0058*/ 	.byte	0x04, 0x17
        /*005a*/ 	.short	(.L_3999 - .L_3998)
.L_3998:
        /*005c*/ 	.word	0x00000000
        /*0060*/ 	.short	0x0001
        /*0062*/ 	.short	0x0008
        /*0064*/ 	.byte	0x00, 0xf0, 0x21, 0x00


	//----- nvinfo : EIATTR_KPARAM_INFO
	.align		4
.L_3999:
        /*0068*/ 	.byte	0x04, 0x17
        /*006a*/ 	.short	(.L_4001 - .L_4000)
.L_4000:
        /*006c*/ 	.word	0x00000000
        /*0070*/ 	.short	0x0000
        /*0072*/ 	.short	0x0000
        /*0074*/ 	.byte	0x00, 0xf0, 0x21, 0x00


	//----- nvinfo : EIATTR_SPARSE_MMA_MASK
	.align		4
.L_4001:
        /*0078*/ 	.byte	0x03, 0x50
        /*007a*/ 	.short	0x0000


	//----- nvinfo : EIATTR_MAXREG_COUNT
	.align		4
        /*007c*/ 	.byte	0x03, 0x1b
        /*007e*/ 	.short	0x00ff


	//----- nvinfo : EIATTR_NUM_BARRIERS
	.align		4
        /*0080*/ 	.byte	0x02, 0x4c
        /*0082*/ 	.byte	0x01
	.zero		1


	//----- nvinfo : EIATTR_MERCURY_ISA_VERSION
	.align		4
        /*0084*/ 	.byte	0x03, 0x5f
        /*0086*/ 	.short	0x0101


	//----- nvinfo : EIATTR_COOP_GROUP_MASK_REGIDS
	.align		4
        /*0088*/ 	.byte	0x04, 0x29
        /*008a*/ 	.short	(.L_4003 - .L_4002)


	//   ....[0]....
.L_4002:
        /*008c*/ 	.word	0xffffffff


	//   ....[1]....
        /*0090*/ 	.word	0xffffffff


	//   ....[2]....
        /*0094*/ 	.word	0xffffffff


	//   ....[3]....
        /*0098*/ 	.word	0xffffffff


	//   ....[4]....
        /*009c*/ 	.word	0xffffffff


	//   ....[5]....
        /*00a0*/ 	.word	0xffffffff


	//   ....[6]....
        /*00a4*/ 	.word	0xffffffff


	//   ....[7]....
        /*00a8*/ 	.word	0xffffffff


	//   ....[8]....
        /*00ac*/ 	.word	0xffffffff


	//   ....[9]....
        /*00b0*/ 	.word	0xffffffff


	//   ....[10]....
        /*00b4*/ 	.word	0xffffffff


	//   ....[11]....
        /*00b8*/ 	.word	0xffffffff


	//----- nvinfo : EIATTR_COOP_GROUP_INSTR_OFFSETS
	.align		4
.L_4003:
        /*00bc*/ 	.byte	0x04, 0x28
        /*00be*/ 	.short	(.L_4005 - .L_4004)


	//   ....[0]....
.L_4004:
        /*00c0*/ 	.word	0x00000460


	//   ....[1]....
        /*00c4*/ 	.word	0x00000570


	//   ....[2]....
        /*00c8*/ 	.word	0x000005b0


	//   ....[3]....
        /*00cc*/ 	.word	0x00000600


	//   ....[4]....
        /*00d0*/ 	.word	0x00000650


	//   ....[5]....
        /*00d4*/ 	.word	0x00000690


	//   ....[6]....
        /*00d8*/ 	.word	0x000008b0


	//   ....[7]....
        /*00dc*/ 	.word	0x00000900


	//   ....[8]....
        /*00e0*/ 	.word	0x00000940


	//   ....[9]....
        /*00e4*/ 	.word	0x00000980


	//   ....[10]....
        /*00e8*/ 	.word	0x000009c0


	//   ....[11]....
        /*00ec*/ 	.word	0x00001420


	//----- nvinfo : EIATTR_EXIT_INSTR_OFFSETS
	.align		4
.L_4005:
        /*00f0*/ 	.byte	0x04, 0x1c
        /*00f2*/ 	.short	(.L_4007 - .L_4006)


	//   ....[0]....
.L_4006:
        /*00f4*/ 	.word	0x00000080


	//   ....[1]....
        /*00f8*/ 	.word	0x00001560


	//----- nvinfo : EIATTR_CRS_STACK_SIZE
	.align		4
.L_4007:
        /*00fc*/ 	.byte	0x04, 0x1e
        /*00fe*/ 	.short	(.L_4009 - .L_4008)
.L_4008:
        /*0100*/ 	.word	0x00000000


	//----- nvinfo : EIATTR_CBANK_PARAM_SIZE
	.align		4
.L_4009:
        /*0104*/ 	.byte	0x03, 0x19
        /*0106*/ 	.short	0x0030


	//----- nvinfo : EIATTR_PARAM_CBANK
	.align		4
        /*0108*/ 	.byte	0x04, 0x0a
        /*010a*/ 	.short	(.L_4011 - .L_4010)
	.align		4
.L_4010:
        /*010c*/ 	.word	index@(.nv.constant0._Z18kQuantizeBlockwiseI6__halfLi1024ELi4ELi0ELi1EEvPfPT_S1_PhS1_ii)
        /*0110*/ 	.short	0x0210
        /*0112*/ 	.short	0x0030


	//----- nvinfo : EIATTR_SW_WAR
	.align		4
.L_4011:
        /*0114*/ 	.byte	0x04, 0x36
        /*0116*/ 	.short	(.L_4013 - .L_4012)
.L_4012:
        /*0118*/ 	.word	0x00000008
.L_4013:


//--------------------- .nv.info._Z18kQuantizeBlockwiseI6__halfLi2048ELi4ELi0ELi1EEvPfPT_S1_PhS1_ii --------------------------
	.section	.nv.info._Z18kQuantizeBlockwiseI6__halfLi2048ELi4ELi0ELi1EEvPfPT_S1_PhS1_ii,"",@"SHT_CUDA_INFO"
	.sectionflags	@""
	.align	4


	//----- nvinfo : EIATTR_CUDA_API_VERSION
	.align		4
        /*0000*/ 	.byte	0x04, 0x37
        /*0002*/ 	.short	(.L_4015 - .L_4014)
.L_4014:
        /*0004*/ 	.word	0x00000082


	//----- nvinfo : EIATTR_KPARAM_INFO
	.align		4
.L_4015:
        /*0008*/ 	.byte	0x04, 0x17
        /*000a*/ 	.short	(.L_4017 - .L_4016)
.L_4016:
        /*000c*/ 	.word	0x00000000
        /*0010*/ 	.short	0x0006
        /*0012*/ 	.short	0x002c
        /*0014*/ 	.byte	0x00, 0xf0, 0x11, 0x00


	//----- nvinfo : EIATTR_KPARAM_INFO
	.align		4
.L_4017:
        /*0018*/ 	.byte	0x04, 0x17
        /*001a*/ 	.short	(.L_4019 - .L_4018)
.L_4018:
        /*001c*/ 	.word	0x00000000
        /*0020*/ 	.short	0x0005
        /*0022*/ 	.short	0x0028
        /*0024*/ 	.byte	0x00, 0xf0, 0x11, 0x00


	//----- nvinfo : EIATTR_KPARAM_INFO
	.align		4
.L_4019:
        /*0028*/ 	.byte	0x04, 0x17
        /*002a*/ 	.short	(.L_4021 - .L_4020)
.L_4020:
        /*002c*/ 	.word	0x00000000
        /*0030*/ 	.short	0x0004
        /*0032*/ 	.short	0x0020
        /*0034*/ 	.byte	0x00, 0xf0, 0x21, 0x00


	//----- nvinfo : EIATTR_KPARAM_INFO
	.align		4
.L_4021:
        /*0038*/ 	.byte	0x04, 0x17
        /*003a*/ 	.short	(.L_4023 - .L_4022)
.L_4022:
        /*003c*/ 	.word	0x00000000
        /*0040*/ 	.short	0x0003
        /*0042*/ 	.short	0x0018
        /*0044*/ 	.byte	0x00, 0xf0, 0x21, 0x00


	//----- nvinfo : EIATTR_KPARAM_INFO
	.align		4
.L_4023:
        /*0048*/ 	.byte	0x04, 0x17
        /*004a*/ 	.short	(.L_4025 - .L_4024)
.L_4024:
        /*004c*/ 	.word	0x00000000
        /*0050*/ 	.short	0x0002
        /*0052*/ 	.short	0x0010
        /*0054*/ 	.byte	0x00, 0xf0, 0x21, 0x00


	//----- nvinfo : EIATTR_KPARAM_INFO
	.align		4
.L_4025:
        /*0058*/ 	.byte	0x04, 0x17
        /*005a*/ 	.short	(.L_4027 - .L_4026)
.L_4026:
        /*005c*/ 	.word	0x00000000
        /*0060*/ 	.short	0x0001
        /*0062*/ 	.short	0x0008
        /*0064*/ 	.byte	0x00, 0xf0, 0x21, 0x00


	//----- nvinfo : EIATTR_KPARAM_INFO
	.align		4
.L_4027:
        /*0068*/ 	.byte	0x04, 0x17
        /*006a*/ 	.short	(.L_4029 - .L_4028)
.L_4028:
        /*006c*/ 	.word	0x00000000
        /*0070*/ 	.short	0x0000
        /*0072*/ 	.short	0x0000
        /*0074*/ 	.byte	0x00, 0xf0, 0x21, 0x00


	//----- nvinfo : EIATTR_SPARSE_MMA_MASK
	.align		4
.L_4029:
        /*0078*/ 	.byte	0x03, 0x50
        /*007a*/ 	.short	0x0000


	//----- nvinfo : EIATTR_MAXREG_COUNT
	.align		4
        /*007c*/ 	.byte	0x03, 0x1b
        /*007e*/ 	.short	0x00ff


	//----- nvinfo : EIATTR_NUM_BARRIERS
	.align		4
        /*0080*/ 	.byte	0x02, 0x4c
        /*0082*/ 	.byte	0x01
	.zero		1


	//----- nvinfo : EIATTR_MERCURY_ISA_VERSION
	.align		4
        /*0084*/ 	.byte	0x03, 0x5f
        /*0086*/ 	.short	0x0101


	//----- nvinfo : EIATTR_UNUSED_LOAD_BYTE_OFFSET
	.align		4
        /*0088*/ 	.byte	0x04, 0x44
        /*008a*/ 	.short	(.L_4031 - .L_4030)


	//   ....[0]....
.L_4030:
        /*008c*/ 	.word	0x00000710
        /*0090*/ 	.word	0x0000fff0


	//   ....[1]....
        /*0094*/ 	.word	0x00000bd0
        /*0098*/ 	.word	0x0000fff0


	//----- nvinfo : EIATTR_COOP_GROUP_MASK_REGIDS
	.align		4
.L_4031:
        /*009c*/ 	.byte	0x04, 0x29
        /*009e*/ 	.short	(.L_4033 - .L_4032)


	//   ....[0]....
.L_4032:
        /*00a0*/ 	.word	0xffffffff


	//   ....[1]....
        /*00a4*/ 	.word	0xffffffff


	//   ....[2]....
        /*00a8*/ 	.word	0xffffffff


	//   ....[3]....
        /*00ac*/ 	.word	0xffffffff


	//   ....[4]....
        /*00b0*/ 	.word	0xffffffff


	//   ....[5]....
        /*00b4*/ 	.word	0xffffffff


	//   ....[6]....
        /*00b8*/ 	.word	0xffffffff


	//   ....[7]....
        /*00bc*/ 	.word	0xffffffff


	//   ....[8]....
        /*00c0*/ 	.word	0xffffffff


	//   ....[9]....
        /*00c4*/ 	.word	0xffffffff


	//   ....[10]....
        /*00c8*/ 	.word	0xffffffff


	//   ....[11]....
        /*00cc*/ 	.word	0xffffffff


	//----- nvinfo : EIATTR_COOP_GROUP_INSTR_OFFSETS
	.align		4
.L_4033:
        /*00d0*/ 	.byte	0x04, 0x28
        /*00d2*/ 	.short	(.L_4035 - .L_4034)


	//   ....[0]....
.L_4034:
        /*00d4*/ 	.word	0x00000460


	//   ....[1]....
        /*00d8*/ 	.word	0x00000570


	//   ....[2]....
        /*00dc*/ 	.word	0x000005b0


	//   ....[3]....
        /*00e0*/ 	.word	0x00000600


	//   ....[4]....
        /*00e4*/ 	.word	0x00000650


	//   ....[5]....
        /*00e8*/ 	.word	0x00000690


	//   ....[6]....
        /*00ec*/ 	.word	0x00000a40


	//   ....[7]....
        /*00f0*/ 	.word	0x00000a90


	//   ....[8]....
        /*00f4*/ 	.word	0x00000ad0


	//   ....[9]....
        /*00f8*/ 	.word	0x00000b10


	//   ....[10]....
        /*00fc*/ 	.word	0x00000b50


	//   ....[11]....
        /*0100*/ 	.word	0x000016c0


	//----- nvinfo : EIATTR_EXIT_INSTR_OFFSETS
	.align		4
.L_4035:
        /*0104*/ 	.byte	0x04, 0x1c
        /*0106*/ 	.short	(.L_4037 - .L_4036)


	//   ....[0]....
.L_4036:
        /*0108*/ 	.word	0x00000080


	//   ....[1]....
        /*010c*/ 	.word	0x00001800


	//----- nvinfo : EIATTR_CRS_STACK_SIZE
	.align		4
.L_4037:
        /*0110*/ 	.byte	0x04, 0x1e
        /*0112*/ 	.short	(.L_4039 - .L_4038)
.L_4038:
        /*0114*/ 	.word	0x00000000


	//----- nvinfo : EIATTR_CBANK_PARAM_SIZE
	.align		4
.L_4039:
        /*0118*/ 	.byte	0x03, 0x19
        /*011a*/ 	.short	0x0030


	//----- nvinfo : EIATTR_PARAM_CBANK
	.align		4
        /*011c*/ 	.byte	0x04, 0x0a
        /*011e*/ 	.short	(.L_4041 - .L_4040)
	.align		4
.L_4040:
        /*0120*/ 	.word	index@(.nv.constant0._Z18kQuantizeBlockwiseI6__halfLi2048ELi4ELi0ELi1EEvPfPT_S1_PhS1_ii)
        /*0124*/ 	.short	0x0210
        /*0126*/ 	.short	0x0030


	//----- nvinfo : EIATTR_SW_WAR
	.align		4
.L_4041:
        /*0128*/ 	.byte	0x04, 0x36
        /*012a*/ 	.short	(.L_4043 - .L_4042)
.L_4042:
        /*012c*/ 	.word	0x00000008
.L_4043:


//--------------------- .nv.info._Z18kQuantizeBlockwiseI6__halfLi4096ELi4ELi0ELi1EEvPfPT_S1_PhS1_ii --------------------------
	.section	.nv.info._Z18kQuantizeBlockwiseI6__halfLi4096ELi4ELi0ELi1EEvPfPT_S1_PhS1_ii,"",@"SHT_CUDA_INFO"
	.sectionflags	@""
	.align	4


	//----- nvinfo : EIATTR_CUDA_API_VERSION
	.align		4
        /*0000*/ 	.byte	0x04, 0x37
        /*0002*/ 	.short	(.L_4045 - .L_4044)
.L_4044:
        /*0004*/ 	.word	0x00000082


	//----- nvinfo : EIATTR_KPARAM_INFO
	.align		4
.L_4045:
        /*0008*/ 	.byte	0x04, 0x17
        /*000a*/ 	.short	(.L_4047 - .L_4046)
.L_4046:
        /*000c*/ 	.word	0x00000000
        /*0010*/ 	.short	0x0006
        /*0012*/ 	.short	0x002c
        /*0014*/ 	.byte	0x00, 0xf0, 0x11, 0x00


	//----- nvinfo : EIATTR_KPARAM_INFO
	.align		4
.L_4047:
        /*0018*/ 	.byte	0x04, 0x17
        /*001a*/ 	.short	(.L_4049 - .L_4048)
.L_4048:
        /*001c*/ 	.word	0x00000000
        /*0020*/ 	.short	0x0005
        /*0022*/ 	.short	0x0028
        /*0024*/ 	.byte	0x00, 0xf0, 0x11, 0x00


	//----- nvinfo : EIATTR_KPARAM_INFO
	.align		4
.L_4049:
        /*0028*/ 	.byte	0x04, 0x17
        /*002a*/ 	.short	(.L_4051 - .L_4050)
.L_4050:
        /*002c*/ 	.word	0x00000000
        /*0030*/ 	.short	0x0004
        /*0032*/ 	.short	0x0020
        /*0034*/ 	.byte	0x00, 0xf0, 0x21, 0x00


	//----- nvinfo : EIATTR_KPARAM_INFO
	.align		4
.L_4051:
        /*0038*/ 	.byte	0x04, 0x17
        /*003a*/ 	.short	(.L_4053 - .L_4052)
.L_4052:
        /*003c*/ 	.word	0x00000000
        /*0040*/ 	.short	0x0003
        /*0042*/ 	.short	0x0018
        /*0044*/ 	.byte	0x00, 0xf0, 0x21, 0x00


	//----- nvinfo : EIATTR_KPARAM_INFO
	.align		4
.L_4053:
        /*0048*/ 	.byte	0x04, 0x17
        /*004a*/ 	.short	(.L_4055 - .L_4054)
.L_4054:
        /*004c*/ 	.word	0x00000000
        /*0050*/ 	.short	0x0002
        /*0052*/ 	.short	0x0010
        /*0054*/ 	.byte	0x00, 0xf0, 0x21, 0x00


	//----- nvinfo : EIATTR_KPARAM_INFO
	.align		4
.L_4055:
        /*0058*/ 	.byte	0x04, 0x17
        /*005a*/ 	.short	(.L_4057 - .L_4056)
.L_4056:
        /*005c*/ 	.word	0x00000000
        /*0060*/ 	.short	0x0001
        /*0062*/ 	.short	0x0008
        /*0064*/ 	.byte	0x00, 0xf0, 0x21, 0x00


	//----- nvinfo : EIATTR_KPARAM_INFO
	.align		4
.L_4057:
        /*0068*/ 	.byte	0x04, 0x17
        /*006a*/ 	.short	(.L_4059 - .L_4058)
.L_4058:
        /*006c*/ 	.word	0x00000000
        /*0070*/ 	.short	0x0000
        /*0072*/ 	.short	0x0000
        /*0074*/ 	.byte	0x00, 0xf0, 0x21, 0x00


	//----- nvinfo : EIATTR_SPARSE_MMA_MASK
	.align		4
.L_4059:
        /*0078*/ 	.byte	0x03, 0x50
        /*007a*/ 	.short	0x0000


	//----- nvinfo : EIATTR_MAXREG_COUNT
	.align		4
        /*007c*/ 	.byte	0x03, 0x1b
        /*007e*/ 	.short	0x00ff


	//----- nvinfo : EIATTR_NUM_BARRIERS
	.align		4
        /*0080*/ 	.byte	0x02, 0x4c
        /*0082*/ 	.byte	0x01
	.zero		1


	//----- nvinfo : EIATTR_MERCURY_ISA_VERSION
	.align		4
        /*0084*/ 	.byte	0x03, 0x5f
        /*0086*/ 	.short	0x0101


	//----- nvinfo : EIATTR_UNUSED_LOAD_BYTE_OFFSET
	.align		4
        /*0088*/ 	.byte	0x04, 0x44
        /*008a*/ 	.short	(.L_4061 - .L_4060)


	//   ....[0]....
.L_4060:
        /*008c*/ 	.word	0x00000710
        /*0090*/ 	.word	0x0000fff0


	//   ....[1]....
        /*0094*/ 	.word	0x00000f10
        /*0098*/ 	.word	0x0000fff0


	//----- nvinfo : EIATTR_COOP_GROUP_MASK_REGIDS
	.align		4
.L_4061:
        /*009c*/ 	.byte	0x04, 0x29
        /*009e*/ 	.short	(.L_4063 - .L_4062)


	//   ....[0]....
.L_4062:
        /*00a0*/ 	.word	0xffffffff


	//   ....[1]....
        /*00a4*/ 	.word	0xffffffff


	//   ....[2]....
        /*00a8*/ 	.word	0xffffffff


	//   ....[3]....
        /*00ac*/ 	.word	0xffffffff


	//   ....[4]....
        /*00b0*/ 	.word	0xffffffff


	//   ....[5]....
        /*00b4*/ 	.word	0xffffffff


	//   ....[6]....
        /*00b8*/ 	.word	0xffffffff


	//   ....[7]....
        /*00bc*/ 	.word	0xffffffff


	//   ....[8]....
        /*00c0*/ 	.word	0xffffffff


	//   ....[9]....
        /*00c4*/ 	.word	0xffffffff


	//   ....[10]....
        /*00c8*/ 	.word	0xffffffff


	//   ....[11]....
        /*00cc*/ 	.word	0xffffffff


	//----- nvinfo : EIATTR_COOP_GROUP_INSTR_OFFSETS
	.align		4
.L_4063:
        /*00d0*/ 	.byte	0x04, 0x28
        /*00d2*/ 	.short	(.L_4065 - .L_4064)


	//   ....[0]....
.L_4064:
        /*00d4*/ 	.word	0x00000460


	//   ....[1]....
        /*00d8*/ 	.word	0x00000570


	//   ....[2]....
        /*00dc*/ 	.word	0x000005b0


	//   ....[3]....
        /*00e0*/ 	.word	0x00000600


	//   ....[4]....
        /*00e4*/ 	.word	0x00000650


	//   ....[5]....
        /*00e8*/ 	.word	0x00000690


	//   ....[6]....
        /*00ec*/ 	.word	0x00000d80


	//   ....[7]....
        /*00f0*/ 	.word	0x00000dd0


	//   ....[8]....
        /*00f4*/ 	.word	0x00000e10


	//   ....[9]....
        /*00f8*/ 	.word	0x00000e50


	//   ....[10]....
        /*00fc*/ 	.word	0x00000e90


	//   ....[11]....
        /*0100*/ 	.word	0x00001c40


	//----- nvinfo : EIATTR_EXIT_INSTR_OFFSETS
	.align		4
.L_4065:
        /*0104*/ 	.byte	0x04, 0x1c
        /*0106*/ 	.short	(.L_4067 - .L_4066)


	//   ....[0]....
.L_4066:
        /*0108*/ 	.word	0x00000080


	//   ....[1]....
        /*010c*/ 	.word	0x00001d80


	//----- nvinfo : EIATTR_CRS_STACK_SIZE
	.align		4
.L_4067:
        /*0110*/ 	.byte	0x04, 0x1e
        /*0112*/ 	.short	(.L_4069 - .L_4068)
.L_4068:
        /*0114*/ 	.word	0x00000000


	//----- nvinfo : EIATTR_CBANK_PARAM_SIZE
	.align		4
.L_4069:
        /*0118*/ 	.byte	0x03, 0x19
        /*011a*/ 	.short	0x0030


	//----- nvinfo : EIATTR_PARAM_CBANK
	.align		4
        /*011c*/ 	.byte	0x04, 0x0a
        /*011e*/ 	.short	(.L_4071 - .L_4070)
	.align		4
.L_4070:
        /*0120*/ 	.word	index@(.nv.constant0._Z18kQuantizeBlockwiseI6__halfLi4096ELi4ELi0ELi1EEvPfPT_S1_PhS1_ii)
        /*0124*/ 	.short	0x0210
        /*0126*/ 	.short	0x0030


	//----- nvinfo : EIATTR_SW_WAR
	.align		4
.L_4071:
        /*0128*/ 	.byte	0x04, 0x36
        /*012a*/ 	.short	(.L_4073 - .L_4072)
.L_4072:
        /*012c*/ 	.word	0x00000008
.L_4073:


//--------------------- .nv.info._Z18kQuantizeBlockwiseI6__halfLi64ELi2ELi0ELi0EEvPfPT_S1_PhS1_ii --------------------------
	.section	.nv.info._Z18kQuantizeBlockwiseI6__halfLi64ELi2ELi0ELi0EEvPfPT_S1_PhS1_ii,"",@"SHT_CUDA_INFO"
	.sectionflags	@""
	.align	4


	//----- nvinfo : EIATTR_CUDA_API_VERSION
	.align		4
        /*0000*/ 	.byte	0x04, 0x37
        /*0002*/ 	.short	(.L_4075 - .L_4074)
.L_4074:
        /*0004*/ 	.word	0x00000082


	//----- nvinfo : EIATTR_KPARAM_INFO
	.align		4
.L_4075:
        /*0008*/ 	.byte	0x04, 0x17
        /*000a*/ 	.short	(.L_4077 - .L_4076)
.L_4076:
        /*000c*/ 	.word	0x00000000
        /*0010*/ 	.short	0x0006
        /*0012*/ 	.short	0x002c
        /*0014*/ 	.byte	0x00, 0xf0, 0x11, 0x00


	//----- nvinfo : EIATTR_KPARAM_INFO
	.align		4
.L_4077:
        /*0018*/ 	.byte	0x04, 0x17
        /*001a*/ 	.short	(.L_4079 - .L_4078)
.L_4078:
        /*001c*/ 	.word	0x00000000
        /*0020*/ 	.short	0x0005
        /*0022*/ 	.short	0x0028
        /*0024*/ 	.byte	0x00, 0xf0, 0x11, 0x00


	//----- nvinfo : EIATTR_KPARAM_INFO
	.align		4
.L_4079:
        /*0028*/ 	.byte	0x04, 0x17
        /*002a*/ 	.short	(.L_4081 - .L_4080)
.L_4080:
        /*002c*/ 	.word	0x00000000
        /*0030*/ 	.short	0x0004
        /*0032*/ 	.short	0x0020
        /*0034*/ 	.byte	0x00, 0xf0, 0x21, 0x00


	//----- nvinfo : EIATTR_KPARAM_INFO
	.align		4
.L_4081:
        /*0038*/ 	.byte	0x04, 0x17
        /*003a*/ 	.short	(.L_4083 - .L_4082)
.L_4082:
        /*003c*/ 	.word	0x00000000
        /*0040*/ 	.short	0x0003
        /*0042*/ 	.short	0x0018
        /*0044*/ 	.byte	0x00, 0xf0, 0x21, 0x00


	//----- nvinfo : EIATTR_KPARAM_INFO
	.align		4
.L_4083:
        /*0048*/ 	.byte	0x04, 0x17
        /*004a*/ 	.short	(.L_4085 - .L_4084)
.L_4084:
        /*004c*/ 	.word	0x00000000
        /*0050*/ 	.short	0x0002
        /*0052*/ 	.short	0x0010
        /*0054*/ 	.byte	0x00, 0xf0, 0x21, 0x00


	//----- nvinfo : EIATTR_KPARAM_INFO
	.align		4
.L_4085:
        /*0058*/ 	.byte	0x04, 0x17
        /*005a*/ 	.short	(.L_4087 - .L_4086)
.L_4086:
        /*005c*/ 	.word	0x00000000
        /*0060*/ 	.short	0x0001
        /*0062*/ 	.short	0x0008
        /*0064*/ 	.byte	0x00, 0xf0, 0x21, 0x00


	//----- nvinfo : EIATTR_KPARAM_INFO
	.align		4
.L_4087:
        /*0068*/ 	.byte	0x04, 0x17
        /*006a*/ 	.short	(.L_4089 - .L_4088)
.L_4088:
        /*006c*/ 	.word	0x00000000
        /*0070*/ 	.short	0x0000
        /*0072*/ 	.short	0x0000
        /*0074*/ 	.byte	0x00, 0xf0, 0x21, 0x00


	//----- nvinfo : EIATTR_SPARSE_MMA_MASK
	.align		4
.L_4089:
        /*0078*/ 	.byte	0x03, 0x50
        /*007a*/ 	.short	0x0000


	//----- nvinfo : EIATTR_MAXREG_COUNT
	.align		4
        /*007c*/ 	.byte	0x03, 0x1b
        /*007e*/ 	.short	0x00ff


	//----- nvinfo : EIATTR_NUM_BARRIERS
	.align		4
        /*0080*/ 	.byte	0x02, 0x4c
        /*0082*/ 	.byte	0x01
	.zero		1


	//----- nvinfo : EIATTR_MERCURY_ISA_VERSION
	.align		4
        /*0084*/ 	.byte	0x03, 0x5f
        /*0086*/ 	.short	0x0101


	//----- nvinfo : EIATTR_COOP_GROUP_MASK_REGIDS
	.align		4
        /*0088*/ 	.byte	0x04, 0x29
        /*008a*/ 	.short	(.L_4091 - .L_4090)


	//   ....[0]....
.L_4090:
        /*008c*/ 	.word	0xffffffff


	//   ....[1]....
        /*0090*/ 	.word	0xffffffff


	//   ....[2]....
        /*0094*/ 	.word	0xffffffff


	//   ....[3]....
        /*0098*/ 	.word	0xffffffff


	//   ....[4]....
        /*009c*/ 	.word	0xffffffff


	//   ....[5]....
        /*00a0*/ 	.word	0xffffffff


	//   ....[6]....
        /*00a4*/ 	.word	0xffffffff


	//   ....[7]....
        /*00a8*/ 	.word	0xffffffff


	//   ....[8]....
        /*00ac*/ 	.word	0xffffffff


	//   ....[9]....
        /*00b0*/ 	.word	0xffffffff


	//   ....[10]....
        /*00b4*/ 	.word	0xffffffff


	//   ....[11]....
        /*00b8*/ 	.word	0xffffffff


	//----- nvinfo : EIATTR_COOP_GROUP_INSTR_OFFSETS
	.align		4
.L_4091:
        /*00bc*/ 	.byte	0x04, 0x28
        /*00be*/ 	.short	(.L_4093 - .L_4092)


	//   ....[0]....
.L_4092:
        /*00c0*/ 	.word	0x000003b0


	//   ....[1]....
        /*00c4*/ 	.word	0x00000450


	//   ....[2]....
        /*00c8*/ 	.word	0x00000490


	//   ....[3]....
        /*00cc*/ 	.word	0x000004e0


	//   ....[4]....
        /*00d0*/ 	.word	0x00000530


	//   ....[5]....
        /*00d4*/ 	.word	0x00000580


	//   ....[6]....
        /*00d8*/ 	.word	0x000005f0


	//   ....[7]....
        /*00dc*/ 	.word	0x00000640


	//   ....[8]....
        /*00e0*/ 	.word	0x00000680


	//   ....[9]....
        /*00e4*/ 	.word	0x000006c0


	//   ....[10]....
        /*00e8*/ 	.word	0x00000700


	//   ....[11]....
        /*00ec*/ 	.word	0x00001350


	//----- nvinfo : EIATTR_EXIT_INSTR_OFFSETS
	.align		4
.L_4093:
        /*00f0*/ 	.byte	0x04, 0x1c
        /*00f2*/ 	.short	(.L_4095 - .L_4094)


	//   ....[0]....
.L_4094:
        /*00f4*/ 	.word	0x000001c0


	//   ....[1]....
        /*00f8*/ 	.word	0x00001460


	//----- nvinfo : EIATTR_CRS_STACK_SIZE
	.align		4
.L_4095:
        /*00fc*/ 	.byte	0x04, 0x1e
        /*00fe*/ 	.short	(.L_4097 - .L_4096)
.L_4096:
        /*0100*/ 	.word	0x00000000


	//----- nvinfo : EIATTR_CBANK_PARAM_SIZE
	.align		4
.L_4097:
        /*0104*/ 	.byte	0x03, 0x19
        /*0106*/ 	.short	0x0030


	//----- nvinfo : EIATTR_PARAM_CBANK
	.align		4
        /*0108*/ 	.byte	0x04, 0x0a
        /*010a*/ 	.short	(.L_4099 - .L_4098)
	.align		4
.L_4098:
        /*010c*/ 	.word	index@(.nv.constant0._Z18kQuantizeBlockwiseI6__halfLi64ELi2ELi0ELi0EEvPfPT_S1_PhS1_ii)
        /*0110*/ 	.short	0x0210
        /*0112*/ 	.short	0x0030


	//----- nvinfo : EIATTR_SW_WAR
	.align		4
.L_4099:
        /*0114*/ 	.byte	0x04, 0x36
        /*0116*/ 	.short	(.L_4101 - .L_4100)
.L_4100:
        /*0118*/ 	.word	0x00000008
.L_4101:


//--------------------- .nv.info._Z18kQuantizeBlockwiseI6__halfLi128ELi2ELi0ELi0EEvPfPT_S1_PhS1_ii --------------------------
	.section	.nv.info._Z18kQuantizeBlockwiseI6__halfLi128ELi2ELi0ELi0EEvPfPT_S1_PhS1_ii,"",@"SHT_CUDA_INFO"
	.sectionflags	@""
	.align	4


	//----- nvinfo : EIATTR_CUDA_API_VERSION
	.align		4
        /*0000*/ 	.byte	0x04, 0x37
        /*0002*/ 	.short	(.L_4103 - .L_4102)
.L_4102:
        /*0004*/ 	.word	0x00000082


	//----- nvinfo : EIATTR_KPARAM_INFO
	.align		4
.L_4103:
        /*0008*/ 	.byte	0x04, 0x17
        /*000a*/ 	.short	(.L_4105 - .L_4104)
.L_4104:
        /*000c*/ 	.word	0x00000000
        /*0010*/ 	.short	0x0006
        /*0012*/ 	.short	0x002c
        /*0014*/ 	.byte	0x00, 0xf0, 0x11, 0x00


	//----- nvinfo : EIATTR_KPARAM_INFO
	.align		4
.L_4105:
        /*0018*/ 	.byte	0x04, 0x17
        /*001a*/ 	.short	(.L_4107 - .L_4106)
.L_4106:
        /*001c*/ 	.word	0x00000000
        /*0020*/ 	.short	0x0005
        /*0022*/ 	.short	0x0028
        /*0024*/ 	.byte	0x00, 0xf0, 0x11, 0x00


	//----- nvinfo : EIATTR_KPARAM_INFO
	.align		4
.L_4107:
        /*0028*/ 	.byte	0x04, 0x17
        /*002a*/ 	.short	(.L_4109 - .L_4108)
.L_4108:
        /*002c*/ 	.word	0x00000000
        /*0030*/ 	.short	0x0004
        /*0032*/ 	.short	0x0020
        /*0034*/ 	.byte	0x00, 0xf0, 0x21, 0x00


	//----- nvinfo : EIATTR_KPARAM_INFO
	.align		4
.L_4109:
        /*0038*/ 	.byte	0x04, 0x17
        /*003a*/ 	.short	(.L_4111 - .L_4110)
.L_4110:
        /*003c*/ 	.word	0x00000000
        /*0040*/ 	.short	0x0003
        /*0042*/ 	.short	0x0018
        /*0044*/ 	.byte	0x00, 0xf0, 0x21, 0x00


	//----- nvinfo : EIATTR_KPARAM_INFO
	.align		4
.L_4111:
        /*0048*/ 	.byte	0x04, 0x17
        /*004a*/ 	.short	(.L_4113 - .L_4112)
.L_4112:
        /*004c*/ 	.word	0x00000000
        /*0050*/ 	.short	0x0002
        /*0052*/ 	.short	0x0010
        /*0054*/ 	.byte	0x00, 0xf0, 0x21, 0x00


	//----- nvinfo : EIATTR_KPARAM_INFO
	.align		4
.L_4113:
        /*0058*/ 	.byte	0x04, 0x17
        /*005a*/ 	.short	(.L_4115 - .L_4114)
.L_4114:
        /*005c*/ 	.word	0x00000000
        /*0060*/ 	.short	0x0001
        /*0062*/ 	.short	0x0008
        /*0064*/ 	.byte	0x00, 0xf0, 0x21, 0x00


	//----- nvinfo : EIATTR_KPARAM_INFO
	.align		4
.L_4115:
        /*0068*/ 	.byte	0x04, 0x17
        /*006a*/ 	.short	(.L_4117 - .L_4116)
.L_4116:
        /*006c*/ 	.word	0x00000000
        /*0070*/ 	.short	0x0000
        /*0072*/ 	.short	0x0000
        /*0074*/ 	.byte	0x00, 0xf0, 0x21, 0x00


	//----- nvinfo : EIATTR_SPARSE_MMA_MASK
	.align		4
.L_4117:
        /*0078*/ 	.byte	0x03, 0x50
        /*007a*/ 	.short	0x0000


	//----- nvinfo : EIATTR_MAXREG_COUNT
	.align		4
        /*007c*/ 	.byte	0x03, 0x1b
        /*007e*/ 	.short	0x00ff


	//----- nvinfo : EIATTR_NUM_BARRIERS
	.align		4
        /*0080*/ 	.byte	0x02, 0x4c
        /*0082*/ 	.byte	0x01
	.zero		1


	//----- nvinfo : EIATTR_MERCURY_ISA_VERSION
	.align		4
        /*0084*/ 	.byte	0x03, 0x5f
        /*0086*/ 	.short	0x0101


	//----- nvinfo : EIATTR_COOP_GROUP_MASK_REGIDS
	.align		4
        /*0088*/ 	.byte	0x04, 0x29
        /*008a*/ 	.short	(.L_4119 - .L_4118)


	//   ....[0]....
.L_4118:
        /*008c*/ 	.word	0xffffffff


	//   ....[1]....
        /*0090*/ 	.word	0xffffffff


	//   ....[2]....
        /*0094*/ 	.word	0xffffffff


	//   ....[3]....
        /*0098*/ 	.word	0xffffffff


	//   ....[4]....
        /*009c*/ 	.word	0xffffffff


	//   ....[5]....
        /*00a0*/ 	.word	0xffffffff


	//   ....[6]....
        /*00a4*/ 	.word	0xffffffff


	//   ....[7]....
        /*00a8*/ 	.word	0xffffffff


	//   ....[8]....
        /*00ac*/ 	.word	0xffffffff


	//   ....[9]....
        /*00b0*/ 	.word	0xffffffff


	//   ....[10]....
        /*00b4*/ 	.word	0xffffffff


	//   ....[11]....
        /*00b8*/ 	.word	0xffffffff


	//----- nvinfo : EIATTR_COOP_GROUP_INSTR_OFFSETS
	.align		4
.L_4119:
        /*00bc*/ 	.byte	0x04, 0x28
        /*00be*/ 	.short	(.L_4121 - .L_4120)


	//   ....[0]....
.L_4120:
        /*00c0*/ 	.word	0x00000490


	//   ....[1]....
        /*00c4*/ 	.word	0x00000560


	//   ....[2]....
        /*00c8*/ 	.word	0x000005a0


	//   ....[3]....
        /*00cc*/ 	.word	0x000005f0


	//   ....[4]....
        /*00d0*/ 	.word	0x00000640


	//   ....[5]....
        /*00d4*/ 	.word	0x00000680


	//   ....[6]....
        /*00d8*/ 	.word	0x00000750


	//   ....[7]....
        /*00dc*/ 	.word	0x000007b0


	//   ....[8]....
        /*00e0*/ 	.word	0x000007f0


	//   ....[9]....
        /*00e4*/ 	.word	0x00000830


	//   ....[10]....
        /*00e8*/ 	.word	0x00000870


	//   ....[11]....
        /*00ec*/ 	.word	0x00001500


	//----- nvinfo : EIATTR_EXIT_INSTR_OFFSETS
	.align		4
.L_4121:
        /*00f0*/ 	.byte	0x04, 0x1c
        /*00f2*/ 	.short	(.L_4123 - .L_4122)


	//   ....[0]....
.L_4122:
        /*00f4*/ 	.word	0x000001c0


	//   ....[1]....
        /*00f8*/ 	.word	0x000015f0


	//----- nvinfo : EIATTR_CRS_STACK_SIZE
	.align		4
.L_4123:
        /*00fc*/ 	.byte	0x04, 0x1e
        /*00fe*/ 	.short	(.L_4125 - .L_4124)
.L_4124:
        /*0100*/ 	.word	0x00000000


	//----- nvinfo : EIATTR_CBANK_PARAM_SIZE
	.align		4
.L_4125:
        /*0104*/ 	.byte	0x03, 0x19
        /*0106*/ 	.short	0x0030


	//----- nvinfo : EIATTR_PARAM_CBANK
	.align		4
        /*0108*/ 	.byte	0x04, 0x0a
        /*010a*/ 	.short	(.L_4127 - .L_4126)
	.align		4
.L_4126:
        /*010c*/ 	.word	index@(.nv.constant0._Z18kQuantizeBlockwiseI6__halfLi128ELi2ELi0ELi0EEvPfPT_S1_PhS1_ii)
        /*0110*/ 	.short	0x0210
        /*0112*/ 	.short	0x0030


	//----- nvinfo : EIATTR_SW_WAR
	.align		4
.L_4127:
        /*0114*/ 	.byte	0x04, 0x36
        /*0116*/ 	.short	(.L_4129 - .L_4128)
.L_4128:
        /*0118*/ 	.word	0x00000008
.L_4129:


//--------------------- .nv.info._Z18kQuantizeBlockwiseI6__halfLi256ELi2ELi0ELi0EEvPfPT_S1_PhS1_ii --------------------------
	.section	.nv.info._Z18kQuantizeBlockwiseI6__halfLi256ELi2ELi0ELi0EEvPfPT_S1_PhS1_ii,"",@"SHT_CUDA_INFO"
	.sectionflags	@""
	.align	4


	//----- nvinfo : EIATTR_CUDA_API_VERSION
	.align		4
        /*0000*/ 	.byte	0x04, 0x37
        /*0002*/ 	.short	(.L_4131 - .L_4130)
.L_4130:
        /*0004*/ 	.word	0x00000082


	//----- nvinfo : EIATTR_KPARAM_INFO
	.align		4
.L_4131:
        /*0008*/ 	.byte	0x04, 0x17
        /*000a*/ 	.short	(.L_4133 - .L_4132)
.L_4132:
        /*000c*/ 	.word	0x00000000
        /*0010*/ 	.short	0x0006
        /*0012*/ 	.short	0x002c
        /*0014*/ 	.byte	0x00, 0xf0, 0x11, 0x00


	//----- nvinfo : EIATTR_KPARAM_INFO
	.align		4
.L_4133:
        /*0018*/ 	.byte	0x04, 0x17
        /*001a*/ 	.short	(.L_4135 - .L_4134)
.L_4134:
        /*001c*/ 	.word	0x00000000
        /*0020*/ 	.short	0x0005
        /*0022*/ 	.short	0x0028
        /*0024*/ 	.byte	0x00, 0xf0, 0x11, 0x00


	//----- nvinfo : EIATTR_KPARAM_INFO
	.align		4
.L_4135:
        /*0028*/ 	.byte	0x04, 0x17
        /*002a*/ 	.short	(.L_4137 - .L_4136)
.L_4136:
        /*002c*/ 	.word	0x00000000
        /*0030*/ 	.short	0x0004
        /*0032*/ 	.short	0x0020
        /*0034*/ 	.byte	0x00, 0xf0, 0x21, 0x00


	//----- nvinfo : EIATTR_KPARAM_INFO
	.align		4
.L_4137:
        /*0038*/ 	.byte	0x04, 0x17
        /*003a*/ 	.short	(.L_4139 - .L_4138)
.L_4138:
        /*003c*/ 	.word	0x00000000
        /*0040*/ 	.short	0x0003
        /*0042*/ 	.short	0x0018
        /*0044*/ 	.byte	0x00, 0xf0, 0x21, 0x00


	//----- nvinfo : EIATTR_KPARAM_INFO
	.align		4
.L_4139:
        /*0048*/ 	.byte	0x04, 0x17
        /*004a*/ 	.short	(.L_4141 - .L_4140)
.L_4140:
        /*004c*/ 	.word	0x00000000
        /*0050*/ 	.short	0x0002
        /*0052*/ 	.short	0x0010
        /*0054*/ 	.byte	0x00, 0xf0, 0x21, 0x00


	//----- nvinfo : EIATTR_KPARAM_INFO
	.align		4
.L_4141:
        /*0058*/ 	.byte	0x04, 0x17
        /*005a*/ 	.short	(.L_4143 - .L_4142)
.L_4142:
        /*005c*/ 	.word	0x00000000
        /*0060*/ 	.short	0x0001
        /*0062*/ 	.short	0x0008
        /*0064*/ 	.byte	0x00, 0xf0, 0x21, 0x00


	//----- nvinfo : EIATTR_KPARAM_INFO
	.align		4
.L_4143:
        /*0068*/ 	.byte	0x04, 0x17
        /*006a*/ 	.short	(.L_4145 - .L_4144)
.L_4144:
        /*006c*/ 	.word	0x00000000
        /*0070*/ 	.short	0x0000
        /*0072*/ 	.short	0x0000
        /*0074*/ 	.byte	0x00, 0xf0, 0x21, 0x00


	//----- nvinfo : EIATTR_SPARSE_MMA_MASK
	.align		4
.L_4145:
        /*0078*/ 	.byte	0x03, 0x50
        /*007a*/ 	.short	0x0000


	//----- nvinfo : EIATTR_MAXREG_COUNT
	.align		4
        /*007c*/ 	.byte	0x03, 0x1b
        /*007e*/ 	.short	0x00ff


	//----- nvinfo : EIATTR_NUM_BARRIERS
	.align		4
        /*0080*/ 	.byte	0x02, 0x4c
        /*0082*/ 	.byte	0x01
	.zero		1


	//----- nvinfo : EIATTR_MERCURY_ISA_VERSION
	.align		4
        /*0084*/ 	.byte	0x03, 0x5f
        /*0086*/ 	.short	0x0101


	//----- nvinfo : EIATTR_COOP_GROUP_MASK_REGIDS
	.align		4
        /*0088*/ 	.byte	0x04, 0x29
        /*008a*/ 	.short	(.L_4147 - .L_4146)


	//   ....[0]....
.L_4146:
        /*008c*/ 	.word	0xffffffff


	//   ....[1]....
        /*0090*/ 	.word	0xffffffff


	//   ....[2]....
        /*0094*/ 	.word	0xffffffff


	//   ....[3]....
        /*0098*/ 	.word	0xffffffff


	//   ....[4]....
        /*009c*/ 	.word	0xffffffff


	//   ....[5]....
        /*00a0*/ 	.word	0xffffffff


	//   ....[6]....
        /*00a4*/ 	.word	0xffffffff


	//   ....[7]....
        /*00a8*/ 	.word	0xffffffff


	//   ....[8]....
        /*00ac*/ 	.word	0xffffffff


	//   ....[9]....
        /*00b0*/ 	.word	0xffffffff


	//   ....[10]....
        /*00b4*/ 	.word	0xffffffff


	//   ....[11]....
        /*00b8*/ 	.word	0xffffffff


	//----- nvinfo : EIATTR_COOP_GROUP_INSTR_OFFSETS
	.align		4
.L_4147:
        /*00bc*/ 	.byte	0x04, 0x28
        /*00be*/ 	.short	(.L_4149 - .L_4148)


	//   ....[0]....
.L_4148:
        /*00c0*/ 	.word	0x00000490


	//   ....[1]....
        /*00c4*/ 	.word	0x00000560


	//   ....[2]....
        /*00c8*/ 	.word	0x000005a0


	//   ....[3]....
        /*00cc*/ 	.word	0x000005f0


	//   ....[4]....
        /*00d0*/ 	.word	0x00000640


	//   ....[5]....
        /*00d4*/ 	.word	0x00000680


	//   ....[6]....
        /*00d8*/ 	.word	0x000007d0


	//   ....[7]....
        /*00dc*/ 	.word	0x00000830


	//   ....[8]....
        /*00e0*/ 	.word	0x00000870


	//   ....[9]....
        /*00e4*/ 	.word	0x000008b0


	//   ....[10]....
        /*00e8*/ 	.word	0x000008f0


	//   ....[11]....
        /*00ec*/ 	.word	0x000015c0


	//----- nvinfo : EIATTR_EXIT_INSTR_OFFSETS
	.align		4
.L_4149:
        /*00f0*/ 	.byte	0x04, 0x1c
        /*00f2*/ 	.short	(.L_4151 - .L_4150)


	//   ....[0]....
.L_4150:
        /*00f4*/ 	.word	0x000001c0


	//   ....[1]....
        /*00f8*/ 	.word	0x000016b0


	//----- nvinfo : EIATTR_CRS_STACK_SIZE
	.align		4
.L_4151:
        /*00fc*/ 	.byte	0x04, 0x1e
        /*00fe*/ 	.short	(.L_4153 - .L_4152)
.L_4152:
        /*0100*/ 	.word	0x00000000


	//----- nvinfo : EIATTR_CBANK_PARAM_SIZE
	.align		4
.L_4153:
        /*0104*/ 	.byte	0x03, 0x19
        /*0106*/ 	.short	0x0030


	//----- nvinfo : EIATTR_PARAM_CBANK
	.align		4
        /*0108*/ 	.byte	0x04, 0x0a
        /*010a*/ 	.short	(.L_4155 - .L_4154)
	.align		4
.L_4154:
        /*010c*/ 	.word	index@(.nv.constant0._Z18kQuantizeBlockwiseI6__halfLi256ELi2ELi0ELi0EEvPfPT_S1_PhS1_ii)
        /*0110*/ 	.short	0x0210
        /*0112*/ 	.short	0x0030


	//----- nvinfo : EIATTR_SW_WAR
	.align		4
.L_4155:
        /*0114*/ 	.byte	0x04, 0x36
        /*0116*/ 	.short	(.L_4157 - .L_4156)
.L_4156:
        /*0118*/ 	.word	0x00000008
.L_4157:


//--------------------- .nv.info._Z18kQuantizeBlockwiseI6__halfLi512ELi2ELi0ELi0EEvPfPT_S1_PhS1_ii --------------------------
	.section	.nv.info._Z18kQuantizeBlockwiseI6__halfLi512ELi2ELi0ELi0EEvPfPT_S1_PhS1_ii,"",@"SHT_CUDA_INFO"
	.sectionflags	@""
	.align	4


	//----- nvinfo : EIATTR_CUDA_API_VERSION
	.align		4
        /*0000*/ 	.byte	0x04, 0x37
        /*0002*/ 	.short	(.L_4159 - .L_4158)
.L_4158:
        /*0004*/ 	.word	0x00000082


	//----- nvinfo : EIATTR_KPARAM_INFO
	.align		4
.L_4159:
        /*0008*/ 	.byte	0x04, 0x17
        /*000a*/ 	.short	(.L_4161 - .L_4160)
.L_4160:
        /*000c*/ 	.word	0x00000000
        /*0010*/ 	.short	0x0006
        /*0012*/ 	.short	0x002c
        /*0014*/ 	.byte	0x00, 0xf0, 0x11, 0x00


	//----- nvinfo : EIATTR_KPARAM_INFO
	.align		4
.L_4161:
        /*0018*/ 	.byte	0x04, 0x17
        /*001a*/ 	.short	(.L_4163 - .L_4162)
.L_4162:
        /*001c*/ 	.word	0x00000000
        /*0020*/ 	.short	0x0005
        /*0022*/ 	.short	0x0028
        /*0024*/ 	.byte	0x00, 0xf0, 0x11, 0x00


	//----- nvinfo : EIATTR_KPARAM_INFO
	.align		4
.L_4163:
        /*0028*/ 	.byte	0x04, 0x17
        /*002a*/ 	.short	(.L_4165 - .L_4164)
.L_4164:
        /*002c*/ 	.word	0x00000000
        /*0030*/ 	.short	0x0004
        /*0032*/ 	.short	0x0020
        /*0034*/ 	.byte	0x00, 0xf0, 0x21, 0x00


	//----- nvinfo : EIATTR_KPARAM_INFO
	.align		4
.L_4165:
        /*0038*/ 	.byte	0x04, 0x17
        /*003a*/ 	.short	(.L_4167 - .L_4166)
.L_4166:
        /*003c*/ 	.word	0x00000000
        /*0040*/ 	.short	0x0003
        /*0042*/ 	.short	0x0018
        /*0044*/ 	.byte	0x00, 0xf0, 0x21, 0x00


	//----- nvinfo : EIATTR_KPARAM_INFO
	.align		4
.L_4167:
        /*0048*/ 	.byte	0x04, 0x17
        /*004a*/ 	.short	(.L_4169 - .L_4168)
.L_4168:
        /*004c*/ 	.word	0x00000000
        /*0050*/ 	.short	0x0002
        /*0052*/ 	.short	0x0010
        /*0054*/ 	.byte	0x00, 0xf0, 0x21, 0x00


	//----- nvinfo : EIATTR_KPARAM_INFO
	.align		4
.L_4169:
        /*0058*/ 	.byte	0x04, 0x17
        /*005a*/ 	.short	(.L_4171 - .L_4170)
.L_4170:
        /*005c*/ 	.word	0x00000000
        /*0060*/ 	.short	0x0001
        /*0062*/ 	.short	0x0008
        /*0064*/ 	.byte	0x00, 0xf0, 0x21, 0x00


	//----- nvinfo : EIATTR_KPARAM_INFO
	.align		4
.L_4171:
        /*0068*/ 	.byte	0x04, 0x17
        /*006a*/ 	.short	(.L_4173 - .L_4172)
.L_4172:
        /*006c*/ 	.word	0x00000000
        /*0070*/ 	.short	0x0000
        /*0072*/ 	.short	0x0000
        /*0074*/ 	.byte	0x00, 0xf0, 0x21, 0x00


	//----- nvinfo : EIATTR_SPARSE_MMA_MASK
	.align		4
.L_4173:
        /*0078*/ 	.byte	0x03, 0x50
        /*007a*/ 	.short	0x0000


	//----- nvinfo : EIATTR_MAXREG_COUNT
	.align		4
        /*007c*/ 	.byte	0x03, 0x1b
        /*007e*/ 	.short	0x00ff


	//----- nvinfo : EIATTR_NUM_BARRIERS
	.align		4
        /*0080*/ 	.byte	0x02, 0x4c
        /*0082*/ 	.byte	0x01
	.zero		1


	//----- nvinfo : EIATTR_MERCURY_ISA_VERSION
	.align		4
        /*0084*/ 	.byte	0x03, 0x5f
        /*0086*/ 	.short	0x0101


	//----- nvinfo : EIATTR_COOP_GROUP_MASK_REGIDS
	.align		4
        /*0088*/ 	.byte	0x04, 0x29
        /*008a*/ 	.short	(.L_4175 - .L_4174)


	//   ....[0]....
.L_4174:
        /*008c*/ 	.word	0xffffffff


	//   ....[1]....
        /*0090*/ 	.word	0xffffffff


	//   ....[2]....
        /*0094*/ 	.word	0xffffffff


	//   ....[3]....
        /*0098*/ 	.word	0xffffffff


	//   ....[4]....
        /*009c*/ 	.word	0xffffffff


	//   ....[5]....
        /*00a0*/ 	.word	0xffffffff


	//   ....[6]....
        /*00a4*/ 	.word	0xffffffff


	//   ....[7]....
        /*00a8*/ 	.word	0xffffffff


	//   ....[8]....
        /*00ac*/ 	.word	0xffffffff


	//   ....[9]....
        /*00b0*/ 	.word	0xffffffff


	//   ....[10]....
        /*00b4*/ 	.word	0xffffffff


	//   ....[11]....
        /*00b8*/ 	.word	0xffffffff


	//----- nvinfo : EIATTR_COOP_GROUP_INSTR_OFFSETS
	.align		4
.L_4175:
        /*00bc*/ 	.byte	0x04, 0x28
        /*00be*/ 	.short	(.L_4177 - .L_4176)


	//   ....[0]....
.L_4176:
        /*00c0*/ 	.word	0x00000490


	//   ....[1]....
        /*00c4*/ 	.word	0x00000560


	//   ....[2]....
        /*00c8*/ 	.word	0x000005a0


	//   ....[3]....
        /*00cc*/ 	.word	0x000005f0


	//   ....[4]....
        /*00d0*/ 	.word	0x00000640


	//   ....[5]....
        /*00d4*/ 	.word	0x00000680


	//   ....[6]....
        /*00d8*/ 	.word	0x000008a0


	//   ....[7]....
        /*00dc*/ 	.word	0x000008f0


	//   ....[8]....
        /*00e0*/ 	.word	0x00000930


	//   ....[9]....
        /*00e4*/ 	.word	0x00000970


	//   ....[10]....
        /*00e8*/ 	.word	0x000009b0


	//   ....[11]....
        /*00ec*/ 	.word	0x00001700


	//----- nvinfo : EIATTR_EXIT_INSTR_OFFSETS
	.align		4
.L_4177:
        /*00f0*/ 	.byte	0x04, 0x1c
        /*00f2*/ 	.short	(.L_4179 - .L_4178)


	//   ....[0]....
.L_4178:
        /*00f4*/ 	.word	0x000001c0


	//   ....[1]....
        /*00f8*/ 	.word	0x00001810


	//----- nvinfo : EIATTR_CRS_STACK_SIZE
	.align		4
.L_4179:
        /*00fc*/ 	.byte	0x04, 0x1e
        /*00fe*/ 	.short	(.L_4181 - .L_4180)
.L_4180:
        /*0100*/ 	.word	0x00000000


	//----- nvinfo : EIATTR_CBANK_PARAM_SIZE
	.align		4
.L_4181:
        /*0104*/ 	.byte	0x03, 0x19
        /*0106*/ 	.short	0x0030


	//----- nvinfo : EIATTR_PARAM_CBANK
	.align		4
        /*0108*/ 	.byte	0x04, 0x0a
        /*010a*/ 	.short	(.L_4183 - .L_4182)
	.align		4
.L_4182:
        /*010c*/ 	.word	index@(.nv.constant0._Z18kQuantizeBlockwiseI6__halfLi512ELi2ELi0ELi0EEvPfPT_S1_PhS1_ii)
        /*0110*/ 	.short	0x0210
        /*0112*/ 	.short	0x0030


	//----- nvinfo : EIATTR_SW_WAR
	.align		4
.L_4183:
        /*0114*/ 	.byte	0x04, 0x36
        /*0116*/ 	.short	(.L_4185 - .L_4184)
.L_4184:
        /*0118*/ 	.word	0x00000008
.L_4185:


//--------------------- .nv.info._Z18kQuantizeBlockwiseI6__halfLi1024ELi4ELi0ELi0EEvPfPT_S1_PhS1_ii --------------------------
	.section	.nv.info._Z18kQuantizeBlockwiseI6__halfLi1024ELi4ELi0ELi0EEvPfPT_S1_PhS1_ii,"",@"SHT_CUDA_INFO"
	.sectionflags	@""
	.align	4


	//----- nvinfo : EIATTR_CUDA_API_VERSION
	.align		4
        /*0000*/ 	.byte	0x04, 0x37
        /*0002*/ 	.short	(.L_4187 - .L_4186)
.L_4186:
        /*0004*/ 	.word	0x00000082


	//----- nvinfo : EIATTR_KPARAM_INFO
	.align		4
.L_4187:
        /*0008*/ 	.byte	0x04, 0x17
        /*000a*/ 	.short	(.L_4189 - .L_4188)
.L_4188:
        /*000c*/ 	.word	0x00000000
        /*0010*/ 	.short	0x0006
        /*0012*/ 	.short	0x002c
        /*0014*/ 	.byte	0x00, 0xf0, 0x11, 0x00


	//----- nvinfo : EIATTR_KPARAM_INFO
	.align		4
.L_4189:
        /*0018*/ 	.byte	0x04, 0x17
        /*001a*/ 	.short	(.L_4191 - .L_4190)
.L_4190:
        /*001c*/ 	.word	0x00000000
        /*0020*/ 	.short	0x0005
        /*0022*/ 	.short	0x0028
        /*0024*/ 	.byte	0x00, 0xf0, 0x11, 0x00


	//----- nvinfo : EIATTR_KPARAM_INFO
	.align		4
.L_4191:
        /*0028*/ 	.byte	0x04, 0x17
        /*002a*/ 	.short	(.L_4193 - .L_4192)
.L_4192:
        /*002c*/ 	.word	0x00000000
        /*0030*/ 	.short	0x0004
        /*0032*/ 	.short	0x0020
        /*0034*/ 	.byte	0x00, 0xf0, 0x21, 0x00


	//----- nvinfo : EIATTR_KPARAM_INFO
	.align		4
.L_4193:
        /*0038*/ 	.byte	0x04, 0x17
        /*003a*/ 	.short	(.L_4195 - .L_4194)
.L_4194:
        /*003c*/ 	.word	0x00000000
        /*0040*/ 	.short	0x0003
        /*0042*/ 	.short	0x0018
        /*0044*/ 	.byte	0x00, 0xf0, 0x21, 0x00


	//----- nvinfo : EIATTR_KPARAM_INFO
	.align		4
.L_4195:
        /*0048*/ 	.byte	0x04, 0x17
        /*004a*/ 	.short	(.L_4197 - .L_4196)
.L_4196:
        /*004c*/ 	.word	0x00000000
        /*0050*/ 	.short	0x0002
        /*0052*/ 	.short	0x0010
        /*0054*/ 	.byte	0x00, 0xf0, 0x21, 0x00


	//----- nvinfo : EIATTR_KPARAM_INFO
	.align		4
.L_4197:
        /*0058*/ 	.byte	0x04, 0x17
        /*005a*/ 	.short	(.L_4199 - .L_4198)
.L_4198:
        /*005c*/ 	.word	0x00000000
        /*0060*/ 	.short	0x0001
        /*0062*/ 	.short	0x0008
        /*0064*/ 	.byte	0x00, 0xf0, 0x21, 0x00


	//----- nvinfo : EIATTR_KPARAM_INFO
	.align		4
.L_4199:
        /*0068*/ 	.byte	0x04, 0x17
        /*006a*/ 	.short	(.L_4201 - .L_4200)
.L_4200:
        /*006c*/ 	.word	0x00000000
        /*0070*/ 	.short	0x0000
        /*0072*/ 	.short	0x0000
        /*0074*/ 	.byte	0x00, 0xf0, 0x21, 0x00


	//----- nvinfo : EIATTR_SPARSE_MMA_MASK
	.align		4
.L_4201:
        /*0078*/ 	.byte	0x03, 0x50
        /*007a*/ 	.short	0x0000


	//----- nvinfo : EIATTR_MAXREG_COUNT
	.align		4
        /*007c*/ 	.byte	0x03, 0x1b
        /*007e*/ 	.short	0x00ff


	//----- nvinfo : EIATTR_NUM_BARRIERS
	.align		4
        /*0080*/ 	.byte	0x02, 0x4c
        /*0082*/ 	.byte	0x01
	.zero		1


	//----- nvinfo : EIATTR_MERCURY_ISA_VERSION
	.align		4
        /*0084*/ 	.byte	0x03, 0x5f
        /*0086*/ 	.short	0x0101


	//----- nvinfo : EIATTR_COOP_GROUP_MASK_REGIDS
	.align		4
        /*0088*/ 	.byte	0x04, 0x29
        /*008a*/ 	.short	(.L_4203 - .L_4202)


	//   ....[0]....
.L_4202:
        /*008c*/ 	.word	0xffffffff


	//   ....[1]....
        /*0090*/ 	.word	0xffffffff


	//   ....[2]....
        /*0094*/ 	.word	0xffffffff


	//   ....[3]....
        /*0098*/ 	.word	0xffffffff


	//   ....[4]....
        /*009c*/ 	.word	0xffffffff


	//   ....[5]....
        /*00a0*/ 	.word	0xffffffff


	//   ....[6]....
        /*00a4*/ 	.word	0xffffffff


	//   ....[7]....
        /*00a8*/ 	.word	0xffffffff


	//   ....[8]....
        /*00ac*/ 	.word	0xffffffff


	//   ....[9]....
        /*00b0*/ 	.word	0xffffffff


	//   ....[10]....
        /*00b4*/ 	.word	0xffffffff


	//   ....[11]....
        /*00b8*/ 	.word	0xffffffff


	//----- nvinfo : EIATTR_COOP_GROUP_INSTR_OFFSETS
	.align		4
.L_4203:
        /*00bc*/ 	.byte	0x04, 0x28
        /*00be*/ 	.short	(.L_4205 - .L_4204)


	//   ....[0]....
.L_4204:
        /*00c0*/ 	.word	0x000005a0


	//   ....[1]....
        /*00c4*/ 	.word	0x000006b0


	//   ....[2]....
        /*00c8*/ 	.word	0x000006f0


	//   ....[3]....
        /*00cc*/ 	.word	0x00000740


	//   ....[4]....
        /*00d0*/ 	.word	0x00000790


	//   ....[5]....
        /*00d4*/ 	.word	0x000007d0


	//   ....[6]....
        /*00d8*/ 	.word	0x00000a30


	//   ....[7]....
        /*00dc*/ 	.word	0x00000a80


	//   ....[8]....
        /*00e0*/ 	.word	0x00000ac0


	//   ....[9]....
        /*00e4*/ 	.word	0x00000b00


	//   ....[10]....
        /*00e8*/ 	.word	0x00000b40


	//   ....[11]....
        /*00ec*/ 	.word	0x00002310


	//----- nvinfo : EIATTR_EXIT_INSTR_OFFSETS
	.align		4
.L_4205:
        /*00f0*/ 	.byte	0x04, 0x1c
        /*00f2*/ 	.short	(.L_4207 - .L_4206)


	//   ....[0]....
.L_4206:
        /*00f4*/ 	.word	0x000001d0


	//   ....[1]....
        /*00f8*/ 	.word	0x000024b0


	//----- nvinfo : EIATTR_CRS_STACK_SIZE
	.align		4
.L_4207:
        /*00fc*/ 	.byte	0x04, 0x1e
        /*00fe*/ 	.short	(.L_4209 - .L_4208)
.L_4208:
        /*0100*/ 	.word	0x00000000


	//----- nvinfo : EIATTR_CBANK_PARAM_SIZE
	.align		4
.L_4209:
        /*0104*/ 	.byte	0x03, 0x19
        /*0106*/ 	.short	0x0030


	//----- nvinfo : EIATTR_PARAM_CBANK
	.align		4
        /*0108*/ 	.byte	0x04, 0x0a
        /*010a*/ 	.short	(.L_4211 - .L_4210)
	.align		4
.L_4210:
        /*010c*/ 	.word	index@(.nv.constant0._Z18kQuantizeBlockwiseI6__halfLi1024ELi4ELi0ELi0EEvPfPT_S1_PhS1_ii)
        /*0110*/ 	.short	0x0210
        /*0112*/ 	.short	0x0030


	//----- nvinfo : EIATTR_SW_WAR
	.align		4
.L_4211:
        /*0114*/ 	.byte	0x04, 0x36
        /*0116*/ 	.short	(.L_4213 - .L_4212)
.L_4212:
        /*0118*/ 	.word	0x00000008
.L_4213:


//--------------------- .nv.info._Z18kQuantizeBlockwiseI6__halfLi2048ELi4ELi0ELi0EEvPfPT_S1_PhS1_ii --------------------------
	.section	.nv.info._Z18kQuantizeBlockwiseI6__halfLi2048ELi4ELi0ELi0EEvPfPT_S1_PhS1_ii,"",@"SHT_CUDA_INFO"
	.sectionflags	@""
	.align	4


	//----- nvinfo : EIATTR_CUDA_API_VERSION
	.align		4
        /*0000*/ 	.byte	0x04, 0x37
        /*0002*/ 	.short	(.L_4215 - .L_4214)
.L_4214:
        /*0004*/ 	.word	0x00000082


	//----- nvinfo : EIATTR_KPARAM_INFO
	.align		4
.L_4215:
        /*0008*/ 	.byte	0x04, 0x17
        /*000a*/ 	.short	(.L_4217 - .L_4216)
.L_4216:
        /*000c*/ 	.word	0x00000000
        /*0010*/ 	.short	0x0006
        /*0012*/ 	.short	0x002c
        /*0014*/ 	.byte	0x00, 0xf0, 0x11, 0x00


	//----- nvinfo : EIATTR_KPARAM_INFO
	.align		4
.L_4217:
        /*0018*/ 	.byte	0x04, 0x17
        /*001a*/ 	.short	(.L_4219 - .L_4218)
.L_4218:
        /*001c*/ 	.word	0x00000000
        /*0020*/ 	.short	0x0005
        /*0022*/ 	.short	0x0028
        /*0024*/ 	.byte	0x00, 0xf0, 0x11, 0x00


	//----- nvinfo : EIATTR_KPARAM_INFO
	.align		4
.L_4219:
        /*0028*/ 	.byte	0x04, 0x17
        /*002a*/ 	.short	(.L_4221 - .L_4220)
.L_4220:
        /*002c*/ 	.word	0x00000000
        /*0030*/ 	.short	0x0004
        /*0032*/ 	.short	0x0020
        /*0034*/ 	.byte	0x00, 0xf0, 0x21, 0x00


	//----- nvinfo : EIATTR_KPARAM_INFO
	.align		4
.L_4221:
        /*0038*/ 	.byte	0x04, 0x17
        /*003a*/ 	.short	(.L_4223 - .L_4222)
.L_4222:
        /*003c*/ 	.word	0x00000000
        /*0040*/ 	.short	0x0003
        /*0042*/ 	.short	0x0018
        /*0044*/ 	.byte	0x00, 0xf0, 0x21, 0x00


	//----- nvinfo : EIATTR_KPARAM_INFO
	.align		4
.L_4223:
        /*0048*/ 	.byte	0x04, 0x17
        /*004a*/ 	.short	(.L_4225 - .L_4224)
.L_4224:
        /*004c*/ 	.word	0x00000000
        /*0050*/ 	.short	0x0002
        /*0052*/ 	.short	0x0010
        /*0054*/ 	.byte	0x00, 0xf0, 0x21, 0x00


	//----- nvinfo : EIATTR_KPARAM_INFO
	.align		4
.L_4225:
        /*0058*/ 	.byte	0x04, 0x17
        /*005a*/ 	.short	(.L_4227 - .L_4226)
.L_4226:
        /*005c*/ 	.word	0x00000000
        /*0060*/ 	.short	0x0001
        /*0062*/ 	.short	0x0008
        /*0064*/ 	.byte	0x00, 0xf0, 0x21, 0x00


	//----- nvinfo : EIATTR_KPARAM_INFO
	.align		4
.L_4227:
        /*0068*/ 	.byte	0x04, 0x17
        /*006a*/ 	.short	(.L_4229 - .L_4228)
.L_4228:
        /*006c*/ 	.word	0x00000000
        /*0070*/ 	.short	0x0000
        /*0072*/ 	.short	0x0000
        /*0074*/ 	.byte	0x00, 0xf0, 0x21, 0x00


	//----- nvinfo : EIATTR_SPARSE_MMA_MASK
	.align		4
.L_4229:
        /*0078*/ 	.byte	0x03, 0x50
        /*007a*/ 	.short	0x0000


	//----- nvinfo : EIATTR_MAXREG_COUNT
	.align		4
        /*007c*/ 	.byte	0x03, 0x1b
        /*007e*/ 	.short	0x00ff


	//----- nvinfo : EIATTR_NUM_BARRIERS
	.align		4
        /*0080*/ 	.byte	0x02, 0x4c
        /*0082*/ 	.byte	0x01
	.zero		1


	//----- nvinfo : EIATTR_MERCURY_ISA_VERSION
	.align		4
        /*0084*/ 	.byte	0x03, 0x5f
        /*0086*/ 	.short	0x0101


	//----- nvinfo : EIATTR_UNUSED_LOAD_BYTE_OFFSET
	.align		4
        /*0088*/ 	.byte	0x04, 0x44
        /*008a*/ 	.short	(.L_4231 - .L_4230)


	//   ....[0]....
.L_4230:
        /*008c*/ 	.word	0x00000830
        /*0090*/ 	.word	0x0000fff0


	//   ....[1]....
        /*0094*/ 	.word	0x00000cf0
        /*0098*/ 	.word	0x0000fff0


	//----- nvinfo : EIATTR_COOP_GROUP_MASK_REGIDS
	.align		4
.L_4231:
        /*009c*/ 	.byte	0x04, 0x29
        /*009e*/ 	.short	(.L_4233 - .L_4232)


	//   ....[0]....
.L_4232:
        /*00a0*/ 	.word	0xffffffff


	//   ....[1]....
        /*00a4*/ 	.word	0xffffffff


	//   ....[2]....
        /*00a8*/ 	.word	0xffffffff


	//   ....[3]....
        /*00ac*/ 	.word	0xffffffff


	//   ....[4]....
        /*00b0*/ 	.word	0xffffffff


	//   ....[5]....
        /*00b4*/ 	.word	0xffffffff


	//   ....[6]....
        /*00b8*/ 	.word	0xffffffff


	//   ....[7]....
        /*00bc*/ 	.word	0xffffffff


	//   ....[8]....
        /*00c0*/ 	.word	0xffffffff


	//   ....[9]....
        /*00c4*/ 	.word	0xffffffff


	//   ....[10]....
        /*00c8*/ 	.word	0xffffffff


	//   ....[11]....
        /*00cc*/ 	.word	0xffffffff


	//----- nvinfo : EIATTR_COOP_GROUP_INSTR_OFFSETS
	.align		4
.L_4233:
        /*00d0*/ 	.byte	0x04, 0x28
        /*00d2*/ 	.short	(.L_4235 - .L_4234)


	//   ....[0]....
.L_4234:
        /*00d4*/ 	.word	0x00000580


	//   ....[1]....
        /*00d8*/ 	.word	0x00000690


	//   ....[2]....
        /*00dc*/ 	.word	0x000006d0


	//   ....[3]....
        /*00e0*/ 	.word	0x00000720


	//   ....[4]....
        /*00e4*/ 	.word	0x00000770


	//   ....[5]....
        /*00e8*/ 	.word	0x000007b0


	//   ....[6]....
        /*00ec*/ 	.word	0x00000b60


	//   ....[7]....
        /*00f0*/ 	.word	0x00000bb0


	//   ....[8]....
        /*00f4*/ 	.word	0x00000bf0


	//   ....[9]....
        /*00f8*/ 	.word	0x00000c30


	//   ....[10]....
        /*00fc*/ 	.word	0x00000c70


	//   ....[11]....
        /*0100*/ 	.word	0x00002550


	//----- nvinfo : EIATTR_EXIT_INSTR_OFFSETS
	.align		4
.L_4235:
        /*0104*/ 	.byte	0x04, 0x1c
        /*0106*/ 	.short	(.L_4237 - .L_4236)


	//   ....[0]....
.L_4236:
        /*0108*/ 	.word	0x000001d0


	//   ....[1]....
        /*010c*/ 	.word	0x000026e0


	//----- nvinfo : EIATTR_CRS_STACK_SIZE
	.align		4
.L_4237:
        /*0110*/ 	.byte	0x04, 0x1e
        /*0112*/ 	.short	(.L_4239 - .L_4238)
.L_4238:
        /*0114*/ 	.word	0x00000000


	//----- nvinfo : EIATTR_CBANK_PARAM_SIZE
	.align		4
.L_4239:
        /*0118*/ 	.byte	0x03, 0x19
        /*011a*/ 	.short	0x0030


	//----- nvinfo : EIATTR_PARAM_CBANK
	.align		4
        /*011c*/ 	.byte	0x04, 0x0a
        /*011e*/ 	.short	(.L_4241 - .L_4240)
	.align		4
.L_4240:
        /*0120*/ 	.word	index@(.nv.constant0._Z18kQuantizeBlockwiseI6__halfLi2048ELi4ELi0ELi0EEvPfPT_S1_PhS1_ii)
        /*0124*/ 	.short	0x0210
        /*0126*/ 	.short	0x0030


	//----- nvinfo : EIATTR_SW_WAR
	.align		4
.L_4241:
        /*0128*/ 	.byte	0x04, 0x36
        /*012a*/ 	.short	(.L_4243 - .L_4242)
.L_4242:
        /*012c*/ 	.word	0x00000008
.L_4243:


//--------------------- .nv.info._Z18kQuantizeBlockwiseI6__halfLi4096ELi4ELi1ELi0EEvPfPT_S1_PhS1_ii --------------------------
	.section	.nv.info._Z18kQuantizeBlockwiseI6__halfLi4096ELi4ELi1ELi0EEvPfPT_S1_PhS1_ii,"",@"SHT_CUDA_INFO"
	.sectionflags	@""
	.align	4


	//----- nvinfo : EIATTR_CUDA_API_VERSION
	.align		4
        /*0000*/ 	.byte	0x04, 0x37
        /*0002*/ 	.short	(.L_4245 - .L_4244)
.L_4244:
        /*0004*/ 	.word	0x00000082


	//----- nvinfo : EIATTR_KPARAM_INFO
	.align		4
.L_4245:
        /*0008*/ 	.byte	0x04, 0x17
        /*000a*/ 	.short	(.L_4247 - .L_4246)
.L_4246:
        /*000c*/ 	.word	0x00000000
        /*0010*/ 	.short	0x0006
        /*0012*/ 	.short	0x002c
        /*0014*/ 	.byte	0x00, 0xf0, 0x11, 0x00


	//----- nvinfo : EIATTR_KPARAM_INFO
	.align		4
.L_4247:
        /*0018*/ 	.byte	0x04, 0x17
        /*001a*/ 	.short	(.L_4249 - .L_4248)
.L_4248:
        /*001c*/ 	.word	0x00000000
        /*0020*/ 	.short	0x0005
        /*0022*/ 	.short	0x0028
        /*0024*/ 	.byte	0x00, 0xf0, 0x11, 0x00


	//----- nvinfo : EIATTR_KPARAM_INFO
	.align		4
.L_4249:
        /*0028*/ 	.byte	0x04, 0x17
        /*002a*/ 	.short	(.L_4251 - .L_4250)
.L_4250:
        /*002c*/ 	.word	0x00000000
        /*0030*/ 	.short	0x0004
        /*0032*/ 	.short	0x0020
        /*0034*/ 	.byte	0x00, 0xf0, 0x21, 0x00


	//----- nvinfo : EIATTR_KPARAM_INFO
	.align		4
.L_4251:
        /*0038*/ 	.byte	0x04, 0x17
        /*003a*/ 	.short	(.L_4253 - .L_4252)
.L_4252:
        /*003c*/ 	.word	0x00000000
        /*0040*/ 	.short	0x0003
        /*0042*/ 	.short	0x0018
        /*0044*/ 	.byte	0x00, 0xf0, 0x21, 0x00


	//----- nvinfo : EIATTR_KPARAM_INFO
	.align		4
.L_4253:
        /*0048*/ 	.byte	0x04, 0x17
        /*004a*/ 	.short	(.L_4255 - .L_4254)
.L_4254:
        /*004c*/ 	.word	0x00000000
        /*0050*/ 	.short	0x0002
        /*0052*/ 	.short	0x0010
        /*0054*/ 	.byte	0x00, 0xf0, 0x21, 0x00


	//----- nvinfo : EIATTR_KPARAM_INFO
	.align		4
.L_4255:
        /*0058*/ 	.byte	0x04, 0x17
        /*005a*/ 	.short	(.L_4257 - .L_4256)
.L_4256:
        /*005c*/ 	.word	0x00000000
        /*0060*/ 	.short	0x0001
        /*0062*/ 	.short	0x0008
        /*0064*/ 	.byte	0x00, 0xf0, 0x21, 0x00


	//----- nvinfo : EIATTR_KPARAM_INFO
	.align		4
.L_4257:
        /*0068*/ 	.byte	0x04, 0x17
        /*006a*/ 	.short	(.L_4259 - .L_4258)
.L_4258:
        /*006c*/ 	.word	0x00000000
        /*0070*/ 	.short	0x0000
        /*0072*/ 	.short	0x0000
        /*0074*/ 	.byte	0x00, 0xf0, 0x21, 0x00


	//----- nvinfo : EIATTR_SPARSE_MMA_MASK
	.align		4
.L_4259:
        /*0078*/ 	.byte	0x03, 0x50
        /*007a*/ 	.short	0x0000


	//----- nvinfo : EIATTR_MAXREG_COUNT
	.align		4
        /*007c*/ 	.byte	0x03, 0x1b
        /*007e*/ 	.short	0x00ff


	//----- nvinfo : EIATTR_NUM_BARRIERS
	.align		4
        /*0080*/ 	.byte	0x02, 0x4c
        /*0082*/ 	.byte	0x01
	.zero		1


	//----- nvinfo : EIATTR_MERCURY_ISA_VERSION
	.align		4
        /*0084*/ 	.byte	0x03, 0x5f
        /*0086*/ 	.short	0x0101


	//----- nvinfo : EIATTR_UNUSED_LOAD_BYTE_OFFSET
	.align		4
        /*0088*/ 	.byte	0x04, 0x44
        /*008a*/ 	.short	(.L_4261 - .L_4260)


	//   ....[0]....
.L_4260:
        /*008c*/ 	.word	0x000008e0
        /*0090*/ 	.word	0x0000fff0


	//   ....[1]....
        /*0094*/ 	.word	0x000010e0
        /*0098*/ 	.word	0x0000fff0


	//----- nvinfo : EIATTR_COOP_GROUP_MASK_REGIDS
	.align		4
.L_4261:
        /*009c*/ 	.byte	0x04, 0x29
        /*009e*/ 	.short	(.L_4263 - .L_4262)


	//   ....[0]....
.L_4262:
        /*00a0*/ 	.word	0xffffffff


	//   ....[1]....
        /*00a4*/ 	.word	0xffffffff


	//   ....[2]....
        /*00a8*/ 	.word	0xffffffff


	//   ....[3]....
        /*00ac*/ 	.word	0xffffffff


	//   ....[4]....
        /*00b0*/ 	.word	0xffffffff


	//   ....[5]....
        /*00b4*/ 	.word	0xffffffff


	//   ....[6]....
        /*00b8*/ 	.word	0xffffffff


	//   ....[7]....
        /*00bc*/ 	.word	0xffffffff


	//   ....[8]....
        /*00c0*/ 	.word	0xffffffff


	//   ....[9]....
        /*00c4*/ 	.word	0xffffffff


	//   ....[10]....
        /*00c8*/ 	.word	0xffffffff


	//   ....[11]....
        /*00cc*/ 	.word	0xffffffff


	//   ....[12]....
        /*00d0*/ 	.word	0xffffffff


	//----- nvinfo : EIATTR_COOP_GROUP_INSTR_OFFSETS
	.align		4
.L_4263:
        /*00d4*/ 	.byte	0x04, 0x28
        /*00d6*/ 	.short	(.L_4265 - .L_4264)


	//   ....[0]....
.L_4264:
        /*00d8*/ 	.word	0x00000630


	//   ....[1]....
        /*00dc*/ 	.word	0x00000740


	//   ....[2]....
        /*00e0*/ 	.word	0x00000780


	//   ....[3]....
        /*00e4*/ 	.word	0x000007d0


	//   ....[4]....
        /*00e8*/ 	.word	0x00000820


	//   ....[5]....
        /*00ec*/ 	.word	0x00000860


	//   ....[6]....
        /*00f0*/ 	.word	0x00000f50


	//   ....[7]....
        /*00f4*/ 	.word	0x00000fa0


	//   ....[8]....
        /*00f8*/ 	.word	0x00000fe0


	//   ....[9]....
        /*00fc*/ 	.word	0x00001020


	//   ....[10]....
        /*0100*/ 	.word	0x00001060


	//   ....[11]....
        /*0104*/ 	.word	0x00001810


	//   ....[12]....
        /*0108*/ 	.word	0x00002d30


	//----- nvinfo : EIATTR_EXIT_INSTR_OFFSETS
	.align		4
.L_4265:
        /*010c*/ 	.byte	0x04, 0x1c
        /*010e*/ 	.short	(.L_4267 - .L_4266)


	//   ....[0]....
.L_4266:
        /*0110*/ 	.word	0x000001d0


	//   ....[1]....
        /*0114*/ 	.word	0x00002ec0


	//----- nvinfo : EIATTR_CRS_STACK_SIZE
	.align		4
.L_4267:
        /*0118*/ 	.byte	0x04, 0x1e
        /*011a*/ 	.short	(.L_4269 - .L_4268)
.L_4268:
        /*011c*/ 	.word	0x00000000


	//----- nvinfo : EIATTR_CBANK_PARAM_SIZE
	.align		4
.L_4269:
        /*0120*/ 	.byte	0x03, 0x19
        /*0122*/ 	.short	0x0030


	//----- nvinfo : EIATTR_PARAM_CBANK
	.align		4
        /*0124*/ 	.byte	0x04, 0x0a
        /*0126*/ 	.short	(.L_4271 - .L_4270)
	.align		4
.L_4270:
        /*0128*/ 	.word	index@(.nv.constant0._Z18kQuantizeBlockwiseI6__halfLi4096ELi4ELi1ELi0EEvPfPT_S1_PhS1_ii)
        /*012c*/ 	.short	0x0210
        /*012e*/ 	.short	0x0030


	//----- nvinfo : EIATTR_SW_WAR
	.align		4
.L_4271:
        /*0130*/ 	.byte	0x04, 0x36
        /*0132*/ 	.short	(.L_4273 - .L_4272)
.L_4272:
        /*0134*/ 	.word	0x00000008
.L_4273:


//--------------------- .nv.info._Z18kQuantizeBlockwiseI6__halfLi4096ELi4ELi0ELi0EEvPfPT_S1_PhS1_ii --------------------------
	.section	.nv.info._Z18kQuantizeBlockwiseI6__halfLi4096ELi4ELi0ELi0EEvPfPT_S1_PhS1_ii,"",@"SHT_CUDA_INFO"
	.sectionflags	@""
	.align	4


	//----- nvinfo : EIATTR_CUDA_API_VERSION
	.align		4
        /*0000*/ 	.byte	0x04, 0x37
        /*0002*/ 	.short	(.L_4275 - .L_4274)
.L_4274:
        /*0004*/ 	.word	0x00000082


	//----- nvinfo : EIATTR_KPARAM_INFO
	.align		4
.L_4275:
        /*0008*/ 	.byte	0x04, 0x17
        /*000a*/ 	.short	(.L_4277 - .L_4276)
.L_4276:
        /*000c*/ 	.word	0x00000000
        /*0010*/ 	.short	0x0006
        /*0012*/ 	.short	0x002c
        /*0014*/ 	.byte	0x00, 0xf0, 0x11, 0x00


	//----- nvinfo : EIATTR_KPARAM_INFO
	.align		4
.L_4277:
        /*0018*/ 	.byte	0x04, 0x17
        /*001a*/ 	.short	(.L_4279 - .L_4278)
.L_4278:
        /*001c*/ 	.word	0x00000000
        /*0020*/ 	.short	0x0005
        /*0022*/ 	.short	0x0028
        /*0024*/ 	.byte	0x00, 0xf0, 0x11, 0x00


	//----- nvinfo : EIATTR_KPARAM_INFO
	.align		4
.L_4279:
        /*0028*/ 	.byte	0x04, 0x17
        /*002a*/ 	.short	(.L_4281 - .L_4280)
.L_4280:
        /*002c*/ 	.word	0x00000000
        /*0030*/ 	.short	0x0004
        /*0032*/ 	.short	0x0020
        /*0034*/ 	.byte	0x00, 0xf0, 0x21, 0x00


	//----- nvinfo : EIATTR_KPARAM_INFO
	.align		4
.L_4281:
        /*0038*/ 	.byte	0x04, 0x17
        /*003a*/ 	.short	(.L_4283 - .L_4282)
.L_4282:
        /*003c*/ 	.word	0x00000000
        /*0040*/ 	.short	0x0003
        /*0042*/ 	.short	0x0018
        /*0044*/ 	.byte	0x00, 0xf0, 0x21, 0x00


	//----- nvinfo : EIATTR_KPARAM_INFO
	.align		4
.L_4283:
        /*0048*/ 	.byte	0x04, 0x17
        /*004a*/ 	.short	(.L_4285 - .L_4284)
.L_4284:
        /*004c*/ 	.word	0x00000000
        /*0050*/ 	.short	0x0002
        /*0052*/ 	.short	0x0010
        /*0054*/ 	.byte	0x00, 0xf0, 0x21, 0x00


	//----- nvinfo : EIATTR_KPARAM_INFO
	.align		4
.L_4285:
        /*0058*/ 	.byte	0x04, 0x17
        /*005a*/ 	.short	(.L_4287 - .L_4286)
.L_4286:
        /*005c*/ 	.word	0x00000000
        /*0060*/ 	.short	0x0001
        /*0062*/ 	.short	0x0008
        /*0064*/ 	.byte	0x00, 0xf0, 0x21, 0x00


	//----- nvinfo : EIATTR_KPARAM_INFO
	.align		4
.L_4287:
        /*0068*/ 	.byte	0x04, 0x17
        /*006a*/ 	.short	(.L_4289 - .L_4288)
.L_4288:
        /*006c*/ 	.word	0x00000000
        /*0070*/ 	.short	0x0000
        /*0072*/ 	.short	0x0000
        /*0074*/ 	.byte	0x00, 0xf0, 0x21, 0x00


	//----- nvinfo : EIATTR_SPARSE_MMA_MASK
	.align		4
.L_4289:
        /*0078*/ 	.byte	0x03, 0x50
        /*007a*/ 	.short	0x0000


	//----- nvinfo : EIATTR_MAXREG_COUNT
	.align		4
        /*007c*/ 	.byte	0x03, 0x1b
        /*007e*/ 	.short	0x00ff


	//----- nvinfo : EIATTR_NUM_BARRIERS
	.align		4
        /*0080*/ 	.byte	0x02, 0x4c
        /*0082*/ 	.byte	0x01
	.zero		1


	//----- nvinfo : EIATTR_MERCURY_ISA_VERSION
	.align		4
        /*0084*/ 	.byte	0x03, 0x5f
        /*0086*/ 	.short	0x0101


	//----- nvinfo : EIATTR_UNUSED_LOAD_BYTE_OFFSET
	.align		4
        /*0088*/ 	.byte	0x04, 0x44
        /*008a*/ 	.short	(.L_4291 - .L_4290)


	//   ....[0]....
.L_4290:
        /*008c*/ 	.word	0x00000830
        /*0090*/ 	.word	0x0000fff0


	//   ....[1]....
        /*0094*/ 	.word	0x00001030
        /*0098*/ 	.word	0x0000fff0


	//----- nvinfo : EIATTR_COOP_GROUP_MASK_REGIDS
	.align		4
.L_4291:
        /*009c*/ 	.byte	0x04, 0x29
        /*009e*/ 	.short	(.L_4293 - .L_4292)


	//   ....[0]....
.L_4292:
        /*00a0*/ 	.word	0xffffffff


	//   ....[1]....
        /*00a4*/ 	.word	0xffffffff


	//   ....[2]....
        /*00a8*/ 	.word	0xffffffff


	//   ....[3]....
        /*00ac*/ 	.word	0xffffffff


	//   ....[4]....
        /*00b0*/ 	.word	0xffffffff


	//   ....[5]....
        /*00b4*/ 	.word	0xffffffff


	//   ....[6]....
        /*00b8*/ 	.word	0xffffffff


	//   ....[7]....
        /*00bc*/ 	.word	0xffffffff


	//   ....[8]....
        /*00c0*/ 	.word	0xffffffff


	//   ....[9]....
        /*00c4*/ 	.word	0xffffffff


	//   ....[10]....
        /*00c8*/ 	.word	0xffffffff


	//   ....[11]....
        /*00cc*/ 	.word	0xffffffff


	//----- nvinfo : EIATTR_COOP_GROUP_INSTR_OFFSETS
	.align		4
.L_4293:
        /*00d0*/ 	.byte	0x04, 0x28
        /*00d2*/ 	.short	(.L_4295 - .L_4294)


	//   ....[0]....
.L_4294:
        /*00d4*/ 	.word	0x00000580


	//   ....[1]....
        /*00d8*/ 	.word	0x00000690


	//   ....[2]....
        /*00dc*/ 	.word	0x000006d0


	//   ....[3]....
        /*00e0*/ 	.word	0x00000720


	//   ....[4]....
        /*00e4*/ 	.word	0x00000770


	//   ....[5]....
        /*00e8*/ 	.word	0x000007b0


	//   ....[6]....
        /*00ec*/ 	.word	0x00000ea0


	//   ....[7]....
        /*00f0*/ 	.word	0x00000ef0


	//   ....[8]....
        /*00f4*/ 	.word	0x00000f30


	//   ....[9]....
        /*00f8*/ 	.word	0x00000f70


	//   ....[10]....
        /*00fc*/ 	.word	0x00000fb0


	//   ....[11]....
        /*0100*/ 	.word	0x00002ad0


	//----- nvinfo : EIATTR_EXIT_INSTR_OFFSETS
	.align		4
.L_4295:
        /*0104*/ 	.byte	0x04, 0x1c
        /*0106*/ 	.short	(.L_4297 - .L_4296)


	//   ....[0]....
.L_4296:
        /*0108*/ 	.word	0x000001d0


	//   ....[1]....
        /*010c*/ 	.word	0x00002c60


	//----- nvinfo : EIATTR_CRS_STACK_SIZE
	.align		4
.L_4297:
        /*0110*/ 	.byte	0x04, 0x1e
        /*0112*/ 	.short	(.L_4299 - .L_4298)
.L_4298:
        /*0114*/ 	.word	0x00000000


	//----- nvinfo : EIATTR_CBANK_PARAM_SIZE
	.align		4
.L_4299:
        /*0118*/ 	.byte	0x03, 0x19
        /*011a*/ 	.short	0x0030


	//----- nvinfo : EIATTR_PARAM_CBANK
	.align		4
        /*011c*/ 	.byte	0x04, 0x0a
        /*011e*/ 	.short	(.L_4301 - .L_4300)
	.align		4
.L_4300:
        /*0120*/ 	.word	index@(.nv.constant0._Z18kQuantizeBlockwiseI6__halfLi4096ELi4ELi0ELi0EEvPfPT_S1_PhS1_ii)
        /*0124*/ 	.short	0x0210
        /*0126*/ 	.short	0x0030


	//----- nvinfo : EIATTR_SW_WAR
	.align		4
.L_4301:
        /*0128*/ 	.byte	0x04, 0x36
        /*012a*/ 	.short	(.L_4303 - .L_4302)
.L_4302:
        /*012c*/ 	.word	0x00000008
.L_4303:


//--------------------- .nv.info._Z21kOptimizer32bit2StateI13__nv_bfloat16Li6EEvPT_S2_PfS3_S3_ffffffffiffbi --------------------------
	.section	.nv.info._Z21kOptimizer32bit2StateI13__nv_bfloat16Li6EEvPT_S2_PfS3_S3_ffffffffiffbi,"",@"SHT_CUDA_INFO"
	.sectionflags	@""
	.align	4


	//----- nvinfo : EIATTR_CUDA_API_VERSION
	.align		4
        /*0000*/ 	.byte	0x04, 0x37
        /*0002*/ 	.short	(.L_4305 - .L_4304)
.L_4304:
        /*0004*/ 	.word	0x00000082


	//----- nvinfo : EIATTR_KPARAM_INFO
	.align		4
.L_4305:
        /*0008*/ 	.byte	0x04, 0x17
        /*000a*/ 	.short	(.L_4307 - .L_4306)
.L_4306:
        /*000c*/ 	.word	0x00000000
        /*0010*/ 	.short	0x0011
        /*0012*/ 	.short	0x0058
        /*0014*/ 	.byte	0x00, 0xf0, 0x11, 0x00


	//----- nvinfo : EIATTR_KPARAM_INFO
	.align		4
.L_4307:
        /*0018*/ 	.byte	0x04, 0x17
        /*001a*/ 	.short	(.L_4309 - .L_4308)
.L_4308:
        /*001c*/ 	.word	0x00000000
        /*0020*/ 	.short	0x0010
        /*0022*/ 	.short	0x0054
        /*0024*/ 	.byte	0x00, 0xf0, 0x05, 0x00


	//----- nvinfo : EIATTR_KPARAM_INFO
	.align		4
.L_4309:
        /*0028*/ 	.byte	0x04, 0x17
        /*002a*/ 	.short	(.L_4311 - .L_4310)
.L_4310:
        /*002c*/ 	.word	0x00000000
        /*0030*/ 	.short	0x000f
        /*0032*/ 	.short	0x0050
        /*0034*/ 	.byte	0x00, 0xf0, 0x11, 0x00


	//----- nvinfo : EIATTR_KPARAM_INFO
	.align		4
.L_4311:
        /*0038*/ 	.byte	0x04, 0x17
        /*003a*/ 	.short	(.L_4313 - .L_4312)
.L_4312:
        /*003c*/ 	.word	0x00000000
        /*0040*/ 	.short	0x000e
        /*0042*/ 	.short	0x004c
        /*0044*/ 	.byte	0x00, 0xf0, 0x11, 0x00


	//----- nvinfo : EIATTR_KPARAM_INFO
	.align		4
.L_4313:
        /*0048*/ 	.byte	0x04, 0x17
        /*004a*/ 	.short	(.L_4315 - .L_4314)
.L_4314:
        /*004c*/ 	.word	0x00000000
        /*0050*/ 	.short	0x000d
        /*0052*/ 	.short	0x0048
        /*0054*/ 	.byte	0x00, 0xf0, 0x11, 0x00


	//----- nvinfo : EIATTR_KPARAM_INFO
	.align		4
.L_4315:
        /*0058*/ 	.byte	0x04, 0x17
        /*005a*/ 	.short	(.L_4317 - .L_4316)
.L_4316:
        /*005c*/ 	.word	0x00000000
        /*0060*/ 	.short	0x000c
        /*0062*/ 	.short	0x0044
        /*0064*/ 	.byte	0x00, 0xf0, 0x11, 0x00


	//----- nvinfo : EIATTR_KPARAM_INFO
	.align		4
.L_4317:
        /*0068*/ 	.byte	0x04, 0x17
        /*006a*/ 	.short	(.L_4319 - .L_4318)
.L_4318:
        /*006c*/ 	.word	0x00000000
        /*0070*/ 	.short	0x000b
        /*0072*/ 	.short	0x0040
        /*0074*/ 	.byte	0x00, 0xf0, 0x11, 0x00


	//----- nvinfo : EIATTR_KPARAM_INFO
	.align		4
.L_4319:
        /*0078*/ 	.byte	0x04, 0x17
        /*007a*/ 	.short	(.L_4321 - .L_4320)
.L_4320:
        /*007c*/ 	.word	0x00000000
        /*0080*/ 	.short	0x000a
        /*0082*/ 	.short	0x003c
        /*0084*/ 	.byte	0x00, 0xf0, 0x11, 0x00


	//----- nvinfo : EIATTR_KPARAM_INFO
	.align		4
.L_4321:
        /*0088*/ 	.byte	0x04, 0x17
        /*008a*/ 	.short	(.L_4323 - .L_4322)
.L_4322:
        /*008c*/ 	.word	0x00000000
        /*0090*/ 	.short	0x0009
        /*0092*/ 	.short	0x0038
        /*0094*/ 	.byte	0x00, 0xf0, 0x11, 0x00


	//----- nvinfo : EIATTR_KPARAM_INFO
	.align		4
.L_4323:
        /*0098*/ 	.byte	0x04, 0x17
        /*009a*/ 	.short	(.L_4325 - .L_4324)
.L_4324:
        /*009c*/ 	.word	0x00000000
        /*00a0*/ 	.short	0x0008
        /*00a2*/ 	.short	0x0034
        /*00a4*/ 	.byte	0x00, 0xf0, 0x11, 0x00


	//----- nvinfo : EIATTR_KPARAM_INFO
	.align		4
.L_4325:
        /*00a8*/ 	.byte	0x04, 0x17
        /*00aa*/ 	.short	(.L_4327 - .L_4326)
.L_4326:
        /*00ac*/ 	.word	0x00000000
        /*00b0*/ 	.short	0x0007
        /*00b2*/ 	.short	0x0030
        /*00b4*/ 	.byte	0x00, 0xf0, 0x11, 0x00


	//----- nvinfo : EIATTR_KPARAM_INFO
	.align		4
.L_4327:
        /*00b8*/ 	.byte	0x04, 0x17
        /*00ba*/ 	.short	(.L_4329 - .L_4328)
.L_4328:
        /*00bc*/ 	.word	0x00000000
        /*00c0*/ 	.short	0x0006
        /*00c2*/ 	.short	0x002c
        /*00c4*/ 	.byte	0x00, 0xf0, 0x11, 0x00


	//----- nvinfo : EIATTR_KPARAM_INFO
	.align		4
.L_4329:
        /*00c8*/ 	.byte	0x04, 0x17
        /*00ca*/ 	.short	(.L_4331 - .L_4330)
.L_4330:
        /*00cc*/ 	.word	0x00000000
        /*00d0*/ 	.short	0x0005
        /*00d2*/ 	.short	0x0028
        /*00d4*/ 	.byte	0x00, 0xf0, 0x11, 0x00


	//----- nvinfo : EIATTR_KPARAM_INFO
	.align		4
.L_4331:
        /*00d8*/ 	.byte	0x04, 0x17
        /*00da*/ 	.short	(.L_4333 - .L_4332)
.L_4332:
        /*00dc*/ 	.word	0x00000000
        /*00e0*/ 	.short	0x0004
        /*00e2*/ 	.short	0x0020
        /*00e4*/ 	.byte	0x00, 0xf0, 0x21, 0x00


	//----- nvinfo : EIATTR_KPARAM_INFO
	.align		4
.L_4333:
        /*00e8*/ 	.byte	0x04, 0x17
        /*00ea*/ 	.short	(.L_4335 - .L_4334)
.L_4334:
        /*00ec*/ 	.word	0x00000000
        /*00f0*/ 	.short	0x0003
        /*00f2*/ 	.short	0x0018
        /*00f4*/ 	.byte	0x00, 0xf0, 0x21, 0x00


	//----- nvinfo : EIATTR_KPARAM_INFO
	.align		4
.L_4335:
        /*00f8*/ 	.byte	0x04, 0x17
        /*00fa*/ 	.short	(.L_4337 - .L_4336)
.L_4336:
        /*00fc*/ 	.word	0x00000000
        /*0100*/ 	.short	0x0002
        /*0102*/ 	.short	0x0010
        /*0104*/ 	.byte	0x00, 0xf0, 0x21, 0x00


	//----- nvinfo : EIATTR_KPARAM_INFO
	.align		4
.L_4337:
        /*0108*/ 	.byte	0x04, 0x17
        /*010a*/ 	.short	(.L_4339 - .L_4338)
.L_4338:
        /*010c*/ 	.word	0x00000000
        /*0110*/ 	.short	0x0001
        /*0112*/ 	.short	0x0008
        /*0114*/ 	.byte	0x00, 0xf0, 0x21, 0x00


	//----- nvinfo : EIATTR_KPARAM_INFO
	.align		4
.L_4339:
        /*0118*/ 	.byte	0x04, 0x17
        /*011a*/ 	.short	(.L_4341 - .L_4340)
.L_4340:
        /*011c*/ 	.word	0x00000000
        /*0120*/ 	.short	0x0000
        /*0122*/ 	.short	0x0000
        /*0124*/ 	.byte	0x00, 0xf0, 0x21, 0x00


	//----- nvinfo : EIATTR_SPARSE_MMA_MASK
	.align		4
.L_4341:
        /*0128*/ 	.byte	0x03, 0x50
        /*012a*/ 	.short	0x0000


	//----- nvinfo : EIATTR_MAXREG_COUNT
	.align		4
        /*012c*/ 	.byte	0x03, 0x1b
        /*012e*/ 	.short	0x0040


	//----- nvinfo : EIATTR_NUM_BARRIERS
	.align		4
        /*0130*/ 	.byte	0x02, 0x4c
        /*0132*/ 	.byte	0x01
	.zero		1


	//----- nvinfo : EIATTR_MERCURY_ISA_VERSION
	.align		4
        /*0134*/ 	.byte	0x03, 0x5f
        /*0136*/ 	.short	0x0101


	//----- nvinfo : EIATTR_COOP_GROUP_MASK_REGIDS
	.align		4
        /*0138*/ 	.byte	0x04, 0x29
        /*013a*/ 	.short	(.L_4343 - .L_4342)


	//   ....[0]....
.L_4342:
        /*013c*/ 	.word	0xffffffff


	//   ....[1]....
        /*0140*/ 	.word	0xffffffff


	//   ....[2]....
        /*0144*/ 	.word	0xffffffff


	//   ....[3]....
        /*0148*/ 	.word	0xffffffff


	//   ....[4]....
        /*014c*/ 	.word	0xffffffff


	//   ....[5]....
        /*0150*/ 	.word	0xffffffff


	//   ....[6]....
        /*0154*/ 	.word	0xffffffff


	//   ....[7]....
        /*0158*/ 	.word	0xffffffff


	//   ....[8]....
        /*015c*/ 	.word	0xffffffff


	//----- nvinfo : EIATTR_COOP_GROUP_INSTR_OFFSETS
	.align		4
.L_4343:
        /*0160*/ 	.byte	0x04, 0x28
        /*0162*/ 	.short	(.L_4345 - .L_4344)


	//   ....[0]....
.L_4344:
        /*0164*/ 	.word	0x00000560


	//   ....[1]....
        /*0168*/ 	.word	0x000006e0


	//   ....[2]....
        /*016c*/ 	.word	0x00000840


	//   ....[3]....
        /*0170*/ 	.word	0x00000a50


	//   ....[4]....
        /*0174*/ 	.word	0x00000c10


	//   ....[5]....
        /*0178*/ 	.word	0x00001560


	//   ....[6]....
        /*017c*/ 	.word	0x00001760


	//   ....[7]....
        /*0180*/ 	.word	0x00001940


	//   ....[8]....
        /*0184*/ 	.word	0x00001b20


	//----- nvinfo : EIATTR_EXIT_INSTR_OFFSETS
	.align		4
.L_4345:
        /*0188*/ 	.byte	0x04, 0x1c
        /*018a*/ 	.short	(.L_4347 - .L_4346)


	//   ....[0]....
.L_4346:
        /*018c*/ 	.word	0x000000d0


	//   ....[1]....
        /*0190*/ 	.word	0x00001de0


	//----- nvinfo : EIATTR_MAX_THREADS
	.align		4
.L_4347:
        /*0194*/ 	.byte	0x04, 0x05
        /*0196*/ 	.short	(.L_4349 - .L_4348)
.L_4348:
        /*0198*/ 	.word	0x00000400
        /*019c*/ 	.word	0x00000001
        /*01a0*/ 	.word	0x00000001


	//----- nvinfo : EIATTR_CBANK_PARAM_SIZE
	.align		4
.L_4349:
        /*01a4*/ 	.byte	0x03, 0x19
        /*01a6*/ 	.short	0x005c


	//----- nvinfo : EIATTR_PARAM_CBANK
	.align		4
        /*01a8*/ 	.byte	0x04, 0x0a
        /*01aa*/ 	.short	(.L_4351 - .L_4350)
	.align		4
.L_4350:
        /*01ac*/ 	.word	index@(.nv.constant0._Z21kOptimizer32bit2StateI13__nv_bfloat16Li6EEvPT_S2_PfS3_S3_ffffffffiffbi)
        /*01b0*/ 	.short	0x0210
        /*01b2*/ 	.short	0x005c


	//----- nvinfo : EIATTR_SW_WAR
	.align		4
.L_4351:
        /*01b4*/ 	.byte	0x04, 0x36
        /*01b6*/ 	.short	(.L_4353 - .L_4352)
.L_4352:
        /*01b8*/ 	.word	0x00000008
.L_4353:


//--------------------- .nv.info._Z21kOptimizer32bit2StateI6__halfLi6EEvPT_S2_PfS3_S3_ffffffffiffbi --------------------------
	.section	.nv.info._Z21kOptimizer32bit2StateI6__halfLi6EEvPT_S2_PfS3_S3_ffffffffiffbi,"",@"SHT_CUDA_INFO"
	.sectionflags	@""
	.align	4


	//----- nvinfo : EIATTR_CUDA_API_VERSION
	.align		4
        /*0000*/ 	.byte	0x04, 0x37
        /*0002*/ 	.short	(.L_4355 - .L_4354)
.L_4354:
        /*0004*/ 	.word	0x00000082


	//----- nvinfo : EIATTR_KPARAM_INFO
	.align		4
.L_4355:
        /*0008*/ 	.byte	0x04, 0x17
        /*000a*/ 	.short	(.L_4357 - .L_4356)
.L_4356:
        /*000c*/ 	.word	0x00000000
        /*0010*/ 	.short	0x0011
        /*0012*/ 	.short	0x0058
        /*0014*/ 	.byte	0x00, 0xf0, 0x11, 0x00


	//----- nvinfo : EIATTR_KPARAM_INFO
	.align		4
.L_4357:
        /*0018*/ 	.byte	0x04, 0x17
        /*001a*/ 	.short	(.L_4359 - .L_4358)
.L_4358:
        /*001c*/ 	.word	0x00000000
        /*0020*/ 	.short	0x0010
        /*0022*/ 	.short	0x0054
        /*0024*/ 	.byte	0x00, 0xf0, 0x05, 0x00


	//----- nvinfo : EIATTR_KPARAM_INFO
	.align		4
.L_4359:
        /*0028*/ 	.byte	0x04, 0x17
        /*002a*/ 	.short	(.L_4361 - .L_4360)
.L_4360:
        /*002c*/ 	.word	0x00000000
        /*0030*/ 	.short	0x000f
        /*0032*/ 	.short	0x0050
        /*0034*/ 	.byte	0x00, 0xf0, 0x11, 0x00


	//----- nvinfo : EIATTR_KPARAM_INFO
	.align		4
.L_4361:
        /*0038*/ 	.byte	0x04, 0x17
        /*003a*/ 	.short	(.L_4363 - .L_4362)
.L_4362:
        /*003c*/ 	.word	0x00000000
        /*0040*/ 	.short	0x000e
        /*0042*/ 	.short	0x004c
        /*0044*/ 	.byte	0x00, 0xf0, 0x11, 0x00


	//----- nvinfo : EIATTR_KPARAM_INFO
	.align		4
.L_4363:
        /*0048*/ 	.byte	0x04, 0x17
        /*004a*/ 	.short	(.L_4365 - .L_4364)
.L_4364:
        /*004c*/ 	.word	0x00000000
        /*0050*/ 	.short	0x000d
        /*0052*/ 	.short	0x0048
        /*0054*/ 	.byte	0x00, 0xf0, 0x11, 0x00


	//----- nvinfo : EIATTR_KPARAM_INFO
	.align		4
.L_4365:
        /*0058*/ 	.byte	0x04, 0x17
        /*005a*/ 	.short	(.L_4367 - .L_4366)
.L_4366:
        /*005c*/ 	.word	0x00000000
        /*0060*/ 	.short	0x000c
        /*0062*/ 	.short	0x0044
        /*0064*/ 	.byte	0x00, 0xf0, 0x11, 0x00


	//----- nvinfo : EIATTR_KPARAM_INFO
	.align		4
.L_4367:
        /*0068*/ 	.byte	0x04, 0x17
        /*006a*/ 	.short	(.L_4369 - .L_4368)
.L_4368:
        /*006c*/ 	.word	0x00000000
        /*0070*/ 	.short	0x000b
        /*0072*/ 	.short	0x0040
        /*0074*/ 	.byte	0x00, 0xf0, 0x11, 0x00


	//----- nvinfo : EIATTR_KPARAM_INFO
	.align		4
.L_4369:
        /*0078*/ 	.byte	0x04, 0x17
        /*007a*/ 	.short	(.L_4371 - .L_4370)
.L_4370:
        /*007c*/ 	.word	0x00000000
        /*0080*/ 	.short	0x000a
        /*0082*/ 	.short	0x003c
        /*0084*/ 	.byte	0x00, 0xf0, 0x11, 0x00


	//----- nvinfo : EIATTR_KPARAM_INFO
	.align		4
.L_4371:
        /*0088*/ 	.byte	0x04, 0x17
        /*008a*/ 	.short	(.L_4373 - .L_4372)
.L_4372:
        /*008c*/ 	.word	0x00000000
        /*0090*/ 	.short	0x0009
        /*0092*/ 	.short	0x0038
        /*0094*/ 	.byte	0x00, 0xf0, 0x11, 0x00


	//----- nvinfo : EIATTR_KPARAM_INFO
	.align		4
.L_4373:
        /*0098*/ 	.byte	0x04, 0x17
        /*009a*/ 	.short	(.L_4375 - .L_4374)
.L_4374:
        /*009c*/ 	.word	0x00000000
        /*00a0*/ 	.short	0x0008
        /*00a2*/ 	.short	0x0034
        /*00a4*/ 	.byte	0x00, 0xf0, 0x11, 0x00


	//----- nvinfo : EIATTR_KPARAM_INFO
	.align		4
.L_4375:
        /*00a8*/ 	.byte	0x04, 0x17
        /*00aa*/ 	.short	(.L_4377 - .L_4376)
.L_4376:
        /*00ac*/ 	.word	0x00000000
        /*00b0*/ 	.short	0x0007
        /*00b2*/ 	.short	0x0030
        /*00b4*/ 	.byte	0x00, 0xf0, 0x11, 0x00


	//----- nvinfo : EIATTR_KPARAM_INFO
	.align		4
.L_4377:
        /*00b8*/ 	.byte	0x04, 0x17
        /*00ba*/ 	.short	(.L_4379 - .L_4378)
.L_4378:
        /*00bc*/ 	.word	0x00000000
        /*00c0*/ 	.short	0x0006
        /*00c2*/ 	.short	0x002c
        /*00c4*/ 	.byte	0x00, 0xf0, 0x11, 0x00


	//----- nvinfo : EIATTR_KPARAM_INFO
	.align		4
.L_4379:
        /*00c8*/ 	.byte	0x04, 0x17
        /*00ca*/ 	.short	(.L_4381 - .L_4380)
.L_4380:
        /*00cc*/ 	.word	0x00000000
        /*00d0*/ 	.short	0x0005
        /*00d2*/ 	.short	0x0028
        /*00d4*/ 	.byte	0x00, 0xf0, 0x11, 0x00


	//----- nvinfo : EIATTR_KPARAM_INFO
	.align		4
.L_4381:
        /*00d8*/ 	.byte	0x04, 0x17
        /*00da*/ 	.short	(.L_4383 - .L_4382)
.L_4382:
        /*00dc*/ 	.word	0x00000000
        /*00e0*/ 	.short	0x0004
        /*00e2*/ 	.short	0x0020
        /*00e4*/ 	.byte	0x00, 0xf0, 0x21, 0x00


	//----- nvinfo : EIATTR_KPARAM_INFO
	.align		4
.L_4383:
        /*00e8*/ 	.byte	0x04, 0x17
        /*00ea*/ 	.short	(.L_4385 - .L_4384)
.L_4384:
        /*00ec*/ 	.word	0x00000000
        /*00f0*/ 	.short	0x0003
        /*00f2*/ 	.short	0x0018
        /*00f4*/ 	.byte	0x00, 0xf0, 0x21, 0x00


	//----- nvinfo : EIATTR_KPARAM_INFO
	.align		4
.L_4385:
        /*00f8*/ 	.byte	0x04, 0x17
        /*00fa*/ 	.short	(.L_4387 - .L_4386)
.L_4386:
        /*00fc*/ 	.word	0x00000000
        /*0100*/ 	.short	0x0002
        /*0102*/ 	.short	0x0010
        /*0104*/ 	.byte	0x00, 0xf0, 0x21, 0x00


	//----- nvinfo : EIATTR_KPARAM_INFO
	.align		4
.L_4387:
        /*0108*/ 	.byte	0x04, 0x17
        /*010a*/ 	.short	(.L_4389 - .L_4388)
.L_4388:
        /*010c*/ 	.word	0x00000000
        /*0110*/ 	.short	0x0001
        /*0112*/ 	.short	0x0008
        /*0114*/ 	.byte	0x00, 0xf0, 0x21, 0x00


	//----- nvinfo : EIATTR_KPARAM_INFO
	.align		4
.L_4389:
        /*0118*/ 	.byte	0x04, 0x17
        /*011a*/ 	.short	(.L_4391 - .L_4390)
.L_4390:
        /*011c*/ 	.word	0x00000000
        /*0120*/ 	.short	0x0000
        /*0122*/ 	.short	0x0000
        /*0124*/ 	.byte	0x00, 0xf0, 0x21, 0x00


	//----- nvinfo : EIATTR_SPARSE_MMA_MASK
	.align		4
.L_4391:
        /*0128*/ 	.byte	0x03, 0x50
        /*012a*/ 	.short	0x0000


	//----- nvinfo : EIATTR_MAXREG_COUNT
	.align		4
        /*012c*/ 	.byte	0x03, 0x1b
        /*012e*/ 	.short	0x0040


	//----- nvinfo : EIATTR_NUM_BARRIERS
	.align		4
        /*0130*/ 	.byte	0x02, 0x4c
        /*0132*/ 	.byte	0x01
	.zero		1


	//----- nvinfo : EIATTR_MERCURY_ISA_VERSION
	.align		4
        /*0134*/ 	.byte	0x03, 0x5f
        /*0136*/ 	.short	0x0101


	//----- nvinfo : EIATTR_COOP_GROUP_MASK_REGIDS
	.align		4
        /*0138*/ 	.byte	0x04, 0x29
        /*013a*/ 	.short	(.L_4393 - .L_4392)


	//   ....[0]....
.L_4392:
        /*013c*/ 	.word	0xffffffff


	//   ....[1]....
        /*0140*/ 	.word	0xffffffff


	//   ....[2]....
        /*0144*/ 	.word	0xffffffff


	//   ....[3]....
        /*0148*/ 	.word	0xffffffff


	//   ....[4]....
        /*014c*/ 	.word	0xffffffff


	//   ....[5]....
        /*0150*/ 	.word	0xffffffff


	//   ....[6]....
        /*0154*/ 	.word	0xffffffff


	//   ....[7]....
        /*0158*/ 	.word	0xffffffff


	//   ....[8]....
        /*015c*/ 	.word	0xffffffff


	//----- nvinfo : EIATTR_COOP_GROUP_INSTR_OFFSETS
	.align		4
.L_4393:
        /*0160*/ 	.byte	0x04, 0x28
        /*0162*/ 	.short	(.L_4395 - .L_4394)


	//   ....[0]....
.L_4394:
        /*0164*/ 	.word	0x00000560


	//   ....[1]....
        /*0168*/ 	.word	0x000006e0


	//   ....[2]....
        /*016c*/ 	.word	0x00000840


	//   ....[3]....
        /*0170*/ 	.word	0x00000a50


	//   ....[4]....
        /*0174*/ 	.word	0x00000bf0


	//   ....[5]....
        /*0178*/ 	.word	0x000014e0


	//   ....[6]....
        /*017c*/ 	.word	0x000016f0


	//   ....[7]....
        /*0180*/ 	.word	0x000018d0


	//   ....[8]....
        /*0184*/ 	.word	0x00001ab0


	//----- nvinfo : EIATTR_EXIT_INSTR_OFFSETS
	.align		4
.L_4395:
        /*0188*/ 	.byte	0x04, 0x1c
        /*018a*/ 	.short	(.L_4397 - .L_4396)


	//   ....[0]....
.L_4396:
        /*018c*/ 	.word	0x000000d0


	//   ....[1]....
        /*0190*/ 	.word	0x00001d70


	//----- nvinfo : EIATTR_MAX_THREADS
	.align		4
.L_4397:
        /*0194*/ 	.byte	0x04, 0x05
        /*0196*/ 	.short	(.L_4399 - .L_4398)
.L_4398:
        /*0198*/ 	.word	0x00000400
        /*019c*/ 	.word	0x00000001
        /*01a0*/ 	.word	0x00000001


	//----- nvinfo : EIATTR_CBANK_PARAM_SIZE
	.align		4
.L_4399:
        /*01a4*/ 	.byte	0x03, 0x19
        /*01a6*/ 	.short	0x005c


	//----- nvinfo : EIATTR_PARAM_CBANK
	.align		4
        /*01a8*/ 	.byte	0x04, 0x0a
        /*01aa*/ 	.short	(.L_4401 - .L_4400)
	.align		4
.L_4400:
        /*01ac*/ 	.word	index@(.nv.constant0._Z21kOptimizer32bit2StateI6__halfLi6EEvPT_S2_PfS3_S3_ffffffffiffbi)
        /*01b0*/ 	.short	0x0210
        /*01b2*/ 	.short	0x005c


	//----- nvinfo : EIATTR_SW_WAR
	.align		4
.L_4401:
        /*01b4*/ 	.byte	0x04, 0x36
        /*01b6*/ 	.short	(.L_4403 - .L_4402)
.L_4402:
        /*01b8*/ 	.word	0x00000008
.L_4403:


//--------------------- .nv.info._Z21kOptimizer32bit2StateIfLi6EEvPT_S1_PfS2_S2_ffffffffiffbi --------------------------
	.section	.nv.info._Z21kOptimizer32bit2StateIfLi6EEvPT_S1_PfS2_S2_ffffffffiffbi,"",@"SHT_CUDA_INFO"
	.sectionflags	@""
	.align	4


	//----- nvinfo : EIATTR_CUDA_API_VERSION
	.align		4
        /*0000*/ 	.byte	0x04, 0x37
        /*0002*/ 	.short	(.L_4405 - .L_4404)
.L_4404:
        /*0004*/ 	.word	0x00000082


	//----- nvinfo : EIATTR_KPARAM_INFO
	.align		4
.L_4405:
        /*0008*/ 	.byte	0x04, 0x17
        /*000a*/ 	.short	(.L_4407 - .L_4406)
.L_4406:
        /*000c*/ 	.word	0x00000000
        /*0010*/ 	.short	0x0011
        /*0012*/ 	.short	0x0058
        /*0014*/ 	.byte	0x00, 0xf0, 0x11, 0x00


	//----- nvinfo : EIATTR_KPARAM_INFO
	.align		4
.L_4407:
        /*0018*/ 	.byte	0x04, 0x17
        /*001a*/ 	.short	(.L_4409 - .L_4408)
.L_4408:
        /*001c*/ 	.word	0x00000000
        /*0020*/ 	.short	0x0010
        /*0022*/ 	.short	0x0054
        /*0024*/ 	.byte	0x00, 0xf0, 0x05, 0x00


	//----- nvinfo : EIATTR_KPARAM_INFO
	.align		4
.L_4409:
        /*0028*/ 	.byte	0x04, 0x17
        /*002a*/ 	.short	(.L_4411 - .L_4410)
.L_4410:
        /*002c*/ 	.word	0x00000000
        /*0030*/ 	.short	0x000f
        /*0032*/ 	.short	0x0050
        /*0034*/ 	.byte	0x00, 0xf0, 0x11, 0x00


	//----- nvinfo : EIATTR_KPARAM_INFO
	.align		4
.L_4411:
        /*0038*/ 	.byte	0x04, 0x17
        /*003a*/ 	.short	(.L_4413 - .L_4412)
.L_4412:
        /*003c*/ 	.word	0x00000000
        /*0040*/ 	.short	0x000e
        /*0042*/ 	.short	0x004c
        /*0044*/ 	.byte	0x00, 0xf0, 0x11, 0x00


	//----- nvinfo : EIATTR_KPARAM_INFO
	.align		4
.L_4413:
        /*0048*/ 	.byte	0x04, 0x17
        /*004a*/ 	.short	(.L_4415 - .L_4414)
.L_4414:
        /*004c*/ 	.word	0x00000000
        /*0050*/ 	.short	0x000d
        /*0052*/ 	.short	0x0048
        /*0054*/ 	.byte	0x00, 0xf0, 0x11, 0x00


	//----- nvinfo : EIATTR_KPARAM_INFO
	.align		4
.L_4415:
        /*0058*/ 	.byte	0x04, 0x17
        /*005a*/ 	.short	(.L_4417 - .L_4416)
.L_4416:
        /*005c*/ 	.word	0x00000000
        /*0060*/ 	.short	0x000c
        /*0062*/ 	.short	0x0044
        /*0064*/ 	.byte	0x00, 0xf0, 0x11, 0x00


	//----- nvinfo : EIATTR_KPARAM_INFO
	.align		4
.L_4417:
        /*0068*/ 	.byte	0x04, 0x17
        /*006a*/ 	.short	(.L_4419 - .L_4418)
.L_4418:
        /*006c*/ 	.word	0x00000000
        /*0070*/ 	.short	0x000b
        /*0072*/ 	.short	0x0040
        /*0074*/ 	.byte	0x00, 0xf0, 0x11, 0x00


	//----- nvinfo : EIATTR_KPARAM_INFO
	.align		4
.L_4419:
        /*0078*/ 	.byte	0x04, 0x17
        /*007a*/ 	.short	(.L_4421 - .L_4420)
.L_4420:
        /*007c*/ 	.word	0x00000000
        /*0080*/ 	.short	0x000a
        /*0082*/ 	.short	0x003c
        /*0084*/ 	.byte	0x00, 0xf0, 0x11, 0x00


	//----- nvinfo : EIATTR_KPARAM_INFO
	.align		4
.L_4421:
        /*0088*/ 	.byte	0x04, 0x17
        /*008a*/ 	.short	(.L_4423 - .L_4422)
.L_4422:
        /*008c*/ 	.word	0x00000000
        /*0090*/ 	.short	0x0009
        /*0092*/ 	.short	0x0038
        /*0094*/ 	.byte	0x00, 0xf0, 0x11, 0x00


	//----- nvinfo : EIATTR_KPARAM_INFO
	.align		4
.L_4423:
        /*0098*/ 	.byte	0x04, 0x17
        /*009a*/ 	.short	(.L_4425 - .L_4424)
.L_4424:
        /*009c*/ 	.word	0x00000000
        /*00a0*/ 	.short	0x0008
        /*00a2*/ 	.short	0x0034
        /*00a4*/ 	.byte	0x00, 0xf0, 0x11, 0x00


	//----- nvinfo : EIATTR_KPARAM_INFO
	.align		4
.L_4425:
        /*00a8*/ 	.byte	0x04, 0x17
        /*00aa*/ 	.short	(.L_4427 - .L_4426)
.L_4426:
        /*00ac*/ 	.word	0x00000000
        /*00b0*/ 	.short	0x0007
        /*00b2*/ 	.short	0x0030
        /*00b4*/ 	.byte	0x00, 0xf0, 0x11, 0x00


	//----- nvinfo : EIATTR_KPARAM_INFO
	.align		4
.L_4427:
        /*00b8*/ 	.byte	0x04, 0x17
        /*00ba*/ 	.short	(.L_4429 - .L_4428)
.L_4428:
        /*00bc*/ 	.word	0x00000000
        /*00c0*/ 	.short	0x0006
        /*00c2*/ 	.short	0x002c
        /*00c4*/ 	.byte	0x00, 0xf0, 0x11, 0x00


	//----- nvinfo : EIATTR_KPARAM_INFO
	.align		4
.L_4429:
        /*00c8*/ 	.byte	0x04, 0x17
        /*00ca*/ 	.short	(.L_4431 - .L_4430)
.L_4430:
        /*00cc*/ 	.word	0x00000000
        /*00d0*/ 	.short	0x0005
        /*00d2*/ 	.short	0x0028
        /*00d4*/ 	.byte	0x00, 0xf0, 0x11, 0x00


	//----- nvinfo : EIATTR_KPARAM_INFO
	.align		4
.L_4431:
        /*00d8*/ 	.byte	0x04, 0x17
        /*00da*/ 	.short	(.L_4433 - .L_4432)
.L_4432:
        /*00dc*/ 	.word	0x00000000
        /*00e0*/ 	.short	0x0004
        /*00e2*/ 	.short	0x0020
        /*00e4*/ 	.byte	0x00, 0xf0, 0x21, 0x00


	//----- nvinfo : EIATTR_KPARAM_INFO
	.align		4
.L_4433:
        /*00e8*/ 	.byte	0x04, 0x17
        /*00ea*/ 	.short	(.L_4435 - .L_4434)
.L_4434:
        /*00ec*/ 	.word	0x00000000
        /*00f0*/ 	.short	0x0003
        /*00f2*/ 	.short	0x0018
        /*00f4*/ 	.byte	0x00, 0xf0, 0x21, 0x00


	//----- nvinfo : EIATTR_KPARAM_INFO
	.align		4
.L_4435:
        /*00f8*/ 	.byte	0x04, 0x17
        /*00fa*/ 	.short	(.L_4437 - .L_4436)
.L_4436:
        /*00fc*/ 	.word	0x00000000
        /*0100*/ 	.short	0x0002
        /*0102*/ 	.short	0x0010
        /*0104*/ 	.byte	0x00, 0xf0, 0x21, 0x00


	//----- nvinfo : EIATTR_KPARAM_INFO
	.align		4
.L_4437:
        /*0108*/ 	.byte	0x04, 0x17
        /*010a*/ 	.short	(.L_4439 - .L_4438)
.L_4438:
        /*010c*/ 	.word	0x00000000
        /*0110*/ 	.short	0x0001
        /*0112*/ 	.short	0x0008
        /*0114*/ 	.byte	0x00, 0xf0, 0x21, 0x00


	//----- nvinfo : EIATTR_KPARAM_INFO
	.align		4
.L_4439:
        /*0118*/ 	.byte	0x04, 0x17
        /*011a*/ 	.short	(.L_4441 - .L_4440)
.L_4440:
        /*011c*/ 	.word	0x00000000
        /*0120*/ 	.short	0x0000
        /*0122*/ 	.short	0x0000
        /*0124*/ 	.byte	0x00, 0xf0, 0x21, 0x00


	//----- nvinfo : EIATTR_SPARSE_MMA_MASK
	.align		4
.L_4441:
        /*0128*/ 	.byte	0x03, 0x50
        /*012a*/ 	.short	0x0000


	//----- nvinfo : EIATTR_MAXREG_COUNT
	.align		4
        /*012c*/ 	.byte	0x03, 0x1b
        /*012e*/ 	.short	0x0040


	//----- nvinfo : EIATTR_NUM_BARRIERS
	.align		4
        /*0130*/ 	.byte	0x02, 0x4c
        /*0132*/ 	.byte	0x01
	.zero		1


	//----- nvinfo : EIATTR_MERCURY_ISA_VERSION
	.align		4
        /*0134*/ 	.byte	0x03, 0x5f
        /*0136*/ 	.short	0x0101


	//----- nvinfo : EIATTR_COOP_GROUP_MASK_REGIDS
	.align		4
        /*0138*/ 	.byte	0x04, 0x29
        /*013a*/ 	.short	(.L_4443 - .L_4442)


	//   ....[0]....
.L_4442:
        /*013c*/ 	.word	0xffffffff


	//   ....[1]....
        /*0140*/ 	.word	0xffffffff


	//   ....[2]....
        /*0144*/ 	.word	0xffffffff


	//   ....[3]....
        /*0148*/ 	.word	0xffffffff


	//   ....[4]....
        /*014c*/ 	.word	0xffffffff


	//   ....[5]....
        /*0150*/ 	.word	0xffffffff


	//   ....[6]....
        /*0154*/ 	.word	0xffffffff


	//   ....[7]....
        /*0158*/ 	.word	0xffffffff


	//   ....[8]....
        /*015c*/ 	.word	0xffffffff


	//----- nvinfo : EIATTR_COOP_GROUP_INSTR_OFFSETS
	.align		4
.L_4443:
        /*0160*/ 	.byte	0x04, 0x28
        /*0162*/ 	.short	(.L_4445 - .L_4444)


	//   ....[0]....
.L_4444:
        /*0164*/ 	.word	0x00000530


	//   ....[1]....
        /*0168*/ 	.word	0x00000680


	//   ....[2]....
        /*016c*/ 	.word	0x000007e0


	//   ....[3]....
        /*0170*/ 	.word	0x00000a00


	//   ....[4]....
        /*0174*/ 	.word	0x00000bc0


	//   ....[5]....
        /*0178*/ 	.word	0x00001280


	//   ....[6]....
        /*017c*/ 	.word	0x00001460


	//   ....[7]....
        /*0180*/ 	.word	0x00001640


	//   ....[8]....
        /*0184*/ 	.word	0x00001820


	//----- nvinfo : EIATTR_EXIT_INSTR_OFFSETS
	.align		4
.L_4445:
        /*0188*/ 	.byte	0x04, 0x1c
        /*018a*/ 	.short	(.L_4447 - .L_4446)


	//   ....[0]....
.L_4446:
        /*018c*/ 	.word	0x000000d0


	//   ....[1]....
        /*0190*/ 	.word	0x00001ae0


	//----- nvinfo : EIATTR_MAX_THREADS
	.align		4
.L_4447:
        /*0194*/ 	.byte	0x04, 0x05
        /*0196*/ 	.short	(.L_4449 - .L_4448)
.L_4448:
        /*0198*/ 	.word	0x00000400
        /*019c*/ 	.word	0x00000001
        /*01a0*/ 	.word	0x00000001


	//----- nvinfo : EIATTR_CBANK_PARAM_SIZE
	.align		4
.L_4449:
        /*01a4*/ 	.byte	0x03, 0x19
        /*01a6*/ 	.short	0x005c


	//----- nvinfo : EIATTR_PARAM_CBANK
	.align		4
        /*01a8*/ 	.byte	0x04, 0x0a
        /*01aa*/ 	.short	(.L_4451 - .L_4450)
	.align		4
.L_4450:
        /*01ac*/ 	.word	index@(.nv.constant0._Z21kOptimizer32bit2StateIfLi6EEvPT_S1_PfS2_S2_ffffffffiffbi)
        /*01b0*/ 	.short	0x0210
        /*01b2*/ 	.short	0x005c


	//----- nvinfo : EIATTR_SW_WAR
	.align		4
.L_4451:
        /*01b4*/ 	.byte	0x04, 0x36
        /*01b6*/ 	.short	(.L_4453 - .L_4452)
.L_4452:
        /*01b8*/ 	.word	0x00000008
.L_4453:


//--------------------- .nv.info._Z21kOptimizer32bit2StateI13__nv_bfloat16Li0EEvPT_S2_PfS3_S3_ffffffffiffbi --------------------------
	.section	.nv.info._Z21kOptimizer32bit2StateI13__nv_bfloat16Li0EEvPT_S2_PfS3_S3_ffffffffiffbi,"",@"SHT_CUDA_INFO"
	.sectionflags	@""
	.align	4


	//----- nvinfo : EIATTR_CUDA_API_VERSION
	.align		4
        /*0000*/ 	.byte	0x04, 0x37
        /*0002*/ 	.short	(.L_4455 - .L_4454)
.L_4454:
        /*0004*/ 	.word	0x00000082


	//----- nvinfo : EIATTR_KPARAM_INFO
	.align		4
.L_4455:
        /*0008*/ 	.byte	0x04, 0x17
        /*000a*/ 	.short	(.L_4457 - .L_4456)
.L_4456:
        /*000c*/ 	.word	0x00000000
        /*0010*/ 	.short	0x0011
        /*0012*/ 	.short	0x0058
        /*0014*/ 	.byte	0x00, 0xf0, 0x11, 0x00


	//----- nvinfo : EIATTR_KPARAM_INFO
	.align		4
.L_4457:
        /*0018*/ 	.byte	0x04, 0x17
        /*001a*/ 	.short	(.L_4459 - .L_4458)
.L_4458:
        /*001c*/ 	.word	0x00000000
        /*0020*/ 	.short	0x0010
        /*0022*/ 	.short	0x0054
        /*0024*/ 	.byte	0x00, 0xf0, 0x05, 0x00


	//----- nvinfo : EIATTR_KPARAM_INFO
	.align		4
.L_4459:
        /*0028*/ 	.byte	0x04, 0x17
        /*002a*/ 	.short	(.L_4461 - .L_4460)
.L_4460:
        /*002c*/ 	.word	0x00000000
        /*0030*/ 	.short	0x000f
        /*0032*/ 	.short	0x0050
        /*0034*/ 	.byte	0x00, 0xf0, 0x11, 0x00


	//----- nvinfo : EIATTR_KPARAM_INFO
	.align		4
.L_4461:
        /*0038*/ 	.byte	0x04, 0x17
        /*003a*/ 	.short	(.L_4463 - .L_4462)
.L_4462:
        /*003c*/ 	.word	0x00000000
        /*0040*/ 	.short	0x000e
        /*0042*/ 	.short	0x004c
        /*0044*/ 	.byte	0x00, 0xf0, 0x11, 0x00


	//----- nvinfo : EIATTR_KPARAM_INFO
	.align		4
.L_4463:
        /*0048*/ 	.byte	0x04, 0x17
        /*004a*/ 	.short	(.L_4465 - .L_4464)
.L_4464:
        /*004c*/ 	.word	0x00000000
        /*0050*/ 	.short	0x000d
        /*0052*/ 	.short	0x0048
        /*0054*/ 	.byte	0x00, 0xf0, 0x11, 0x00


	//----- nvinfo : EIATTR_KPARAM_INFO
	.align		4
.L_4465:
        /*0058*/ 	.byte	0x04, 0x17
        /*005a*/ 	.short	(.L_4467 - .L_4466)
.L_4466:
        /*005c*/ 	.word	0x00000000
        /*0060*/ 	.short	0x000c
        /*0062*/ 	.short	0x0044
        /*0064*/ 	.byte	0x00, 0xf0, 0x11, 0x00


	//----- nvinfo : EIATTR_KPARAM_INFO
	.align		4
.L_4467:
        /*0068*/ 	.byte	0x04, 0x17
        /*006a*/ 	.short	(.L_4469 - .L_4468)
.L_4468:
        /*006c*/ 	.word	0x00000000
        /*0070*/ 	.short	0x000b
        /*0072*/ 	.short	0x0040
        /*0074*/ 	.byte	0x00, 0xf0, 0x11, 0x00


	//----- nvinfo : EIATTR_KPARAM_INFO
	.align		4
.L_4469:
        /*0078*/ 	.byte	0x04, 0x17
        /*007a*/ 	.short	(.L_4471 - .L_4470)
.L_4470:
        /*007c*/ 	.word	0x00000000
        /*0080*/ 	.short	0x000a
        /*0082*/ 	.short	0x003c
        /*0084*/ 	.byte	0x00, 0xf0, 0x11, 0x00


	//----- nvinfo : EIATTR_KPARAM_INFO
	.align		4
.L_4471:
        /*0088*/ 	.byte	0x04, 0x17
        /*008a*/ 	.short	(.L_4473 - .L_4472)
.L_4472:
        /*008c*/ 	.word	0x00000000
        /*0090*/ 	.short	0x0009
        /*0092*/ 	.short	0x0038
        /*0094*/ 	.byte	0x00, 0xf0, 0x11, 0x00


	//----- nvinfo : EIATTR_KPARAM_INFO
	.align		4
.L_4473:
        /*0098*/ 	.byte	0x04, 0x17
        /*009a*/ 	.short	(.L_4475 - .L_4474)
.L_4474:
        /*009c*/ 	.word	0x00000000
        /*00a0*/ 	.short	0x0008
        /*00a2*/ 	.short	0x0034
        /*00a4*/ 	.byte	0x00, 0xf0, 0x11, 0x00


	//----- nvinfo : EIATTR_KPARAM_INFO
	.align		4
.L_4475:
        /*00a8*/ 	.byte	0x04, 0x17
        /*00aa*/ 	.short	(.L_4477 - .L_4476)
.L_4476:
        /*00ac*/ 	.word	0x00000000
        /*00b0*/ 	.short	0x0007
        /*00b2*/ 	.short	0x0030
        /*00b4*/ 	.byte	0x00, 0xf0, 0x11, 0x00


	//----- nvinfo : EIATTR_KPARAM_INFO
	.align		4
.L_4477:
        /*00b8*/ 	.byte	0x04, 0x17
        /*00ba*/ 	.short	(.L_4479 - .L_4478)
.L_4478:
        /*00bc*/ 	.word	0x00000000
        /*00c0*/ 	.short	0x0006
        /*00c2*/ 	.short	0x002c
        /*00c4*/ 	.byte	0x00, 0xf0, 0x11, 0x00


	//----- nvinfo : EIATTR_KPARAM_INFO
	.align		4
.L_4479:
        /*00c8*/ 	.byte	0x04, 0x17
        /*00ca*/ 	.short	(.L_4481 - .L_4480)
.L_4480:
        /*00cc*/ 	.word	0x00000000
        /*00d0*/ 	.short	0x0005
        /*00d2*/ 	.short	0x0028
        /*00d4*/ 	.byte	0x00, 0xf0, 0x11, 0x00


	//----- nvinfo : EIATTR_KPARAM_INFO
	.align		4
.L_4481:
        /*00d8*/ 	.byte	0x04, 0x17
        /*00da*/ 	.short	(.L_4483 - .L_4482)
.L_4482:
        /*00dc*/ 	.word	0x00000000
        /*00e0*/ 	.short	0x0004
        /*00e2*/ 	.short	0x0020
        /*00e4*/ 	.byte	0x00, 0xf0, 0x21, 0x00


	//----- nvinfo : EIATTR_KPARAM_INFO
	.align		4
.L_4483:
        /*00e8*/ 	.byte	0x04, 0x17
        /*00ea*/ 	.short	(.L_4485 - .L_4484)
.L_4484:
        /*00ec*/ 	.word	0x00000000
        /*00f0*/ 	.short	0x0003
        /*00f2*/ 	.short	0x0018
        /*00f4*/ 	.byte	0x00, 0xf0, 0x21, 0x00


	//----- nvinfo : EIATTR_KPARAM_INFO
	.align		4
.L_4485:
        /*00f8*/ 	.byte	0x04, 0x17
        /*00fa*/ 	.short	(.L_4487 - .L_4486)
.L_4486:
        /*00fc*/ 	.word	0x00000000
        /*0100*/ 	.short	0x0002
        /*0102*/ 	.short	0x0010
        /*0104*/ 	.byte	0x00, 0xf0, 0x21, 0x00


	//----- nvinfo : EIATTR_KPARAM_INFO
	.align		4
.L_4487:
        /*0108*/ 	.byte	0x04, 0x17
        /*010a*/ 	.short	(.L_4489 - .L_4488)
.L_4488:
        /*010c*/ 	.word	0x00000000
        /*0110*/ 	.short	0x0001
        /*0112*/ 	.short	0x0008
        /*0114*/ 	.byte	0x00, 0xf0, 0x21, 0x00


	//----- nvinfo : EIATTR_KPARAM_INFO
	.align		4
.L_4489:
        /*0118*/ 	.byte	0x04, 0x17
        /*011a*/ 	.short	(.L_4491 - .L_4490)
.L_4490:
        /*011c*/ 	.word	0x00000000
        /*0120*/ 	.short	0x0000
        /*0122*/ 	.short	0x0000
        /*0124*/ 	.byte	0x00, 0xf0, 0x21, 0x00


	//----- nvinfo : EIATTR_SPARSE_MMA_MASK
	.align		4
.L_4491:
        /*0128*/ 	.byte	0x03, 0x50
        /*012a*/ 	.short	0x0000


	//----- nvinfo : EIATTR_MAXREG_COUNT
	.align		4
        /*012c*/ 	.byte	0x03, 0x1b
        /*012e*/ 	.short	0x0040


	//----- nvinfo : EIATTR_NUM_BARRIERS
	.align		4
        /*0130*/ 	.byte	0x02, 0x4c
        /*0132*/ 	.byte	0x01
	.zero		1


	//----- nvinfo : EIATTR_MERCURY_ISA_VERSION
	.align		4
        /*0134*/ 	.byte	0x03, 0x5f
        /*0136*/ 	.short	0x0101


	//----- nvinfo : EIATTR_COOP_GROUP_MASK_REGIDS
	.align		4
        /*0138*/ 	.byte	0x04, 0x29
        /*013a*/ 	.short	(.L_4493 - .L_4492)


	//   ....[0]....
.L_4492:
        /*013c*/ 	.word	0xffffffff


	//   ....[1]....
        /*0140*/ 	.word	0xffffffff


	//   ....[2]....
        /*0144*/ 	.word	0xffffffff


	//   ....[3]....
        /*0148*/ 	.word	0xffffffff


	//   ....[4]....
        /*014c*/ 	.word	0xffffffff


	//   ....[5]....
        /*0150*/ 	.word	0xffffffff


	//   ....[6]....
        /*0154*/ 	.word	0xffffffff


	//----- nvinfo : EIATTR_COOP_GROUP_INSTR_OFFSETS
	.align		4
.L_4493:
        /*0158*/ 	.byte	0x04, 0x28
        /*015a*/ 	.short	(.L_4495 - .L_4494)


	//   ....[0]....
.L_4494:
        /*015c*/ 	.word	0x00000640


	//   ....[1]....
        /*0160*/ 	.word	0x000007e0


	//   ....[2]....
        /*0164*/ 	.word	0x00000920


	//   ....[3]....
        /*0168*/ 	.word	0x00000af0


	//   ....[4]....
        /*016c*/ 	.word	0x000018b0


	//   ....[5]....
        /*0170*/ 	.word	0x00001ac0


	//   ....[6]....
        /*0174*/ 	.word	0x00001ca0


	//----- nvinfo : EIATTR_EXIT_INSTR_OFFSETS
	.align		4
.L_4495:
        /*0178*/ 	.byte	0x04, 0x1c
        /*017a*/ 	.short	(.L_4497 - .L_4496)


	//   ....[0]....
.L_4496:
        /*017c*/ 	.word	0x000001b0


	//   ....[1]....
        /*0180*/ 	.word	0x00001ea0


	//----- nvinfo : EIATTR_MAX_THREADS
	.align		4
.L_4497:
        /*0184*/ 	.byte	0x04, 0x05
        /*0186*/ 	.short	(.L_4499 - .L_4498)
.L_4498:
        /*0188*/ 	.word	0x00000400
        /*018c*/ 	.word	0x00000001
        /*0190*/ 	.word	0x00000001


	//----- nvinfo : EIATTR_CRS_STACK_SIZE
	.align		4
.L_4499:
        /*0194*/ 	.byte	0x04, 0x1e
        /*0196*/ 	.short	(.L_4501 - .L_4500)
.L_4500:
        /*0198*/ 	.word	0x00000000


	//----- nvinfo : EIATTR_CBANK_PARAM_SIZE
	.align		4
.L_4501:
        /*019c*/ 	.byte	0x03, 0x19
        /*019e*/ 	.short	0x005c


	//----- nvinfo : EIATTR_PARAM_CBANK
	.align		4
        /*01a0*/ 	.byte	0x04, 0x0a
        /*01a2*/ 	.short	(.L_4503 - .L_4502)
	.align		4
.L_4502:
        /*01a4*/ 	.word	index@(.nv.constant0._Z21kOptimizer32bit2StateI13__nv_bfloat16Li0EEvPT_S2_PfS3_S3_ffffffffiffbi)
        /*01a8*/ 	.short	0x0210
        /*01aa*/ 	.short	0x005c


	//----- nvinfo : EIATTR_SW_WAR
	.align		4
.L_4503:
        /*01ac*/ 	.byte	0x04, 0x36
        /*01ae*/ 	.short	(.L_4505 - .L_4504)
.L_4504:
        /*01b0*/ 	.word	0x00000008
.L_4505:


//--------------------- .nv.info._Z21kOptimizer32bit2StateI6__halfLi0EEvPT_S2_PfS3_S3_ffffffffiffbi --------------------------
	.section	.nv.info._Z21kOptimizer32bit2StateI6__halfLi0EEvPT_S2_PfS3_S3_ffffffffiffbi,"",@"SHT_CUDA_INFO"
	.sectionflags	@""
	.align	4


	//----- nvinfo : EIATTR_CUDA_API_VERSION
	.align		4
        /*0000*/ 	.byte	0x04, 0x37
        /*0002*/ 	.short	(.L_4507 - .L_4506)
.L_4506:
        /*0004*/ 	.word	0x00000082


	//----- nvinfo : EIATTR_KPARAM_INFO
	.align		4
.L_4507:
        /*0008*/ 	.byte	0x04, 0x17
        /*000a*/ 	.short	(.L_4509 - .L_4508)
.L_4508:
        /*000c*/ 	.word	0x00000000
        /*0010*/ 	.short	0x0011
        /*0012*/ 	.short	0x0058
        /*0014*/ 	.byte	0x00, 0xf0, 0x11, 0x00


	//----- nvinfo : EIATTR_KPARAM_INFO
	.align		4
.L_4509:
        /*0018*/ 	.byte	0x04, 0x17
        /*001a*/ 	.short	(.L_4511 - .L_4510)
.L_4510:
        /*001c*/ 	.word	0x00000000
        /*0020*/ 	.short	0x0010
        /*0022*/ 	.short	0x0054
        /*0024*/ 	.byte	0x00, 0xf0, 0x05, 0x00


	//----- nvinfo : EIATTR_KPARAM_INFO
	.align		4
.L_4511:
        /*0028*/ 	.byte	0x04, 0x17
        /*002a*/ 	.short	(.L_4513 - .L_4512)
.L_4512:
        /*002c*/ 	.word	0x00000000
        /*0030*/ 	.short	0x000f
        /*0032*/ 	.short	0x0050
        /*0034*/ 	.byte	0x00, 0xf0, 0x11, 0x00


	//----- nvinfo : EIATTR_KPARAM_INFO
	.align		4
.L_4513:
        /*0038*/ 	.byte	0x04, 0x17
        /*003a*/ 	.short	(.L_4515 - .L_4514)
.L_4514:
        /*003c*/ 	.word	0x00000000
        /*0040*/ 	.short	0x000e
        /*0042*/ 	.short	0x004c
        /*0044*/ 	.byte	0x00, 0xf0, 0x11, 0x00


	//----- nvinfo : EIATTR_KPARAM_INFO
	.align		4
.L_4515:
        /*0048*/ 	.byte	0x04, 0x17
        /*004a*/ 	.short	(.L_4517 - .L_4516)
.L_4516:
        /*004c*/ 	.word	0x00000000
        /*0050*/ 	.short	0x000d
        /*0052*/ 	.short	0x0048
        /*0054*/ 	.byte	0x00, 0xf0, 0x11, 0x00


	//----- nvinfo : EIATTR_KPARAM_INFO
	.align		4
.L_4517:
        /*0058*/ 	.byte	0x04, 0x17
        /*005a*/ 	.short	(.L_4519 - .L_4518)
.L_4518:
        /*005c*/ 	.word	0x00000000
        /*0060*/ 	.short	0x000c
        /*0062*/ 	.short	0x0044
        /*0064*/ 	.byte	0x00, 0xf0, 0x11, 0x00


	//----- nvinfo : EIATTR_KPARAM_INFO
	.align		4
.L_4519:
        /*0068*/ 	.byte	0x04, 0x17
        /*006a*/ 	.short	(.L_4521 - .L_4520)
.L_4520:
        /*006c*/ 	.word	0x00000000
        /*0070*/ 	.short	0x000b
        /*0072*/ 	.short	0x0040
        /*0074*/ 	.byte	0x00, 0xf0, 0x11, 0x00


	//----- nvinfo : EIATTR_KPARAM_INFO
	.align		4
.L_4521:
        /*0078*/ 	.byte	0x04, 0x17
        /*007a*/ 	.short	(.L_4523 - .L_4522)
.L_4522:
        /*007c*/ 	.word	0x00000000
        /*0080*/ 	.short	0x000a
        /*0082*/ 	.short	0x003c
        /*0084*/ 	.byte	0x00, 0xf0, 0x11, 0x00


	//----- nvinfo : EIATTR_KPARAM_INFO
	.align		4
.L_4523:
        /*0088*/ 	.byte	0x04, 0x17
        /*008a*/ 	.short	(.L_4525 - .L_4524)
.L_4524:
        /*008c*/ 	.word	0x00000000
        /*0090*/ 	.short	0x0009
        /*0092*/ 	.short	0x0038
        /*0094*/ 	.byte	0x00, 0xf0, 0x11, 0x00


	//----- nvinfo : EIATTR_KPARAM_INFO
	.align		4
.L_4525:
        /*0098*/ 	.byte	0x04, 0x17
        /*009a*/ 	.short	(.L_4527 - .L_4526)
.L_4526:
        /*009c*/ 	.word	0x00000000
        /*00a0*/ 	.short	0x0008
        /*00a2*/ 	.short	0x0034
        /*00a4*/ 	.byte	0x00, 0xf0, 0x11, 0x00


	//----- nvinfo : EIATTR_KPARAM_INFO
	.align		4
.L_4527:
        /*00a8*/ 	.byte	0x04, 0x17
        /*00aa*/ 	.short	(.L_4529 - .L_4528)
.L_4528:
        /*00ac*/ 	.word	0x00000000
        /*00b0*/ 	.short	0x0007
        /*00b2*/ 	.short	0x0030
        /*00b4*/ 	.byte	0x00, 0xf0, 0x11, 0x00


	//----- nvinfo : EIATTR_KPARAM_INFO
	.align		4
.L_4529:
        /*00b8*/ 	.byte	0x04, 0x17
        /*00ba*/ 	.short	(.L_4531 - .L_4530)
.L_4530:
        /*00bc*/ 	.word	0x00000000
        /*00c0*/ 	.short	0x0006
        /*00c2*/ 	.short	0x002c
        /*00c4*/ 	.byte	0x00, 0xf0, 0x11, 0x00


	//----- nvinfo : EIATTR_KPARAM_INFO
	.align		4
.L_4531:
        /*00c8*/ 	.byte	0x04, 0x17
        /*00ca*/ 	.short	(.L_4533 - .L_4532)
.L_4532:
        /*00cc*/ 	.word	0x00000000
        /*00d0*/ 	.short	0x0005
        /*00d2*/ 	.short	0x0028
        /*00d4*/ 	.byte	0x00, 0xf0, 0x11, 0x00


	//----- nvinfo : EIATTR_KPARAM_INFO
	.align		4
.L_4533:
        /*00d8*/ 	.byte	0x04, 0x17
        /*00da*/ 	.short	(.L_4535 - .L_4534)
.L_4534:
        /*00dc*/ 	.word	0x00000000
        /*00e0*/ 	.short	0x0004
        /*00e2*/ 	.short	0x0020
        /*00e4*/ 	.byte	0x00, 0xf0, 0x21, 0x00


	//----- nvinfo : EIATTR_KPARAM_INFO
	.align		4
.L_4535:
        /*00e8*/ 	.byte	0x04, 0x17
        /*00ea*/ 	.short	(.L_4537 - .L_4536)
.L_4536:
        /*00ec*/ 	.word	0x00000000
        /*00f0*/ 	.short	0x0003
        /*00f2*/ 	.short	0x0018
        /*00f4*/ 	.byte	0x00, 0xf0, 0x21, 0x00


	//----- nvinfo : EIATTR_KPARAM_INFO
	.align		4
.L_4537:
        /*00f8*/ 	.byte	0x04, 0x17
        /*00fa*/ 	.short	(.L_4539 - .L_4538)
.L_4538:
        /*00fc*/ 	.word	0x00000000
        /*0100*/ 	.short	0x0002
        /*0102*/ 	.short	0x0010
        /*0104*/ 	.byte	0x00, 0xf0, 0x21, 0x00


	//----- nvinfo : EIATTR_KPARAM_INFO
	.align		4
.L_4539:
        /*0108*/ 	.byte	0x04, 0x17
        /*010a*/ 	.short	(.L_4541 - .L_4540)
.L_4540:
        /*010c*/ 	.word	0x00000000
        /*0110*/ 	.short	0x0001
        /*0112*/ 	.short	0x0008
        /*0114*/ 	.byte	0x00, 0xf0, 0x21, 0x00


	//----- nvinfo : EIATTR_KPARAM_INFO
	.align		4
.L_4541:
        /*0118*/ 	.byte	0x04, 0x17
        /*011a*/ 	.short	(.L_4543 - .L_4542)
.L_4542:
        /*011c*/ 	.word	0x00000000
        /*0120*/ 	.short	0x0000
        /*0122*/ 	.short	0x0000
        /*0124*/ 	.byte	0x00, 0xf0, 0x21, 0x00


	//----- nvinfo : EIATTR_SPARSE_MMA_MASK
	.align		4
.L_4543:
        /*0128*/ 	.byte	0x03, 0x50
        /*012a*/ 	.short	0x0000


	//----- nvinfo : EIATTR_MAXREG_COUNT
	.align		4
        /*012c*/ 	.byte	0x03, 0x1b
        /*012e*/ 	.short	0x0040


	//----- nvinfo : EIATTR_NUM_BARRIERS
	.align		4
        /*0130*/ 	.byte	0x02, 0x4c
        /*0132*/ 	.byte	0x01
	.zero		1


	//----- nvinfo : EIATTR_MERCURY_ISA_VERSION
	.align		4
        /*0134*/ 	.byte	0x03, 0x5f
        /*0136*/ 	.short	0x0101


	//----- nvinfo : EIATTR_COOP_GROUP_MASK_REGIDS
	.align		4
        /*0138*/ 	.byte	0x04, 0x29
        /*013a*/ 	.short	(.L_4545 - .L_4544)


	//   ....[0]....
.L_4544:
        /*013c*/ 	.word	0xffffffff


	//   ....[1]....
        /*0140*/ 	.word	0xffffffff


	//   ....[2]....
        /*0144*/ 	.word	0xffffffff


	//   ....[3]....
        /*0148*/ 	.word	0xffffffff


	//   ....[4]....
        /*014c*/ 	.word	0xffffffff


	//   ....[5]....
        /*0150*/ 	.word	0xffffffff


	//   ....[6]....
        /*0154*/ 	.word	0xffffffff


	//----- nvinfo : EIATTR_COOP_GROUP_INSTR_OFFSETS
	.align		4
.L_4545:
        /*0158*/ 	.byte	0x04, 0x28
        /*015a*/ 	.short	(.L_4547 - .L_4546)


	//   ....[0]....
.L_4546:
        /*015c*/ 	.word	0x00000640


	//   ....[1]....
        /*0160*/ 	.word	0x000007e0


	//   ....[2]....
        /*0164*/ 	.word	0x00000920


	//   ....[3]....
        /*0168*/ 	.word	0x00000ac0


	//   ....[4]....
        /*016c*/ 	.word	0x00001820


	//   ....[5]....
        /*0170*/ 	.word	0x00001a30


	//   ....[6]....
        /*0174*/ 	.word	0x00001c10


	//----- nvinfo : EIATTR_EXIT_INSTR_OFFSETS
	.align		4
.L_4547:
        /*0178*/ 	.byte	0x04, 0x1c
        /*017a*/ 	.short	(.L_4549 - .L_4548)


	//   ....[0]....
.L_4548:
        /*017c*/ 	.word	0x000001b0


	//   ....[1]....
        /*0180*/ 	.word	0x00001e10


	//----- nvinfo : EIATTR_MAX_THREADS
	.align		4
.L_4549:
        /*0184*/ 	.byte	0x04, 0x05
        /*0186*/ 	.short	(.L_4551 - .L_4550)
.L_4550:
        /*0188*/ 	.word	0x00000400
        /*018c*/ 	.word	0x00000001
        /*0190*/ 	.word	0x00000001


	//----- nvinfo : EIATTR_CRS_STACK_SIZE
	.align		4
.L_4551:
        /*0194*/ 	.byte	0x04, 0x1e
        /*0196*/ 	.short	(.L_4553 - .L_4552)
.L_4552:
        /*0198*/ 	.word	0x00000000


	//----- nvinfo : EIATTR_CBANK_PARAM_SIZE
	.align		4
.L_4553:
        /*019c*/ 	.byte	0x03, 0x19
        /*019e*/ 	.short	0x005c


	//----- nvinfo : EIATTR_PARAM_CBANK
	.align		4
        /*01a0*/ 	.byte	0x04, 0x0a
        /*01a2*/ 	.short	(.L_4555 - .L_4554)
	.align		4
.L_4554:
        /*01a4*/ 	.word	index@(.nv.constant0._Z21kOptimizer32bit2StateI6__halfLi0EEvPT_S2_PfS3_S3_ffffffffiffbi)
        /*01a8*/ 	.short	0x0210
        /*01aa*/ 	.short	0x005c


	//----- nvinfo : EIATTR_SW_WAR
	.align		4
.L_4555:
        /*01ac*/ 	.byte	0x04, 0x36
        /*01ae*/ 	.short	(.L_4557 - .L_4556)
.L_4556:
        /*01b0*/ 	.word	0x00000008
.L_4557:


//--------------------- .nv.info._Z21kOptimizer32bit2StateIfLi0EEvPT_S1_PfS2_S2_ffffffffiffbi --------------------------
	.section	.nv.info._Z21kOptimizer32bit2StateIfLi0EEvPT_S1_PfS2_S2_ffffffffiffbi,"",@"SHT_CUDA_INFO"
	.sectionflags	@""
	.align	4


	//----- nvinfo : EIATTR_CUDA_API_VERSION
	.align		4
        /*0000*/ 	.byte	0x04, 0x37
        /*0002*/ 	.short	(.L_4559 - .L_4558)
.L_4558:
        /*0004*/ 	.word	0x00000082


	//----- nvinfo : EIATTR_KPARAM_INFO
	.align		4
.L_4559:
        /*0008*/ 	.byte	0x04, 0x17
        /*000a*/ 	.short	(.L_4561 - .L_4560)
.L_4560:
        /*000c*/ 	.word	0x00000000
        /*0010*/ 	.short	0x0011
        /*0012*/ 	.short	0x0058
        /*0014*/ 	.byte	0x00, 0xf0, 0x11, 0x00


	//----- nvinfo : EIATTR_KPARAM_INFO
	.align		4
.L_4561:
        /*0018*/ 	.byte	0x04, 0x17
        /*001a*/ 	.short	(.L_4563 - .L_4562)
.L_4562:
        /*001c*/ 	.word	0x00000000
        /*0020*/ 	.short	0x0010
        /*0022*/ 	.short	0x0054
        /*0024*/ 	.byte	0x00, 0xf0, 0x05, 0x00


	//----- nvinfo : EIATTR_KPARAM_INFO
	.align		4
.L_4563:
        /*0028*/ 	.byte	0x04, 0x17
        /*002a*/ 	.short	(.L_4565 - .L_4564)
.L_4564:
        /*002c*/ 	.word	0x00000000
        /*0030*/ 	.short	0x000f
        /*0032*/ 	.short	0x0050
        /*0034*/ 	.byte	0x00, 0xf0, 0x11, 0x00


	//----- nvinfo : EIATTR_KPARAM_INFO
	.align		4
.L_4565:
        /*0038*/ 	.byte	0x04, 0x17
        /*003a*/ 	.short	(.L_4567 - .L_4566)
.L_4566:
        /*003c*/ 	.word	0x00000000
        /*0040*/ 	.short	0x000e
        /*0042*/ 	.short	0x004c
        /*0044*/ 	.byte	0x00, 0xf0, 0x11, 0x00


	//----- nvinfo : EIATTR_KPARAM_INFO
	.align		4
.L_4567:
        /*0048*/ 	.byte	0x04, 0x17
        /*004a*/ 	.short	(.L_4569 - .L_4568)
.L_4568:
        /*004c*/ 	.word	0x00000000
        /*0050*/ 	.short	0x000d
        /*0052*/ 	.short	0x0048
        /*0054*/ 	.byte	0x00, 0xf0, 0x11, 0x00


	//----- nvinfo : EIATTR_KPARAM_INFO
	.align		4
.L_4569:
        /*0058*/ 	.byte	0x04, 0x17
        /*005a*/ 	.short	(.L_4571 - .L_4570)
.L_4570:
        /*005c*/ 	.word	0x00000000
        /*0060*/ 	.short	0x000c
        /*0062*/ 	.short	0x0044
        /*0064*/ 	.byte	0x00, 0xf0, 0x11, 0x00


	//----- nvinfo : EIATTR_KPARAM_INFO
	.align		4
.L_4571:
        /*0068*/ 	.byte	0x04, 0x17
        /*006a*/ 	.short	(.L_4573 - .L_4572)
.L_4572:
        /*006c*/ 	.word	0x00000000
        /*0070*/ 	.short	0x000b
        /*0072*/ 	.short	0x0040
        /*0074*/ 	.byte	0x00, 0xf0, 0x11, 0x00


	//----- nvinfo : EIATTR_KPARAM_INFO
	.align		4
.L_4573:
        /*0078*/ 	.byte	0x04, 0x17
        /*007a*/ 	.short	(.L_4575 - .L_4574)
.L_4574:
        /*007c*/ 	.word	0x00000000
        /*0080*/ 	.short	0x000a
        /*0082*/ 	.short	0x003c
        /*0084*/ 	.byte	0x00, 0xf0, 0x11, 0x00


	//----- nvinfo : EIATTR_KPARAM_INFO
	.align		4
.L_4575:
        /*0088*/ 	.byte	0x04, 0x17
        /*008a*/ 	.short	(.L_4577 - .L_4576)
.L_4576:
        /*008c*/ 	.word	0x00000000
        /*0090*/ 	.short	0x0009
        /*0092*/ 	.short	0x0038
        /*0094*/ 	.byte	0x00, 0xf0, 0x11, 0x00


	//----- nvinfo : EIATTR_KPARAM_INFO
	.align		4
.L_4577:
        /*0098*/ 	.byte	0x04, 0x17
        /*009a*/ 	.short	(.L_4579 - .L_4578)
.L_4578:
        /*009c*/ 	.word	0x00000000
        /*00a0*/ 	.short	0x0008
        /*00a2*/ 	.short	0x0034
        /*00a4*/ 	.byte	0x00, 0xf0, 0x11, 0x00


	//----- nvinfo : EIATTR_KPARAM_INFO
	.align		4
.L_4579:
        /*00a8*/ 	.byte	0x04, 0x17
        /*00aa*/ 	.short	(.L_4581 - .L_4580)
.L_4580:
        /*00ac*/ 	.word	0x00000000
        /*00b0*/ 	.short	0x0007
        /*00b2*/ 	.short	0x0030
        /*00b4*/ 	.byte	0x00, 0xf0, 0x11, 0x00


	//----- nvinfo : EIATTR_KPARAM_INFO
	.align		4
.L_4581:
        /*00b8*/ 	.byte	0x04, 0x17
        /*00ba*/ 	.short	(.L_4583 - .L_4582)
.L_4582:
        /*00bc*/ 	.word	0x00000000
        /*00c0*/ 	.short	0x0006
        /*00c2*/ 	.short	0x002c
        /*00c4*/ 	.byte	0x00, 0xf0, 0x11, 0x00


	//----- nvinfo : EIATTR_KPARAM_INFO
	.align		4
.L_4583:
        /*00c8*/ 	.byte	0x04, 0x17
        /*00ca*/ 	.short	(.L_4585 - .L_4584)
.L_4584:
        /*00cc*/ 	.word	0x00000000
        /*00d0*/ 	.short	0x0005
        /*00d2*/ 	.short	0x0028
        /*00d4*/ 	.byte	0x00, 0xf0, 0x11, 0x00


	//----- nvinfo : EIATTR_KPARAM_INFO
	.align		4
.L_4585:
        /*00d8*/ 	.byte	0x04, 0x17
        /*00da*/ 	.short	(.L_4587 - .L_4586)
.L_4586:
        /*00dc*/ 	.word	0x00000000
        /*00e0*/ 	.short	0x0004
        /*00e2*/ 	.short	0x0020
        /*00e4*/ 	.byte	0x00, 0xf0, 0x21, 0x00


	//----- nvinfo : EIATTR_KPARAM_INFO
	.align		4
.L_4587:
        /*00e8*/ 	.byte	0x04, 0x17
        /*00ea*/ 	.short	(.L_4589 - .L_4588)
.L_4588:
        /*00ec*/ 	.word	0x00000000
        /*00f0*/ 	.short	0x0003
        /*00f2*/ 	.short	0x0018
        /*00f4*/ 	.byte	0x00, 0xf0, 0x21, 0x00


	//----- nvinfo : EIATTR_KPARAM_INFO
	.align		4
.L_4589:
        /*00f8*/ 	.byte	0x04, 0x17
        /*00fa*/ 	.short	(.L_4591 - .L_4590)
.L_4590:
        /*00fc*/ 	.word	0x00000000
        /*0100*/ 	.short	0x0002
        /*0102*/ 	.short	0x0010
        /*0104*/ 	.byte	0x00, 0xf0, 0x21, 0x00


	//----- nvinfo : EIATTR_KPARAM_INFO
	.align		4
.L_4591:
        /*0108*/ 	.byte	0x04, 0x17
        /*010a*/ 	.short	(.L_4593 - .L_4592)
.L_4592:
        /*010c*/ 	.word	0x00000000
        /*0110*/ 	.short	0x0001
        /*0112*/ 	.short	0x0008
        /*0114*/ 	.byte	0x00, 0xf0, 0x21, 0x00


	//----- nvinfo : EIATTR_KPARAM_INFO
	.align		4
.L_4593:
        /*0118*/ 	.byte	0x04, 0x17
        /*011a*/ 	.short	(.L_4595 - .L_4594)
.L_4594:
        /*011c*/ 	.word	0x00000000
        /*0120*/ 	.short	0x0000
        /*0122*/ 	.short	0x0000
        /*0124*/ 	.byte	0x00, 0xf0, 0x21, 0x00


	//----- nvinfo : EIATTR_SPARSE_MMA_MASK
	.align		4
.L_4595:
        /*0128*/ 	.byte	0x03, 0x50
        /*012a*/ 	.short	0x0000


	//----- nvinfo : EIATTR_MAXREG_COUNT
	.align		4
        /*012c*/ 	.byte	0x03, 0x1b
        /*012e*/ 	.short	0x0040


	//----- nvinfo : EIATTR_NUM_BARRIERS
	.align		4
        /*0130*/ 	.byte	0x02, 0x4c
        /*0132*/ 	.byte	0x01
	.zero		1


	//----- nvinfo : EIATTR_MERCURY_ISA_VERSION
	.align		4
        /*0134*/ 	.byte	0x03, 0x5f
        /*0136*/ 	.short	0x0101


	//----- nvinfo : EIATTR_COOP_GROUP_MASK_REGIDS
	.align		4
        /*0138*/ 	.byte	0x04, 0x29
        /*013a*/ 	.short	(.L_4597 - .L_4596)


	//   ....[0]....
.L_4596:
        /*013c*/ 	.word	0xffffffff


	//   ....[1]....
        /*0140*/ 	.word	0xffffffff


	//   ....[2]....
        /*0144*/ 	.word	0xffffffff


	//   ....[3]....
        /*0148*/ 	.word	0xffffffff


	//   ....[4]....
        /*014c*/ 	.word	0xffffffff


	//   ....[5]....
        /*0150*/ 	.word	0xffffffff


	//   ....[6]....
        /*0154*/ 	.word	0xffffffff


	//----- nvinfo : EIATTR_COOP_GROUP_INSTR_OFFSETS
	.align		4
.L_4597:
        /*0158*/ 	.byte	0x04, 0x28
        /*015a*/ 	.short	(.L_4599 - .L_4598)


	//   ....[0]....
.L_4598:
        /*015c*/ 	.word	0x00000640


	//   ....[1]....
        /*0160*/ 	.word	0x00000780


	//   ....[2]....
        /*0164*/ 	.word	0x000008f0


	//   ....[3]....
        /*0168*/ 	.word	0x00000a20


	//   ....[4]....
        /*016c*/ 	.word	0x00001420


	//   ....[5]....
        /*0170*/ 	.word	0x00001600


	//   ....[6]....
        /*0174*/ 	.word	0x000017f0


	//----- nvinfo : EIATTR_EXIT_INSTR_OFFSETS
	.align		4
.L_4599:
        /*0178*/ 	.byte	0x04, 0x1c
        /*017a*/ 	.short	(.L_4601 - .L_4600)


	//   ....[0]....
.L_4600:
        /*017c*/ 	.word	0x000001b0


	//   ....[1]....
        /*0180*/ 	.word	0x000019e0


	//----- nvinfo : EIATTR_MAX_THREADS
	.align		4
.L_4601:
        /*0184*/ 	.byte	0x04, 0x05
        /*0186*/ 	.short	(.L_4603 - .L_4602)
.L_4602:
        /*0188*/ 	.word	0x00000400
        /*018c*/ 	.word	0x00000001
        /*0190*/ 	.word	0x00000001


	//----- nvinfo : EIATTR_CRS_STACK_SIZE
	.align		4
.L_4603:
        /*0194*/ 	.byte	0x04, 0x1e
        /*0196*/ 	.short	(.L_4605 - .L_4604)
.L_4604:
        /*0198*/ 	.word	0x00000000


	//----- nvinfo : EIATTR_CBANK_PARAM_SIZE
	.align		4
.L_4605:
        /*019c*/ 	.byte	0x03, 0x19
        /*019e*/ 	.short	0x005c


	//----- nvinfo : EIATTR_PARAM_CBANK
	.align		4
        /*01a0*/ 	.byte	0x04, 0x0a
        /*01a2*/ 	.short	(.L_4607 - .L_4606)
	.align		4
.L_4606:
        /*01a4*/ 	.word	index@(.nv.constant0._Z21kOptimizer32bit2StateIfLi0EEvPT_S1_PfS2_S2_ffffffffiffbi)
        /*01a8*/ 	.short	0x0210
        /*01aa*/ 	.short	0x005c


	//----- nvinfo : EIATTR_SW_WAR
	.align		4
.L_4607:
        /*01ac*/ 	.byte	0x04, 0x36
        /*01ae*/ 	.short	(.L_4609 - .L_4608)
.L_4608:
        /*01b0*/ 	.word	0x00000008
.L_4609:


//--------------------- .nv.info._Z33kPreconditionOptimizer32bit2StateI13__nv_bfloat16Li6ELi4096ELi8EEvPT_S2_PfS3_S3_ffffiffi --------------------------
	.section	.nv.info._Z33kPreconditionOptimizer32bit2StateI13__nv_bfloat16Li6ELi4096ELi8EEvPT_S2_PfS3_S3_ffffiffi,"",@"SHT_CUDA_INFO"
	.sectionflags	@""
	.align	4


	//----- nvinfo : EIATTR_CUDA_API_VERSION
	.align		4
        /*0000*/ 	.byte	0x04, 0x37
        /*0002*/ 	.short	(.L_4611 - .L_4610)
.L_4610:
        /*0004*/ 	.word	0x00000082


	//----- nvinfo : EIATTR_KPARAM_INFO
	.align		4
.L_4611:
        /*0008*/ 	.byte	0x04, 0x17
        /*000a*/ 	.short	(.L_4613 - .L_4612)
.L_4612:
        /*000c*/ 	.word	0x00000000
        /*0010*/ 	.short	0x000c
        /*0012*/ 	.short	0x0044
        /*0014*/ 	.byte	0x00, 0xf0, 0x11, 0x00


	//----- nvinfo : EIATTR_KPARAM_INFO
	.align		4
.L_4613:
        /*0018*/ 	.byte	0x04, 0x17
        /*001a*/ 	.short	(.L_4615 - .L_4614)
.L_4614:
        /*001c*/ 	.word	0x00000000
        /*0020*/ 	.short	0x000b
        /*0022*/ 	.short	0x0040
        /*0024*/ 	.byte	0x00, 0xf0, 0x11, 0x00


	//----- nvinfo : EIATTR_KPARAM_INFO
	.align		4
.L_4615:
        /*0028*/ 	.byte	0x04, 0x17
        /*002a*/ 	.short	(.L_4617 - .L_4616)
.L_4616:
        /*002c*/ 	.word	0x00000000
        /*0030*/ 	.short	0x000a
        /*0032*/ 	.short	0x003c
        /*0034*/ 	.byte	0x00, 0xf0, 0x11, 0x00


	//----- nvinfo : EIATTR_KPARAM_INFO
	.align		4
.L_4617:
        /*0038*/ 	.byte	0x04, 0x17
        /*003a*/ 	.short	(.L_4619 - .L_4618)
.L_4618:
        /*003c*/ 	.word	0x00000000
        /*0040*/ 	.short	0x0009
        /*0042*/ 	.short	0x0038
        /*0044*/ 	.byte	0x00, 0xf0, 0x11, 0x00


	//----- nvinfo : EIATTR_KPARAM_INFO
	.align		4
.L_4619:
        /*0048*/ 	.byte	0x04, 0x17
        /*004a*/ 	.short	(.L_4621 - .L_4620)
.L_4620:
        /*004c*/ 	.word	0x00000000
        /*0050*/ 	.short	0x0008
        /*0052*/ 	.short	0x0034
        /*0054*/ 	.byte	0x00, 0xf0, 0x11, 0x00


	//----- nvinfo : EIATTR_KPARAM_INFO
	.align		4
.L_4621:
        /*0058*/ 	.byte	0x04, 0x17
        /*005a*/ 	.short	(.L_4623 - .L_4622)
.L_4622:
        /*005c*/ 	.word	0x00000000
        /*0060*/ 	.short	0x0007
        /*0062*/ 	.short	0x0030
        /*0064*/ 	.byte	0x00, 0xf0, 0x11, 0x00


	//----- nvinfo : EIATTR_KPARAM_INFO
	.align		4
.L_4623:
        /*0068*/ 	.byte	0x04, 0x17
        /*006a*/ 	.short	(.L_4625 - .L_4624)
.L_4624:
        /*006c*/ 	.word	0x00000000
        /*0070*/ 	.short	0x0006
        /*0072*/ 	.short	0x002c
        /*0074*/ 	.byte	0x00, 0xf0, 0x11, 0x00


	//----- nvinfo : EIATTR_KPARAM_INFO
	.align		4
.L_4625:
        /*0078*/ 	.byte	0x04, 0x17
        /*007a*/ 	.short	(.L_4627 - .L_4626)
.L_4626:
        /*007c*/ 	.word	0x00000000
        /*0080*/ 	.short	0x0005
        /*0082*/ 	.short	0x0028
        /*0084*/ 	.byte	0x00, 0xf0, 0x11, 0x00


	//----- nvinfo : EIATTR_KPARAM_INFO
	.align		4
.L_4627:
        /*0088*/ 	.byte	0x04, 0x17
        /*008a*/ 	.short	(.L_4629 - .L_4628)
.L_4628:
        /*008c*/ 	.word	0x00000000
        /*0090*/ 	.short	0x0004
        /*0092*/ 	.short	0x0020
        /*0094*/ 	.byte	0x00, 0xf0, 0x21, 0x00


	//----- nvinfo : EIATTR_KPARAM_INFO
	.align		4
.L_4629:
        /*0098*/ 	.byte	0x04, 0x17
        /*009a*/ 	.short	(.L_4631 - .L_4630)
.L_4630:
        /*009c*/ 	.word	0x00000000
        /*00a0*/ 	.short	0x0003
        /*00a2*/ 	.short	0x0018
        /*00a4*/ 	.byte	0x00, 0xf0, 0x21, 0x00


	//----- nvinfo : EIATTR_KPARAM_INFO
	.align		4
.L_4631:
        /*00a8*/ 	.byte	0x04, 0x17
        /*00aa*/ 	.short	(.L_4633 - .L_4632)
.L_4632:
        /*00ac*/ 	.word	0x00000000
        /*00b0*/ 	.short	0x0002
        /*00b2*/ 	.short	0x0010
        /*00b4*/ 	.byte	0x00, 0xf0, 0x21, 0x00


	//----- nvinfo : EIATTR_KPARAM_INFO
	.align		4
.L_4633:
        /*00b8*/ 	.byte	0x04, 0x17
        /*00ba*/ 	.short	(.L_4635 - .L_4634)
.L_4634:
        /*00bc*/ 	.word	0x00000000
        /*00c0*/ 	.short	0x0001
        /*00c2*/ 	.short	0x0008
        /*00c4*/ 	.byte	0x00, 0xf0, 0x21, 0x00


	//----- nvinfo : EIATTR_KPARAM_INFO
	.align		4
.L_4635:
        /*00c8*/ 	.byte	0x04, 0x17
        /*00ca*/ 	.short	(.L_4637 - .L_4636)
.L_4636:
        /*00cc*/ 	.word	0x00000000
        /*00d0*/ 	.short	0x0000
        /*00d2*/ 	.short	0x0000
        /*00d4*/ 	.byte	0x00, 0xf0, 0x21, 0x00


	//----- nvinfo : EIATTR_SPARSE_MMA_MASK
	.align		4
.L_4637:
        /*00d8*/ 	.byte	0x03, 0x50
        /*00da*/ 	.short	0x0000


	//----- nvinfo : EIATTR_MAXREG_COUNT
	.align		4
        /*00dc*/ 	.byte	0x03, 0x1b
        /*00de*/ 	.short	0x0080


	//----- nvinfo : EIATTR_NUM_BARRIERS
	.align		4
        /*00e0*/ 	.byte	0x02, 0x4c
        /*00e2*/ 	.byte	0x01
	.zero		1


	//----- nvinfo : EIATTR_MERCURY_ISA_VERSION
	.align		4
        /*00e4*/ 	.byte	0x03, 0x5f
        /*00e6*/ 	.short	0x0101


	//----- nvinfo : EIATTR_UNUSED_LOAD_BYTE_OFFSET
	.align		4
        /*00e8*/ 	.byte	0x04, 0x44
        /*00ea*/ 	.short	(.L_4639 - .L_4638)


	//   ....[0]....
.L_4638:
        /*00ec*/ 	.word	0x00000e80
        /*00f0*/ 	.word	0x0000fff0


	//   ....[1]....
        /*00f4*/ 	.word	0x00000e90
        /*00f8*/ 	.word	0x0000ff0f


	//   ....[2]....
        /*00fc*/ 	.word	0x00000ee0
        /*0100*/ 	.word	0x0000f0ff


	//----- nvinfo : EIATTR_COOP_GROUP_MASK_REGIDS
	.align		4
.L_4639:
        /*0104*/ 	.byte	0x04, 0x29
        /*0106*/ 	.short	(.L_4641 - .L_4640)


	//   ....[0]....
.L_4640:
        /*0108*/ 	.word	0xffffffff


	//   ....[1]....
        /*010c*/ 	.word	0xffffffff


	//   ....[2]....
        /*0110*/ 	.word	0xffffffff


	//   ....[3]....
        /*0114*/ 	.word	0xffffffff


	//   ....[4]....
        /*0118*/ 	.word	0xffffffff


	//   ....[5]....
        /*011c*/ 	.word	0xffffffff


	//   ....[6]....
        /*0120*/ 	.word	0xffffffff


	//   ....[7]....
        /*0124*/ 	.word	0xffffffff


	//   ....[8]....
        /*0128*/ 	.word	0xffffffff


	//----- nvinfo : EIATTR_COOP_GROUP_INSTR_OFFSETS
	.align		4
.L_4641:
        /*012c*/ 	.byte	0x04, 0x28
        /*012e*/ 	.short	(.L_4643 - .L_4642)


	//   ....[0]....
.L_4642:
        /*0130*/ 	.word	0x00000750


	//   ....[1]....
        /*0134*/ 	.word	0x00000aa0


	//   ....[2]....
        /*0138*/ 	.word	0x00000ca0


	//   ....[3]....
        /*013c*/ 	.word	0x00000cc0


	//   ....[4]....
        /*0140*/ 	.word	0x00000ce0


	//   ....[5]....
        /*0144*/ 	.word	0x00000d00


	//   ....[6]....
        /*0148*/ 	.word	0x00000d20


	//   ....[7]....
        /*014c*/ 	.word	0x00000df0


	//   ....[8]....
        /*0150*/ 	.word	0x00001040


	//----- nvinfo : EIATTR_EXIT_INSTR_OFFSETS
	.align		4
.L_4643:
        /*0154*/ 	.byte	0x04, 0x1c
        /*0156*/ 	.short	(.L_4645 - .L_4644)


	//   ....[0]....
.L_4644:
        /*0158*/ 	.word	0x000000d0


	//   ....[1]....
        /*015c*/ 	.word	0x00001080


	//----- nvinfo : EIATTR_MAX_THREADS
	.align		4
.L_4645:
        /*0160*/ 	.byte	0x04, 0x05
        /*0162*/ 	.short	(.L_4647 - .L_4646)
.L_4646:
        /*0164*/ 	.word	0x00000200
        /*0168*/ 	.word	0x00000001
        /*016c*/ 	.word	0x00000001


	//----- nvinfo : EIATTR_CRS_STACK_SIZE
	.align		4
.L_4647:
        /*0170*/ 	.byte	0x04, 0x1e
        /*0172*/ 	.short	(.L_4649 - .L_4648)
.L_4648:
        /*0174*/ 	.word	0x00000000


	//----- nvinfo : EIATTR_CBANK_PARAM_SIZE
	.align		4
.L_4649:
        /*0178*/ 	.byte	0x03, 0x19
        /*017a*/ 	.short	0x0048


	//----- nvinfo : EIATTR_PARAM_CBANK
	.align		4
        /*017c*/ 	.byte	0x04, 0x0a
        /*017e*/ 	.short	(.L_4651 - .L_4650)
	.align		4
.L_4650:
        /*0180*/ 	.word	index@(.nv.constant0._Z33kPreconditionOptimizer32bit2StateI13__nv_bfloat16Li6ELi4096ELi8EEvPT_S2_PfS3_S3_ffffiffi)
        /*0184*/ 	.short	0x0210
        /*0186*/ 	.short	0x0048


	//----- nvinfo : EIATTR_SW_WAR
	.align		4
.L_4651:
        /*0188*/ 	.byte	0x04, 0x36
        /*018a*/ 	.short	(.L_4653 - .L_4652)
.L_4652:
        /*018c*/ 	.word	0x00000008
.L_4653:


//--------------------- .nv.info._Z33kPreconditionOptimizer32bit2StateI6__halfLi6ELi4096ELi8EEvPT_S2_PfS3_S3_ffffiffi --------------------------
	.section	.nv.info._Z33kPreconditionOptimizer32bit2StateI6__halfLi6ELi4096ELi8EEvPT_S2_PfS3_S3_ffffiffi,"",@"SHT_CUDA_INFO"
	.sectionflags	@""
	.align	4


	//----- nvinfo : EIATTR_CUDA_API_VERSION
	.align		4
        /*0000*/ 	.byte	0x04, 0x37
        /*0002*/ 	.short	(.L_4655 - .L_4654)
.L_4654:
        /*0004*/ 	.word	0x00000082


	//----- nvinfo : EIATTR_KPARAM_INFO
	.align		4
.L_4655:
        /*0008*/ 	.byte	0x04, 0x17
        /*000a*/ 	.short	(.L_4657 - .L_4656)
.L_4656:
        /*000c*/ 	.word	0x00000000
        /*0010*/ 	.short	0x000c
        /*0012*/ 	.short	0x0044
        /*0014*/ 	.byte	0x00, 0xf0, 0x11, 0x00


	//----- nvinfo : EIATTR_KPARAM_INFO
	.align		4
.L_4657:
        /*0018*/ 	.byte	0x04, 0x17
        /*001a*/ 	.short	(.L_4659 - .L_4658)
.L_4658:
        /*001c*/ 	.word	0x00000000
        /*0020*/ 	.short	0x000b
        /*0022*/ 	.short	0x0040
        /*0024*/ 	.byte	0x00, 0xf0, 0x11, 0x00


	//----- nvinfo : EIATTR_KPARAM_INFO
	.align		4
.L_4659:
        /*0028*/ 	.byte	0x04, 0x17
        /*002a*/ 	.short	(.L_4661 - .L_4660)
.L_4660:
        /*002c*/ 	.word	0x00000000
        /*0030*/ 	.short	0x000a
        /*0032*/ 	.short	0x003c
        /*0034*/ 	.byte	0x00, 0xf0, 0x11, 0x00


	//----- nvinfo : EIATTR_KPARAM_INFO
	.align		4
.L_4661:
        /*0038*/ 	.byte	0x04, 0x17
        /*003a*/ 	.short	(.L_4663 - .L_4662)
.L_4662:
        /*003c*/ 	.word	0x00000000
        /*0040*/ 	.short	0x0009
        /*0042*/ 	.short	0x0038
        /*0044*/ 	.byte	0x00, 0xf0, 0x11, 0x00


	//----- nvinfo : EIATTR_KPARAM_INFO
	.align		4
.L_4663:
        /*0048*/ 	.byte	0x04, 0x17
        /*004a*/ 	.short	(.L_4665 - .L_4664)
.L_4664:
        /*004c*/ 	.word	0x00000000
        /*0050*/ 	.short	0x0008
        /*0052*/ 	.short	0x0034
        /*0054*/ 	.byte	0x00, 0xf0, 0x11, 0x00


	//----- nvinfo : EIATTR_KPARAM_INFO
	.align		4
.L_4665:
        /*0058*/ 	.byte	0x04, 0x17
        /*005a*/ 	.short	(.L_4667 - .L_4666)
.L_4666:
        /*005c*/ 	.word	0x00000000
        /*0060*/ 	.short	0x0007
        /*0062*/ 	.short	0x0030
        /*0064*/ 	.byte	0x00, 0xf0, 0x11, 0x00


	//----- nvinfo : EIATTR_KPARAM_INFO
	.align		4
.L_4667:
        /*0068*/ 	.byte	0x04, 0x17
        /*006a*/ 	.short	(.L_4669 - .L_4668)
.L_4668:
        /*006c*/ 	.word	0x00000000
        /*0070*/ 	.short	0x0006
        /*0072*/ 	.short	0x002c
        /*0074*/ 	.byte	0x00, 0xf0, 0x11, 0x00


	//----- nvinfo : EIATTR_KPARAM_INFO
	.align		4
.L_4669:
        /*0078*/ 	.byte	0x04, 0x17
        /*007a*/ 	.short	(.L_4671 - .L_4670)
.L_4670:
        /*007c*/ 	.word	0x00000000
        /*0080*/ 	.short	0x0005
        /*0082*/ 	.short	0x0028
        /*0084*/ 	.byte	0x00, 0xf0, 0x11, 0x00


	//----- nvinfo : EIATTR_KPARAM_INFO
	.align		4
.L_4671:
        /*0088*/ 	.byte	0x04, 0x17
        /*008a*/ 	.short	(.L_4673 - .L_4672)
.L_4672:
        /*008c*/ 	.word	0x00000000
        /*0090*/ 	.short	0x0004
        /*0092*/ 	.short	0x0020
        /*0094*/ 	.byte	0x00, 0xf0, 0x21, 0x00


	//----- nvinfo : EIATTR_KPARAM_INFO
	.align		4
.L_4673:
        /*0098*/ 	.byte	0x04, 0x17
        /*009a*/ 	.short	(.L_4675 - .L_4674)
.L_4674:
        /*009c*/ 	.word	0x00000000
        /*00a0*/ 	.short	0x0003
        /*00a2*/ 	.short	0x0018
        /*00a4*/ 	.byte	0x00, 0xf0, 0x21, 0x00


	//----- nvinfo : EIATTR_KPARAM_INFO
	.align		4
.L_4675:
        /*00a8*/ 	.byte	0x04, 0x17
        /*00aa*/ 	.short	(.L_4677 - .L_4676)
.L_4676:
        /*00ac*/ 	.word	0x00000000
        /*00b0*/ 	.short	0x0002
        /*00b2*/ 	.short	0x0010
        /*00b4*/ 	.byte	0x00, 0xf0, 0x21, 0x00


	//----- nvinfo : EIATTR_KPARAM_INFO
	.align		4
.L_4677:
        /*00b8*/ 	.byte	0x04, 0x17
        /*00ba*/ 	.short	(.L_4679 - .L_4678)
.L_4678:
        /*00bc*/ 	.word	0x00000000
        /*00c0*/ 	.short	0x0001
        /*00c2*/ 	.short	0x0008
        /*00c4*/ 	.byte	0x00, 0xf0, 0x21, 0x00


	//----- nvinfo : EIATTR_KPARAM_INFO
	.align		4
.L_4679:
        /*00c8*/ 	.byte	0x04, 0x17
        /*00ca*/ 	.short	(.L_4681 - .L_4680)
.L_4680:
        /*00cc*/ 	.word	0x00000000
        /*00d0*/ 	.short	0x0000
        /*00d2*/ 	.short	0x0000
        /*00d4*/ 	.byte	0x00, 0xf0, 0x21, 0x00


	//----- nvinfo : EIATTR_SPARSE_MMA_MASK
	.align		4
.L_4681:
        /*00d8*/ 	.byte	0x03, 0x50
        /*00da*/ 	.short	0x0000


	//----- nvinfo : EIATTR_MAXREG_COUNT
	.align		4
        /*00dc*/ 	.byte	0x03, 0x1b
        /*00de*/ 	.short	0x0080


	//----- nvinfo : EIATTR_NUM_BARRIERS
	.align		4
        /*00e0*/ 	.byte	0x02, 0x4c
        /*00e2*/ 	.byte	0x01
	.zero		1


	//----- nvinfo : EIATTR_MERCURY_ISA_VERSION
	.align		4
        /*00e4*/ 	.byte	0x03, 0x5f
        /*00e6*/ 	.short	0x0101


	//----- nvinfo : EIATTR_UNUSED_LOAD_BYTE_OFFSET
	.align		4
        /*00e8*/ 	.byte	0x04, 0x44
        /*00ea*/ 	.short	(.L_4683 - .L_4682)


	//   ....[0]....
.L_4682:
        /*00ec*/ 	.word	0x00000e80
        /*00f0*/ 	.word	0x0000fff0


	//   ....[1]....
        /*00f4*/ 	.word	0x00000e90
        /*00f8*/ 	.word	0x0000ff0f


	//   ....[2]....
        /*00fc*/ 	.word	0x00000ee0
        /*0100*/ 	.word	0x0000f0ff


	//----- nvinfo : EIATTR_COOP_GROUP_MASK_REGIDS
	.align		4
.L_4683:
        /*0104*/ 	.byte	0x04, 0x29
        /*0106*/ 	.short	(.L_4685 - .L_4684)


	//   ....[0]....
.L_4684:
        /*0108*/ 	.word	0xffffffff


	//   ....[1]....
        /*010c*/ 	.word	0xffffffff


	//   ....[2]....
        /*0110*/ 	.word	0xffffffff


	//   ....[3]....
        /*0114*/ 	.word	0xffffffff


	//   ....[4]....
        /*0118*/ 	.word	0xffffffff


	//   ....[5]....
        /*011c*/ 	.word	0xffffffff


	//   ....[6]....
        /*0120*/ 	.word	0xffffffff


	//   ....[7]....
        /*0124*/ 	.word	0xffffffff


	//   ....[8]....
        /*0128*/ 	.word	0xffffffff


	//----- nvinfo : EIATTR_COOP_GROUP_INSTR_OFFSETS
	.align		4
.L_4685:
        /*012c*/ 	.byte	0x04, 0x28
        /*012e*/ 	.short	(.L_4687 - .L_4686)


	//   ....[0]....
.L_4686:
        /*0130*/ 	.word	0x00000750


	//   ....[1]....
        /*0134*/ 	.word	0x00000aa0


	//   ....[2]....
        /*0138*/ 	.word	0x00000ca0


	//   ....[3]....
        /*013c*/ 	.word	0x00000cc0


	//   ....[4]....
        /*0140*/ 	.word	0x00000ce0


	//   ....[5]....
        /*0144*/ 	.word	0x00000d00


	//   ....[6]....
        /*0148*/ 	.word	0x00000d20


	//   ....[7]....
        /*014c*/ 	.word	0x00000df0


	//   ....[8]....
        /*0150*/ 	.word	0x00001040


	//----- nvinfo : EIATTR_EXIT_INSTR_OFFSETS
	.align		4
.L_4687:
        /*0154*/ 	.byte	0x04, 0x1c
        /*0156*/ 	.short	(.L_4689 - .L_4688)


	//   ....[0]....
.L_4688:
        /*0158*/ 	.word	0x000000d0


	//   ....[1]....
        /*015c*/ 	.word	0x00001080


	//----- nvinfo : EIATTR_MAX_THREADS
	.align		4
.L_4689:
        /*0160*/ 	.byte	0x04, 0x05
        /*0162*/ 	.short	(.L_4691 - .L_4690)
.L_4690:
        /*0164*/ 	.word	0x00000200
        /*0168*/ 	.word	0x00000001
        /*016c*/ 	.word	0x00000001


	//----- nvinfo : EIATTR_CRS_STACK_SIZE
	.align		4
.L_4691:
        /*0170*/ 	.byte	0x04, 0x1e
        /*0172*/ 	.short	(.L_4693 - .L_4692)
.L_4692:
        /*0174*/ 	.word	0x00000000


	//----- nvinfo : EIATTR_CBANK_PARAM_SIZE
	.align		4
.L_4693:
        /*0178*/ 	.byte	0x03, 0x19
        /*017a*/ 	.short	0x0048


	//----- nvinfo : EIATTR_PARAM_CBANK
	.align		4
        /*017c*/ 	.byte	0x04, 0x0a
        /*017e*/ 	.short	(.L_4695 - .L_4694)
	.align		4
.L_4694:
        /*0180*/ 	.word	index@(.nv.constant0._Z33kPreconditionOptimizer32bit2StateI6__halfLi6ELi4096ELi8EEvPT_S2_PfS3_S3_ffffiffi)
        /*0184*/ 	.short	0x0210
        /*0186*/ 	.short	0x0048


	//----- nvinfo : EIATTR_SW_WAR
	.align		4
.L_4695:
        /*0188*/ 	.byte	0x04, 0x36
        /*018a*/ 	.short	(.L_4697 - .L_4696)
.L_4696:
        /*018c*/ 	.word	0x00000008
.L_4697:


//--------------------- .nv.info._Z33kPreconditionOptimizer32bit2StateIfLi6ELi4096ELi8EEvPT_S1_PfS2_S2_ffffiffi --------------------------
	.section	.nv.info._Z33kPreconditionOptimizer32bit2StateIfLi6ELi4096ELi8EEvPT_S1_PfS2_S2_ffffiffi,"",@"SHT_CUDA_INFO"
	.sectionflags	@""
	.align	4


	//----- nvinfo : EIATTR_CUDA_API_VERSION
	.align		4
        /*0000*/ 	.byte	0x04, 0x37
        /*0002*/ 	.short	(.L_4699 - .L_4698)
.L_4698:
        /*0004*/ 	.word	0x00000082


	//----- nvinfo : EIATTR_KPARAM_INFO
	.align		4
.L_4699:
        /*0008*/ 	.byte	0x04, 0x17
        /*000a*/ 	.short	(.L_4701 - .L_4700)
.L_4700:
        /*000c*/ 	.word	0x00000000
        /*0010*/ 	.short	0x000c
        /*0012*/ 	.short	0x0044
        /*0014*/ 	.byte	0x00, 0xf0, 0x11, 0x00


	//----- nvinfo : EIATTR_KPARAM_INFO
	.align		4
.L_4701:
        /*0018*/ 	.byte	0x04, 0x17
        /*001a*/ 	.short	(.L_4703 - .L_4702)
.L_4702:
        /*001c*/ 	.word	0x00000000
        /*0020*/ 	.short	0x000b
        /*0022*/ 	.short	0x0040
        /*0024*/ 	.byte	0x00, 0xf0, 0x11, 0x00


	//----- nvinfo : EIATTR_KPARAM_INFO
	.align		4
.L_4703:
        /*0028*/ 	.byte	0x04, 0x17
        /*002a*/ 	.short	(.L_4705 - .L_4704)
.L_4704:
        /*002c*/ 	.word	0x00000000
        /*0030*/ 	.short	0x000a
        /*0032*/ 	.short	0x003c
        /*0034*/ 	.byte	0x00, 0xf0, 0x11, 0x00


	//----- nvinfo : EIATTR_KPARAM_INFO
	.align		4
.L_4705:
        /*0038*/ 	.byte	0x04, 0x17
        /*003a*/ 	.short	(.L_4707 - .L_4706)
.L_4706:
        /*003c*/ 	.word	0x00000000
        /*0040*/ 	.short	0x0009
        /*0042*/ 	.short	0x0038
        /*0044*/ 	.byte	0x00, 0xf0, 0x11, 0x00


	//----- nvinfo : EIATTR_KPARAM_INFO
	.align		4
.L_4707:
        /*0048*/ 	.byte	0x04, 0x17
        /*004a*/ 	.short	(.L_4709 - .L_4708)
.L_4708:
        /*004c*/ 	.word	0x00000000
        /*0050*/ 	.short	0x0008
        /*0052*/ 	.short	0x0034
        /*0054*/ 	.byte	0x00, 0xf0, 0x11, 0x00


	//----- nvinfo : EIATTR_KPARAM_INFO
	.align		4
.L_4709:
        /*0058*/ 	.byte	0x04, 0x17
        /*005a*/ 	.short	(.L_4711 - .L_4710)
.L_4710:
        /*005c*/ 	.word	0x00000000
        /*0060*/ 	.short	0x0007
        /*0062*/ 	.short	0x0030
        /*0064*/ 	.byte	0x00, 0xf0, 0x11, 0x00


	//----- nvinfo : EIATTR_KPARAM_INFO
	.align		4
.L_4711:
        /*0068*/ 	.byte	0x04, 0x17
        /*006a*/ 	.short	(.L_4713 - .L_4712)
.L_4712:
        /*006c*/ 	.word	0x00000000
        /*0070*/ 	.short	0x0006
        /*0072*/ 	.short	0x002c
        /*0074*/ 	.byte	0x00, 0xf0, 0x11, 0x00


	//----- nvinfo : EIATTR_KPARAM_INFO
	.align		4
.L_4713:
        /*0078*/ 	.byte	0x04, 0x17
        /*007a*/ 	.short	(.L_4715 - .L_4714)
.L_4714:
        /*007c*/ 	.word	0x00000000
        /*0080*/ 	.short	0x0005
        /*0082*/ 	.short	0x0028
        /*0084*/ 	.byte	0x00, 0xf0, 0x11, 0x00


	//----- nvinfo : EIATTR_KPARAM_INFO
	.align		4
.L_4715:
        /*0088*/ 	.byte	0x04, 0x17
        /*008a*/ 	.short	(.L_4717 - .L_4716)
.L_4716:
        /*008c*/ 	.word	0x00000000
        /*0090*/ 	.short	0x0004
        /*0092*/ 	.short	0x0020
        /*0094*/ 	.byte	0x00, 0xf0, 0x21, 0x00


	//----- nvinfo : EIATTR_KPARAM_INFO
	.align		4
.L_4717:
        /*0098*/ 	.byte	0x04, 0x17
        /*009a*/ 	.short	(.L_4719 - .L_4718)
.L_4718:
        /*009c*/ 	.word	0x00000000
        /*00a0*/ 	.short	0x0003
        /*00a2*/ 	.short	0x0018
        /*00a4*/ 	.byte	0x00, 0xf0, 0x21, 0x00


	//----- nvinfo : EIATTR_KPARAM_INFO
	.align		4
.L_4719:
        /*00a8*/ 	.byte	0x04, 0x17
        /*00aa*/ 	.short	(.L_4721 - .L_4720)
.L_4720:
        /*00ac*/ 	.word	0x00000000
        /*00b0*/ 	.short	0x0002
        /*00b2*/ 	.short	0x0010
        /*00b4*/ 	.byte	0x00, 0xf0, 0x21, 0x00


	//----- nvinfo : EIATTR_KPARAM_INFO
	.align		4
.L_4721:
        /*00b8*/ 	.byte	0x04, 0x17
        /*00ba*/ 	.short	(.L_4723 - .L_4722)
.L_4722:
        /*00bc*/ 	.word	0x00000000
        /*00c0*/ 	.short	0x0001
        /*00c2*/ 	.short	0x0008
        /*00c4*/ 	.byte	0x00, 0xf0, 0x21, 0x00


	//----- nvinfo : EIATTR_KPARAM_INFO
	.align		4
.L_4723:
        /*00c8*/ 	.byte	0x04, 0x17
        /*00ca*/ 	.short	(.L_4725 - .L_4724)
.L_4724:
        /*00cc*/ 	.word	0x00000000
        /*00d0*/ 	.short	0x0000
        /*00d2*/ 	.short	0x0000
        /*00d4*/ 	.byte	0x00, 0xf0, 0x21, 0x00


	//----- nvinfo : EIATTR_SPARSE_MMA_MASK
	.align		4
.L_4725:
        /*00d8*/ 	.byte	0x03, 0x50
        /*00da*/ 	.short	0x0000


	//----- nvinfo : EIATTR_MAXREG_COUNT
	.align		4
        /*00dc*/ 	.byte	0x03, 0x1b
        /*00de*/ 	.short	0x0080


	//----- nvinfo : EIATTR_NUM_BARRIERS
	.align		4
        /*00e0*/ 	.byte	0x02, 0x4c
        /*00e2*/ 	.byte	0x01
	.zero		1


	//----- nvinfo : EIATTR_MERCURY_ISA_VERSION
	.align		4
        /*00e4*/ 	.byte	0x03, 0x5f
        /*00e6*/ 	.short	0x0101


	//----- nvinfo : EIATTR_UNUSED_LOAD_BYTE_OFFSET
	.align		4
        /*00e8*/ 	.byte	0x04, 0x44
        /*00ea*/ 	.short	(.L_4727 - .L_4726)


	//   ....[0]....
.L_4726:
        /*00ec*/ 	.word	0x00000dc0
        /*00f0*/ 	.word	0x0000fff0


	//   ....[1]....
        /*00f4*/ 	.word	0x00000dd0
        /*00f8*/ 	.word	0x0000ff0f


	//   ....[2]....
        /*00fc*/ 	.word	0x00000e20
        /*0100*/ 	.word	0x0000f0ff


	//----- nvinfo : EIATTR_COOP_GROUP_MASK_REGIDS
	.align		4
.L_4727:
        /*0104*/ 	.byte	0x04, 0x29
        /*0106*/ 	.short	(.L_4729 - .L_4728)


	//   ....[0]....
.L_4728:
        /*0108*/ 	.word	0xffffffff


	//   ....[1]....
        /*010c*/ 	.word	0xffffffff


	//   ....[2]....
        /*0110*/ 	.word	0xffffffff


	//   ....[3]....
        /*0114*/ 	.word	0xffffffff


	//   ....[4]....
        /*0118*/ 	.word	0xffffffff


	//   ....[5]....
        /*011c*/ 	.word	0xffffffff


	//   ....[6]....
        /*0120*/ 	.word	0xffffffff


	//   ....[7]....
        /*0124*/ 	.word	0xffffffff


	//   ....[8]....
        /*0128*/ 	.word	0xffffffff


	//----- nvinfo : EIATTR_COOP_GROUP_INSTR_OFFSETS
	.align		4
.L_4729:
        /*012c*/ 	.byte	0x04, 0x28
        /*012e*/ 	.short	(.L_4731 - .L_4730)


	//   ....[0]....
.L_4730:
        /*0130*/ 	.word	0x00000730


	//   ....[1]....
        /*0134*/ 	.word	0x000009f0


	//   ....[2]....
        /*0138*/ 	.word	0x00000be0


	//   ....[3]....
        /*013c*/ 	.word	0x00000c00


	//   ....[4]....
        /*0140*/ 	.word	0x00000c20


	//   ....[5]....
        /*0144*/ 	.word	0x00000c40


	//   ....[6]....
        /*0148*/ 	.word	0x00000c60


	//   ....[7]....
        /*014c*/ 	.word	0x00000d30


	//   ....[8]....
        /*0150*/ 	.word	0x00000f80


	//----- nvinfo : EIATTR_EXIT_INSTR_OFFSETS
	.align		4
.L_4731:
        /*0154*/ 	.byte	0x04, 0x1c
        /*0156*/ 	.short	(.L_4733 - .L_4732)


	//   ....[0]....
.L_4732:
        /*0158*/ 	.word	0x000000d0


	//   ....[1]....
        /*015c*/ 	.word	0x00000fc0


	//----- nvinfo : EIATTR_MAX_THREADS
	.align		4
.L_4733:
        /*0160*/ 	.byte	0x04, 0x05
        /*0162*/ 	.short	(.L_4735 - .L_4734)
.L_4734:
        /*0164*/ 	.word	0x00000200
        /*0168*/ 	.word	0x00000001
        /*016c*/ 	.word	0x00000001


	//----- nvinfo : EIATTR_CRS_STACK_SIZE
	.align		4
.L_4735:
        /*0170*/ 	.byte	0x04, 0x1e
        /*0172*/ 	.short	(.L_4737 - .L_4736)
.L_4736:
        /*0174*/ 	.word	0x00000000


	//----- nvinfo : EIATTR_CBANK_PARAM_SIZE
	.align		4
.L_4737:
        /*0178*/ 	.byte	0x03, 0x19
        /*017a*/ 	.short	0x0048


	//----- nvinfo : EIATTR_PARAM_CBANK
	.align		4
        /*017c*/ 	.byte	0x04, 0x0a
        /*017e*/ 	.short	(.L_4739 - .L_4738)
	.align		4
.L_4738:
        /*0180*/ 	.word	index@(.nv.constant0._Z33kPreconditionOptimizer32bit2StateIfLi6ELi4096ELi8EEvPT_S1_PfS2_S2_ffffiffi)
        /*0184*/ 	.short	0x0210
        /*0186*/ 	.short	0x0048


	//----- nvinfo : EIATTR_SW_WAR
	.align		4
.L_4739:
        /*0188*/ 	.byte	0x04, 0x36
        /*018a*/ 	.short	(.L_4741 - .L_4740)
.L_4740:
        /*018c*/ 	.word	0x00000008
.L_4741:


//--------------------- .nv.info._Z33kPreconditionOptimizer32bit2StateI13__nv_bfloat16Li0ELi4096ELi8EEvPT_S2_PfS3_S3_ffffiffi --------------------------
	.section	.nv.info._Z33kPreconditionOptimizer32bit2StateI13__nv_bfloat16Li0ELi4096ELi8EEvPT_S2_PfS3_S3_ffffiffi,"",@"SHT_CUDA_INFO"
	.sectionflags	@""
	.align	4


	//----- nvinfo : EIATTR_CUDA_API_VERSION
	.align		4
        /*0000*/ 	.byte	0x04, 0x37
        /*0002*/ 	.short	(.L_4743 - .L_4742)
.L_4742:
        /*0004*/ 	.word	0x00000082


	//----- nvinfo : EIATTR_KPARAM_INFO
	.align		4
.L_4743:
        /*0008*/ 	.byte	0x04, 0x17
        /*000a*/ 	.short	(.L_4745 - .L_4744)
.L_4744:
        /*000c*/ 	.word	0x00000000
        /*0010*/ 	.short	0x000c
        /*0012*/ 	.short	0x0044
        /*0014*/ 	.byte	0x00, 0xf0, 0x11, 0x00


	//----- nvinfo : EIATTR_KPARAM_INFO
	.align		4
.L_4745:
        /*0018*/ 	.byte	0x04, 0x17
        /*001a*/ 	.short	(.L_4747 - .L_4746)
.L_4746:
        /*001c*/ 	.word	0x00000000
        /*0020*/ 	.short	0x000b
        /*0022*/ 	.short	0x0040
        /*0024*/ 	.byte	0x00, 0xf0, 0x11, 0x00


	//----- nvinfo : EIATTR_KPARAM_INFO
	.align		4
.L_4747:
        /*0028*/ 	.byte	0x04, 0x17
        /*002a*/ 	.short	(.L_4749 - .L_4748)
.L_4748:
        /*002c*/ 	.word	0x00000000
        /*0030*/ 	.short	0x000a
        /*0032*/ 	.short	0x003c
        /*0034*/ 	.byte	0x00, 0xf0, 0x11, 0x00


	//----- nvinfo : EIATTR_KPARAM_INFO
	.align		4
.L_4749:
        /*0038*/ 	.byte	0x04, 0x17
        /*003a*/ 	.short	(.L_4751 - .L_4750)
.L_4750:
        /*003c*/ 	.word	0x00000000
        /*0040*/ 	.short	0x0009
        /*0042*/ 	.short	0x0038
        /*0044*/ 	.byte	0x00, 0xf0, 0x11, 0x00


	//----- nvinfo : EIATTR_KPARAM_INFO
	.align		4
.L_4751:
        /*0048*/ 	.byte	0x04, 0x17
        /*004a*/ 	.short	(.L_4753 - .L_4752)
.L_4752:
        /*004c*/ 	.word	0x00000000
        /*0050*/ 	.short	0x0008
        /*0052*/ 	.short	0x0034
        /*0054*/ 	.byte	0x00, 0xf0, 0x11, 0x00


	//----- nvinfo : EIATTR_KPARAM_INFO
	.align		4
.L_4753:
        /*0058*/ 	.byte	0x04, 0x17
        /*005a*/ 	.short	(.L_4755 - .L_4754)
.L_4754:
        /*005c*/ 	.word	0x00000000
        /*0060*/ 	.short	0x0007
        /*0062*/ 	.short	0x0030
        /*0064*/ 	.byte	0x00, 0xf0, 0x11, 0x00


	//----- nvinfo : EIATTR_KPARAM_INFO
	.align		4
.L_4755:
        /*0068*/ 	.byte	0x04, 0x17
        /*006a*/ 	.short	(.L_4757 - .L_4756)
.L_4756:
        /*006c*/ 	.word	0x00000000
        /*0070*/ 	.short	0x0006
        /*0072*/ 	.short	0x002c
        /*0074*/ 	.byte	0x00, 0xf0, 0x11, 0x00


	//----- nvinfo : EIATTR_KPARAM_INFO
	.align		4
.L_4757:
        /*0078*/ 	.byte	0x04, 0x17
        /*007a*/ 	.short	(.L_4759 - .L_4758)
.L_4758:
        /*007c*/ 	.word	0x00000000
        /*0080*/ 	.short	0x0005
        /*0082*/ 	.short	0x0028
        /*0084*/ 	.byte	0x00, 0xf0, 0x11, 0x00


	//----- nvinfo : EIATTR_KPARAM_INFO
	.align		4
.L_4759:
        /*0088*/ 	.byte	0x04, 0x17
        /*008a*/ 	.short	(.L_4761 - .L_4760)
.L_4760:
        /*008c*/ 	.word	0x00000000
        /*0090*/ 	.short	0x0004
        /*0092*/ 	.short	0x0020
        /*0094*/ 	.byte	0x00, 0xf0, 0x21, 0x00


	//----- nvinfo : EIATTR_KPARAM_INFO
	.align		4
.L_4761:
        /*0098*/ 	.byte	0x04, 0x17
        /*009a*/ 	.short	(.L_4763 - .L_4762)
.L_4762:
        /*009c*/ 	.word	0x00000000
        /*00a0*/ 	.short	0x0003
        /*00a2*/ 	.short	0x0018
        /*00a4*/ 	.byte	0x00, 0xf0, 0x21, 0x00


	//----- nvinfo : EIATTR_KPARAM_INFO
	.align		4
.L_4763:
        /*00a8*/ 	.byte	0x04, 0x17
        /*00aa*/ 	.short	(.L_4765 - .L_4764)
.L_4764:
        /*00ac*/ 	.word	0x00000000
        /*00b0*/ 	.short	0x0002
        /*00b2*/ 	.short	0x0010
        /*00b4*/ 	.byte	0x00, 0xf0, 0x21, 0x00


	//----- nvinfo : EIATTR_KPARAM_INFO
	.align		4
.L_4765:
        /*00b8*/ 	.byte	0x04, 0x17
        /*00ba*/ 	.short	(.L_4767 - .L_4766)
.L_4766:
        /*00bc*/ 	.word	0x00000000
        /*00c0*/ 	.short	0x0001
        /*00c2*/ 	.short	0x0008
        /*00c4*/ 	.byte	0x00, 0xf0, 0x21, 0x00


	//----- nvinfo : EIATTR_KPARAM_INFO
	.align		4
.L_4767:
        /*00c8*/ 	.byte	0x04, 0x17
        /*00ca*/ 	.short	(.L_4769 - .L_4768)
.L_4768:
        /*00cc*/ 	.word	0x00000000
        /*00d0*/ 	.short	0x0000
        /*00d2*/ 	.short	0x0000
        /*00d4*/ 	.byte	0x00, 0xf0, 0x21, 0x00


	//----- nvinfo : EIATTR_SPARSE_MMA_MASK
	.align		4
.L_4769:
        /*00d8*/ 	.byte	0x03, 0x50
        /*00da*/ 	.short	0x0000


	//----- nvinfo : EIATTR_MAXREG_COUNT
	.align		4
        /*00dc*/ 	.byte	0x03, 0x1b
        /*00de*/ 	.short	0x0080


	//----- nvinfo : EIATTR_NUM_BARRIERS
	.align		4
        /*00e0*/ 	.byte	0x02, 0x4c
        /*00e2*/ 	.byte	0x01
	.zero		1


	//----- nvinfo : EIATTR_MERCURY_ISA_VERSION
	.align		4
        /*00e4*/ 	.byte	0x03, 0x5f
        /*00e6*/ 	.short	0x0101


	//----- nvinfo : EIATTR_UNUSED_LOAD_BYTE_OFFSET
	.align		4
        /*00e8*/ 	.byte	0x04, 0x44
        /*00ea*/ 	.short	(.L_4771 - .L_4770)


	//   ....[0]....
.L_4770:
        /*00ec*/ 	.word	0x000018f0
        /*00f0*/ 	.word	0x0000fff0


	//   ....[1]....
        /*00f4*/ 	.word	0x00001900
        /*00f8*/ 	.word	0x0000ff0f


	//   ....[2]....
        /*00fc*/ 	.word	0x00001940
        /*0100*/ 	.word	0x0000f0ff


	//----- nvinfo : EIATTR_COOP_GROUP_MASK_REGIDS
	.align		4
.L_4771:
        /*0104*/ 	.byte	0x04, 0x29
        /*0106*/ 	.short	(.L_4773 - .L_4772)


	//   ....[0]....
.L_4772:
        /*0108*/ 	.word	0xffffffff


	//   ....[1]....
        /*010c*/ 	.word	0xffffffff


	//   ....[2]....
        /*0110*/ 	.word	0xffffffff


	//   ....[3]....
        /*0114*/ 	.word	0xffffffff


	//   ....[4]....
        /*0118*/ 	.word	0xffffffff


	//   ....[5]....
        /*011c*/ 	.word	0xffffffff


	//   ....[6]....
        /*0120*/ 	.word	0xffffffff


	//   ....[7]....
        /*0124*/ 	.word	0xffffffff


	//   ....[8]....
        /*0128*/ 	.word	0xffffffff


	//----- nvinfo : EIATTR_COOP_GROUP_INSTR_OFFSETS
	.align		4
.L_4773:
        /*012c*/ 	.byte	0x04, 0x28
        /*012e*/ 	.short	(.L_4775 - .L_4774)


	//   ....[0]....
.L_4774:
        /*0130*/ 	.word	0x000009e0


	//   ....[1]....
        /*0134*/ 	.word	0x00000ce0


	//   ....[2]....
        /*0138*/ 	.word	0x000010a0


	//   ....[3]....
        /*013c*/ 	.word	0x00001790


	//   ....[4]....
        /*0140*/ 	.word	0x000017b0


	//   ....[5]....
        /*0144*/ 	.word	0x000017d0


	//   ....[6]....
        /*0148*/ 	.word	0x000017f0


	//   ....[7]....
        /*014c*/ 	.word	0x00001820


	//   ....[8]....
        /*0150*/ 	.word	0x00001ac0


	//----- nvinfo : EIATTR_EXIT_INSTR_OFFSETS
	.align		4
.L_4775:
        /*0154*/ 	.byte	0x04, 0x1c
        /*0156*/ 	.short	(.L_4777 - .L_4776)


	//   ....[0]....
.L_4776:
        /*0158*/ 	.word	0x000000d0


	//   ....[1]....
        /*015c*/ 	.word	0x00001b00


	//----- nvinfo : EIATTR_MAX_THREADS
	.align		4
.L_4777:
        /*0160*/ 	.byte	0x04, 0x05
        /*0162*/ 	.short	(.L_4779 - .L_4778)
.L_4778:
        /*0164*/ 	.word	0x00000200
        /*0168*/ 	.word	0x00000001
        /*016c*/ 	.word	0x00000001


	//----- nvinfo : EIATTR_CRS_STACK_SIZE
	.align		4
.L_4779:
        /*0170*/ 	.byte	0x04, 0x1e
        /*0172*/ 	.short	(.L_4781 - .L_4780)
.L_4780:
        /*0174*/ 	.word	0x00000000


	//----- nvinfo : EIATTR_CBANK_PARAM_SIZE
	.align		4
.L_4781:
        /*0178*/ 	.byte	0x03, 0x19
        /*017a*/ 	.short	0x0048


	//----- nvinfo : EIATTR_PARAM_CBANK
	.align		4
        /*017c*/ 	.byte	0x04, 0x0a
        /*017e*/ 	.short	(.L_4783 - .L_4782)
	.align		4
.L_4782:
        /*0180*/ 	.word	index@(.nv.constant0._Z33kPreconditionOptimizer32bit2StateI13__nv_bfloat16Li0ELi4096ELi8EEvPT_S2_PfS3_S3_ffffiffi)
        /*0184*/ 	.short	0x0210
        /*0186*/ 	.short	0x0048


	//----- nvinfo : EIATTR_SW_WAR
	.align		4
.L_4783:
        /*0188*/ 	.byte	0x04, 0x36
        /*018a*/ 	.short	(.L_4785 - .L_4784)
.L_4784:
        /*018c*/ 	.word	0x00000008
.L_4785:


//--------------------- .nv.info._Z33kPreconditionOptimizer32bit2StateI6__halfLi0ELi4096ELi8EEvPT_S2_PfS3_S3_ffffiffi --------------------------
	.section	.nv.info._Z33kPreconditionOptimizer32bit2StateI6__halfLi0ELi4096ELi8EEvPT_S2_PfS3_S3_ffffiffi,"",@"SHT_CUDA_INFO"
	.sectionflags	@""
	.align	4


	//----- nvinfo : EIATTR_CUDA_API_VERSION
	.align		4
        /*0000*/ 	.byte	0x04, 0x37
        /*0002*/ 	.short	(.L_4787 - .L_4786)
.L_4786:
        /*0004*/ 	.word	0x00000082


	//----- nvinfo : EIATTR_KPARAM_INFO
	.align		4
.L_4787:
        /*0008*/ 	.byte	0x04, 0x17
        /*000a*/ 	.short	(.L_4789 - .L_4788)
.L_4788:
        /*000c*/ 	.word	0x00000000
        /*0010*/ 	.short	0x000c
        /*0012*/ 	.short	0x0044
        /*0014*/ 	.byte	0x00, 0xf0, 0x11, 0x00


	//----- nvinfo : EIATTR_KPARAM_INFO
	.align		4
.L_4789:
        /*0018*/ 	.byte	0x04, 0x17
        /*001a*/ 	.short	(.L_4791 - .L_4790)
.L_4790:
        /*001c*/ 	.word	0x00000000
        /*0020*/ 	.short	0x000b
        /*0022*/ 	.short	0x0040
        /*0024*/ 	.byte	0x00, 0xf0, 0x11, 0x00


	//----- nvinfo : EIATTR_KPARAM_INFO
	.align		4
.L_4791:
        /*0028*/ 	.byte	0x04, 0x17
        /*002a*/ 	.short	(.L_4793 - .L_4792)
.L_4792:
        /*002c*/ 	.word	0x00000000
        /*0030*/ 	.short	0x000a
        /*0032*/ 	.short	0x003c
        /*0034*/ 	.byte	0x00, 0xf0, 0x11, 0x00


	//----- nvinfo : EIATTR_KPARAM_INFO
	.align		4
.L_4793:
        /*0038*/ 	.byte	0x04, 0x17
        /*003a*/ 	.short	(.L_4795 - .L_4794)
.L_4794:
        /*003c*/ 	.word	0x00000000
        /*0040*/ 	.short	0x0009
        /*0042*/ 	.short	0x0038
        /*0044*/ 	.byte	0x00, 0xf0, 0x11, 0x00


	//----- nvinfo : EIATTR_KPARAM_INFO
	.align		4
.L_4795:
        /*0048*/ 	.byte	0x04, 0x17
        /*004a*/ 	.short	(.L_4797 - .L_4796)
.L_4796:
        /*004c*/ 	.word	0x00000000
        /*0050*/ 	.short	0x0008
        /*0052*/ 	.short	0x0034
        /*0054*/ 	.byte	0x00, 0xf0, 0x11, 0x00


	//----- nvinfo : EIATTR_KPARAM_INFO
	.align		4
.L_4797:
        /*0058*/ 	.byte	0x04, 0x17
        /*005a*/ 	.short	(.L_4799 - .L_4798)
.L_4798:
        /*005c*/ 	.word	0x00000000
        /*0060*/ 	.short	0x0007
        /*0062*/ 	.short	0x0030
        /*0064*/ 	.byte	0x00, 0xf0, 0x11, 0x00


	//----- nvinfo : EIATTR_KPARAM_INFO
	.align		4
.L_4799:
        /*0068*/ 	.byte	0x04, 0x17
        /*006a*/ 	.short	(.L_4801 - .L_4800)
.L_4800:
        /*006c*/ 	.word	0x00000000
        /*0070*/ 	.short	0x0006
        /*0072*/ 	.short	0x002c
        /*0074*/ 	.byte	0x00, 0xf0, 0x11, 0x00


	//----- nvinfo : EIATTR_KPARAM_INFO
	.align		4
.L_4801:
        /*0078*/ 	.byte	0x04, 0x17
        /*007a*/ 	.short	(.L_4803 - .L_4802)
.L_4802:
        /*007c*/ 	.word	0x00000000
        /*0080*/ 	.short	0x0005
        /*0082*/ 	.short	0x0028
        /*0084*/ 	.byte	0x00, 0xf0, 0x11, 0x00


	//----- nvinfo : EIATTR_KPARAM_INFO
	.align		4
.L_4803:
        /*0088*/ 	.byte	0x04, 0x17
        /*008a*/ 	.short	(.L_4805 - .L_4804)
.L_4804:
        /*008c*/ 	.word	0x00000000
        /*0090*/ 	.short	0x0004
        /*0092*/ 	.short	0x0020
        /*0094*/ 	.byte	0x00, 0xf0, 0x21, 0x00


	//----- nvinfo : EIATTR_KPARAM_INFO
	.align		4
.L_4805:
        /*0098*/ 	.byte	0x04, 0x17
        /*009a*/ 	.short	(.L_4807 - .L_4806)
.L_4806:
        /*009c*/ 	.word	0x00000000
        /*00a0*/ 	.short	0x0003
        /*00a2*/ 	.short	0x0018
        /*00a4*/ 	.byte	0x00, 0xf0, 0x21, 0x00


	//----- nvinfo : EIATTR_KPARAM_INFO
	.align		4
.L_4807:
        /*00a8*/ 	.byte	0x04, 0x17
        /*00aa*/ 	.short	(.L_4809 - .L_4808)
.L_4808:
        /*00ac*/ 	.word	0x00000000
        /*00b0*/ 	.short	0x0002
        /*00b2*/ 	.short	0x0010
        /*00b4*/ 	.byte	0x00, 0xf0, 0x21, 0x00


	//----- nvinfo : EIATTR_KPARAM_INFO
	.align		4
.L_4809:
        /*00b8*/ 	.byte	0x04, 0x17
        /*00ba*/ 	.short	(.L_4811 - .L_4810)
.L_4810:
        /*00bc*/ 	.word	0x00000000
        /*00c0*/ 	.short	0x0001
        /*00c2*/ 	.short	0x0008
        /*00c4*/ 	.byte	0x00, 0xf0, 0x21, 0x00


	//----- nvinfo : EIATTR_KPARAM_INFO
	.align		4
.L_4811:
        /*00c8*/ 	.byte	0x04, 0x17
        /*00ca*/ 	.short	(.L_4813 - .L_4812)
.L_4812:
        /*00cc*/ 	.word	0x00000000
        /*00d0*/ 	.short	0x0000
        /*00d2*/ 	.short	0x0000
        /*00d4*/ 	.byte	0x00, 0xf0, 0x21, 0x00


	//----- nvinfo : EIATTR_SPARSE_MMA_MASK
	.align		4
.L_4813:
        /*00d8*/ 	.byte	0x03, 0x50
        /*00da*/ 	.short	0x0000


	//----- nvinfo : EIATTR_MAXREG_COUNT
	.align		4
        /*00dc*/ 	.byte	0x03, 0x1b
        /*00de*/ 	.short	0x0080


	//----- nvinfo : EIATTR_NUM_BARRIERS
	.align		4
        /*00e0*/ 	.byte	0x02, 0x4c
        /*00e2*/ 	.byte	0x01
	.zero		1


	//----- nvinfo : EIATTR_MERCURY_ISA_VERSION
	.align		4
        /*00e4*/ 	.byte	0x03, 0x5f
        /*00e6*/ 	.short	0x0101


	//----- nvinfo : EIATTR_UNUSED_LOAD_BYTE_OFFSET
	.align		4
        /*00e8*/ 	.byte	0x04, 0x44
        /*00ea*/ 	.short	(.L_4815 - .L_4814)


	//   ....[0]....
.L_4814:
        /*00ec*/ 	.word	0x00001890
        /*00f0*/ 	.word	0x0000fff0


	//   ....[1]....
        /*00f4*/ 	.word	0x000018a0
        /*00f8*/ 	.word	0x0000ff0f


	//   ....[2]....
        /*00fc*/ 	.word	0x000018f0
        /*0100*/ 	.word	0x0000f0ff


	//----- nvinfo : EIATTR_COOP_GROUP_MASK_REGIDS
	.align		4
.L_4815:
        /*0104*/ 	.byte	0x04, 0x29
        /*0106*/ 	.short	(.L_4817 - .L_4816)


	//   ....[0]....
.L_4816:
        /*0108*/ 	.word	0xffffffff


	//   ....[1]....
        /*010c*/ 	.word	0xffffffff


	//   ....[2]....
        /*0110*/ 	.word	0xffffffff


	//   ....[3]....
        /*0114*/ 	.word	0xffffffff


	//   ....[4]....
        /*0118*/ 	.word	0xffffffff


	//   ....[5]....
        /*011c*/ 	.word	0xffffffff


	//   ....[6]....
        /*0120*/ 	.word	0xffffffff


	//   ....[7]....
        /*0124*/ 	.word	0xffffffff


	//   ....[8]....
        /*0128*/ 	.word	0xffffffff


	//----- nvinfo : EIATTR_COOP_GROUP_INSTR_OFFSETS
	.align		4
.L_4817:
        /*012c*/ 	.byte	0x04, 0x28
        /*012e*/ 	.short	(.L_4819 - .L_4818)


	//   ....[0]....
.L_4818:
        /*0130*/ 	.word	0x00000990


	//   ....[1]....
        /*0134*/ 	.word	0x00000ce0


	//   ....[2]....
        /*0138*/ 	.word	0x00000f30


	//   ....[3]....
        /*013c*/ 	.word	0x00001730


	//   ....[4]....
        /*0140*/ 	.word	0x00001750


	//   ....[5]....
        /*0144*/ 	.word	0x00001770


	//   ....[6]....
        /*0148*/ 	.word	0x00001790


	//   ....[7]....
        /*014c*/ 	.word	0x000017c0


	//   ....[8]....
        /*0150*/ 	.word	0x00001a60


	//----- nvinfo : EIATTR_EXIT_INSTR_OFFSETS
	.align		4
.L_4819:
        /*0154*/ 	.byte	0x04, 0x1c
        /*0156*/ 	.short	(.L_4821 - .L_4820)


	//   ....[0]....
.L_4820:
        /*0158*/ 	.word	0x000000d0


	//   ....[1]....
        /*015c*/ 	.word	0x00001aa0


	//----- nvinfo : EIATTR_MAX_THREADS
	.align		4
.L_4821:
        /*0160*/ 	.byte	0x04, 0x05
        /*0162*/ 	.short	(.L_4823 - .L_4822)
.L_4822:
        /*0164*/ 	.word	0x00000200
        /*0168*/ 	.word	0x00000001
        /*016c*/ 	.word	0x00000001


	//----- nvinfo : EIATTR_CRS_STACK_SIZE
	.align		4
.L_4823:
        /*0170*/ 	.byte	0x04, 0x1e
        /*0172*/ 	.short	(.L_4825 - .L_4824)
.L_4824:
        /*0174*/ 	.word	0x00000000


	//----- nvinfo : EIATTR_CBANK_PARAM_SIZE
	.align		4
.L_4825:
        /*0178*/ 	.byte	0x03, 0x19
        /*017a*/ 	.short	0x0048


	//----- nvinfo : EIATTR_PARAM_CBANK
	.align		4
        /*017c*/ 	.byte	0x04, 0x0a
        /*017e*/ 	.short	(.L_4827 - .L_4826)
	.align		4
.L_4826:
        /*0180*/ 	.word	index@(.nv.constant0._Z33kPreconditionOptimizer32bit2StateI6__halfLi0ELi4096ELi8EEvPT_S2_PfS3_S3_ffffiffi)
        /*0184*/ 	.short	0x0210
        /*0186*/ 	.short	0x0048


	//----- nvinfo : EIATTR_SW_WAR
	.align		4
.L_4827:
        /*0188*/ 	.byte	0x04, 0x36
        /*018a*/ 	.short	(.L_4829 - .L_4828)
.L_4828:
        /*018c*/ 	.word	0x00000008
.L_4829:


//--------------------- .nv.info._Z33kPreconditionOptimizer32bit2StateIfLi0ELi4096ELi8EEvPT_S1_PfS2_S2_ffffiffi --------------------------
	.section	.nv.info._Z33kPreconditionOptimizer32bit2StateIfLi0ELi4096ELi8EEvPT_S1_PfS2_S2_ffffiffi,"",@"SHT_CUDA_INFO"
	.sectionflags	@""
	.align	4


	//----- nvinfo : EIATTR_CUDA_API_VERSION
	.align		4
        /*0000*/ 	.byte	0x04, 0x37
        /*0002*/ 	.short	(.L_4831 - .L_4830)
.L_4830:
        /*0004*/ 	.word	0x00000082


	//----- nvinfo : EIATTR_KPARAM_INFO
	.align		4
.L_4831:
        /*0008*/ 	.byte	0x04, 0x17
        /*000a*/ 	.short	(.L_4833 - .L_4832)
.L_4832:
        /*000c*/ 	.word	0x00000000
        /*0010*/ 	.short	0x000c
        /*0012*/ 	.short	0x0044
        /*0014*/ 	.byte	0x00, 0xf0, 0x11, 0x00


	//----- nvinfo : EIATTR_KPARAM_INFO
	.align		4
.L_4833:
        /*0018*/ 	.byte	0x04, 0x17
        /*001a*/ 	.short	(.L_4835 - .L_4834)
.L_4834:
        /*001c*/ 	.word	0x00000000
        /*0020*/ 	.short	0x000b
        /*0022*/ 	.short	0x0040
        /*0024*/ 	.byte	0x00, 0xf0, 0x11, 0x00


	//----- nvinfo : EIATTR_KPARAM_INFO
	.align		4
.L_4835:
        /*0028*/ 	.byte	0x04, 0x17
        /*002a*/ 	.short	(.L_4837 - .L_4836)
.L_4836:
        /*002c*/ 	.word	0x00000000
        /*0030*/ 	.short	0x000a
        /*0032*/ 	.short	0x003c
        /*0034*/ 	.byte	0x00, 0xf0, 0x11, 0x00


	//----- nvinfo : EIATTR_KPARAM_INFO
	.align		4
.L_4837:
        /*0038*/ 	.byte	0x04, 0x17
        /*003a*/ 	.short	(.L_4839 - .L_4838)
.L_4838:
        /*003c*/ 	.word	0x00000000
        /*0040*/ 	.short	0x0009
        /*0042*/ 	.short	0x0038
        /*0044*/ 	.byte	0x00, 0xf0, 0x11, 0x00


	//----- nvinfo : EIATTR_KPARAM_INFO
	.align		4
.L_4839:
        /*0048*/ 	.byte	0x04, 0x17
        /*004a*/ 	.short	(.L_4841 - .L_4840)
.L_4840:
        /*004c*/ 	.word	0x00000000
        /*0050*/ 	.short	0x0008
        /*0052*/ 	.short	0x0034
        /*0054*/ 	.byte	0x00, 0xf0, 0x11, 0x00


	//----- nvinfo : EIATTR_KPARAM_INFO
	.align		4
.L_4841:
        /*0058*/ 	.byte	0x04, 0x17
        /*005a*/ 	.short	(.L_4843 - .L_4842)
.L_4842:
        /*005c*/ 	.word	0x00000000
        /*0060*/ 	.short	0x0007
        /*0062*/ 	.short	0x0030
        /*0064*/ 	.byte	0x00, 0xf0, 0x11, 0x00


	//----- nvinfo : EIATTR_KPARAM_INFO
	.align		4
.L_4843:
        /*0068*/ 	.byte	0x04, 0x17
        /*006a*/ 	.short	(.L_4845 - .L_4844)
.L_4844:
        /*006c*/ 	.word	0x00000000
        /*0070*/ 	.short	0x0006
        /*0072*/ 	.short	0x002c
        /*0074*/ 	.byte	0x00, 0xf0, 0x11, 0x00


	//----- nvinfo : EIATTR_KPARAM_INFO
	.align		4
.L_4845:
        /*0078*/ 	.byte	0x04, 0x17
        /*007a*/ 	.short	(.L_4847 - .L_4846)
.L_4846:
        /*007c*/ 	.word	0x00000000
        /*0080*/ 	.short	0x0005
        /*0082*/ 	.short	0x0028
        /*0084*/ 	.byte	0x00, 0xf0, 0x11, 0x00


	//----- nvinfo : EIATTR_KPARAM_INFO
	.align		4
.L_4847:
        /*0088*/ 	.byte	0x04, 0x17
        /*008a*/ 	.short	(.L_4849 - .L_4848)
.L_4848:
        /*008c*/ 	.word	0x00000000
        /*0090*/ 	.short	0x0004
        /*0092*/ 	.short	0x0020
        /*0094*/ 	.byte	0x00, 0xf0, 0x21, 0x00


	//----- nvinfo : EIATTR_KPARAM_INFO
	.align		4
.L_4849:
        /*0098*/ 	.byte	0x04, 0x17
        /*009a*/ 	.short	(.L_4851 - .L_4850)
.L_4850:
        /*009c*/ 	.word	0x00000000
        /*00a0*/ 	.short	0x0003
        /*00a2*/ 	.short	0x0018
        /*00a4*/ 	.byte	0x00, 0xf0, 0x21, 0x00


	//----- nvinfo : EIATTR_KPARAM_INFO
	.align		4
.L_4851:
        /*00a8*/ 	.byte	0x04, 0x17
        /*00aa*/ 	.short	(.L_4853 - .L_4852)
.L_4852:
        /*00ac*/ 	.word	0x00000000
        /*00b0*/ 	.short	0x0002
        /*00b2*/ 	.short	0x0010
        /*00b4*/ 	.byte	0x00, 0xf0, 0x21, 0x00


	//----- nvinfo : EIATTR_KPARAM_INFO
	.align		4
.L_4853:
        /*00b8*/ 	.byte	0x04, 0x17
        /*00ba*/ 	.short	(.L_4855 - .L_4854)
.L_4854:
        /*00bc*/ 	.word	0x00000000
        /*00c0*/ 	.short	0x0001
        /*00c2*/ 	.short	0x0008
        /*00c4*/ 	.byte	0x00, 0xf0, 0x21, 0x00


	//----- nvinfo : EIATTR_KPARAM_INFO
	.align		4
.L_4855:
        /*00c8*/ 	.byte	0x04, 0x17
        /*00ca*/ 	.short	(.L_4857 - .L_4856)
.L_4856:
        /*00cc*/ 	.word	0x00000000
        /*00d0*/ 	.short	0x0000
        /*00d2*/ 	.short	0x0000
        /*00d4*/ 	.byte	0x00, 0xf0, 0x21, 0x00


	//----- nvinfo : EIATTR_SPARSE_MMA_MASK
	.align		4
.L_4857:
        /*00d8*/ 	.byte	0x03, 0x50
        /*00da*/ 	.short	0x0000


	//----- nvinfo : EIATTR_MAXREG_COUNT
	.align		4
        /*00dc*/ 	.byte	0x03, 0x1b
        /*00de*/ 	.short	0x0080


	//----- nvinfo : EIATTR_NUM_BARRIERS
	.align		4
        /*00e0*/ 	.byte	0x02, 0x4c
        /*00e2*/ 	.byte	0x01
	.zero		1


	//----- nvinfo : EIATTR_MERCURY_ISA_VERSION
	.align		4
        /*00e4*/ 	.byte	0x03, 0x5f
        /*00e6*/ 	.short	0x0101


	//----- nvinfo : EIATTR_UNUSED_LOAD_BYTE_OFFSET
	.align		4
        /*00e8*/ 	.byte	0x04, 0x44
        /*00ea*/ 	.short	(.L_4859 - .L_4858)


	//   ....[0]....
.L_4858:
        /*00ec*/ 	.word	0x000015d0
        /*00f0*/ 	.word	0x0000fff0


	//   ....[1]....
        /*00f4*/ 	.word	0x000015e0
        /*00f8*/ 	.word	0x0000ff0f


	//   ....[2]....
        /*00fc*/ 	.word	0x00001620
        /*0100*/ 	.word	0x0000f0ff


	//----- nvinfo : EIATTR_COOP_GROUP_MASK_REGIDS
	.align		4
.L_4859:
        /*0104*/ 	.byte	0x04, 0x29
        /*0106*/ 	.short	(.L_4861 - .L_4860)


	//   ....[0]....
.L_4860:
        /*0108*/ 	.word	0xffffffff


	//   ....[1]....
        /*010c*/ 	.word	0xffffffff


	//   ....[2]....
        /*0110*/ 	.word	0xffffffff


	//   ....[3]....
        /*0114*/ 	.word	0xffffffff


	//   ....[4]....
        /*0118*/ 	.word	0xffffffff


	//   ....[5]....
        /*011c*/ 	.word	0xffffffff


	//   ....[6]....
        /*0120*/ 	.word	0xffffffff


	//   ....[7]....
        /*0124*/ 	.word	0xffffffff


	//   ....[8]....
        /*0128*/ 	.word	0xffffffff


	//----- nvinfo : EIATTR_COOP_GROUP_INSTR_OFFSETS
	.align		4
.L_4861:
        /*012c*/ 	.byte	0x04, 0x28
        /*012e*/ 	.short	(.L_4863 - .L_4862)


	//   ....[0]....
.L_4862:
        /*0130*/ 	.word	0x000009c0


	//   ....[1]....
        /*0134*/ 	.word	0x00000b90


	//   ....[2]....
        /*0138*/ 	.word	0x00000e30


	//   ....[3]....
        /*013c*/ 	.word	0x000014c0


	//   ....[4]....
        /*0140*/ 	.word	0x000014e0


	//   ....[5]....
        /*0144*/ 	.word	0x00001500


	//   ....[6]....
        /*0148*/ 	.word	0x00001520


	//   ....[7]....
        /*014c*/ 	.word	0x00001550


	//   ....[8]....
        /*0150*/ 	.word	0x00001790


	//----- nvinfo : EIATTR_EXIT_INSTR_OFFSETS
	.align		4
.L_4863:
        /*0154*/ 	.byte	0x04, 0x1c
        /*0156*/ 	.short	(.L_4865 - .L_4864)


	//   ....[0]....
.L_4864:
        /*0158*/ 	.word	0x000000d0


	//   ....[1]....
        /*015c*/ 	.word	0x000017d0


	//----- nvinfo : EIATTR_MAX_THREADS
	.align		4
.L_4865:
        /*0160*/ 	.byte	0x04, 0x05
        /*0162*/ 	.short	(.L_4867 - .L_4866)
.L_4866:
        /*0164*/ 	.word	0x00000200
        /*0168*/ 	.word	0x00000001
        /*016c*/ 	.word	0x00000001


	//----- nvinfo : EIATTR_CRS_STACK_SIZE
	.align		4
.L_4867:
        /*0170*/ 	.byte	0x04, 0x1e
        /*0172*/ 	.short	(.L_4869 - .L_4868)
.L_4868:
        /*0174*/ 	.word	0x00000000


	//----- nvinfo : EIATTR_CBANK_PARAM_SIZE
	.align		4
.L_4869:
        /*0178*/ 	.byte	0x03, 0x19
        /*017a*/ 	.short	0x0048


	//----- nvinfo : EIATTR_PARAM_CBANK
	.align		4
        /*017c*/ 	.byte	0x04, 0x0a
        /*017e*/ 	.short	(.L_4871 - .L_4870)
	.align		4
.L_4870:
        /*0180*/ 	.word	index@(.nv.constant0._Z33kPreconditionOptimizer32bit2StateIfLi0ELi4096ELi8EEvPT_S1_PfS2_S2_ffffiffi)
        /*0184*/ 	.short	0x0210
        /*0186*/ 	.short	0x0048


	//----- nvinfo : EIATTR_SW_WAR
	.align		4
.L_4871:
        /*0188*/ 	.byte	0x04, 0x36
        /*018a*/ 	.short	(.L_4873 - .L_4872)
.L_4872:
        /*018c*/ 	.word	0x00000008
.L_4873:


//--------------------- .nv.info._Z21kOptimizer32bit1StateI13__nv_bfloat16Li4EEvPT_S2_PfS3_ffffffiffbi --------------------------
	.section	.nv.info._Z21kOptimizer32bit1StateI13__nv_bfloat16Li4EEvPT_S2_PfS3_ffffffiffbi,"",@"SHT_CUDA_INFO"
	.sectionflags	@""
	.align	4


	//----- nvinfo : EIATTR_CUDA_API_VERSION
	.align		4
        /*0000*/ 	.byte	0x04, 0x37
        /*0002*/ 	.short	(.L_4875 - .L_4874)
.L_4874:
        /*0004*/ 	.word	0x00000082


	//----- nvinfo : EIATTR_KPARAM_INFO
	.align		4
.L_4875:
        /*0008*/ 	.byte	0x04, 0x17
        /*000a*/ 	.short	(.L_4877 - .L_4876)
.L_4876:
        /*000c*/ 	.word	0x00000000
        /*0010*/ 	.short	0x000e
        /*0012*/ 	.short	0x0048
        /*0014*/ 	.byte	0x00, 0xf0, 0x11, 0x00


	//----- nvinfo : EIATTR_KPARAM_INFO
	.align		4
.L_4877:
        /*0018*/ 	.byte	0x04, 0x17
        /*001a*/ 	.short	(.L_4879 - .L_4878)
.L_4878:
        /*001c*/ 	.word	0x00000000
        /*0020*/ 	.short	0x000d
        /*0022*/ 	.short	0x0044
        /*0024*/ 	.byte	0x00, 0xf0, 0x05, 0x00


	//----- nvinfo : EIATTR_KPARAM_INFO
	.align		4
.L_4879:
        /*0028*/ 	.byte	0x04, 0x17
        /*002a*/ 	.short	(.L_4881 - .L_4880)
.L_4880:
        /*002c*/ 	.word	0x00000000
        /*0030*/ 	.short	0x000c
        /*0032*/ 	.short	0x0040
        /*0034*/ 	.byte	0x00, 0xf0, 0x11, 0x00


	//----- nvinfo : EIATTR_KPARAM_INFO
	.align		4
.L_4881:
        /*0038*/ 	.byte	0x04, 0x17
        /*003a*/ 	.short	(.L_4883 - .L_4882)
.L_4882:
        /*003c*/ 	.word	0x00000000
        /*0040*/ 	.short	0x000b
        /*0042*/ 	.short	0x003c
        /*0044*/ 	.byte	0x00, 0xf0, 0x11, 0x00


	//----- nvinfo : EIATTR_KPARAM_INFO
	.align		4
.L_4883:
        /*0048*/ 	.byte	0x04, 0x17
        /*004a*/ 	.short	(.L_4885 - .L_4884)
.L_4884:
        /*004c*/ 	.word	0x00000000
        /*0050*/ 	.short	0x000a
        /*0052*/ 	.short	0x0038
        /*0054*/ 	.byte	0x00, 0xf0, 0x11, 0x00


	//----- nvinfo : EIATTR_KPARAM_INFO
	.align		4
.L_4885:
        /*0058*/ 	.byte	0x04, 0x17
        /*005a*/ 	.short	(.L_4887 - .L_4886)
.L_4886:
        /*005c*/ 	.word	0x00000000
        /*0060*/ 	.short	0x0009
        /*0062*/ 	.short	0x0034
        /*0064*/ 	.byte	0x00, 0xf0, 0x11, 0x00


	//----- nvinfo : EIATTR_KPARAM_INFO
	.align		4
.L_4887:
        /*0068*/ 	.byte	0x04, 0x17
        /*006a*/ 	.short	(.L_4889 - .L_4888)
.L_4888:
        /*006c*/ 	.word	0x00000000
        /*0070*/ 	.short	0x0008
        /*0072*/ 	.short	0x0030
        /*0074*/ 	.byte	0x00, 0xf0, 0x11, 0x00


	//----- nvinfo : EIATTR_KPARAM_INFO
	.align		4
.L_4889:
        /*0078*/ 	.byte	0x04, 0x17
        /*007a*/ 	.short	(.L_4891 - .L_4890)
.L_4890:
        /*007c*/ 	.word	0x00000000
        /*0080*/ 	.short	0x0007
        /*0082*/ 	.short	0x002c
        /*0084*/ 	.byte	0x00, 0xf0, 0x11, 0x00


	//----- nvinfo : EIATTR_KPARAM_INFO
	.align		4
.L_4891:
        /*0088*/ 	.byte	0x04, 0x17
        /*008a*/ 	.short	(.L_4893 - .L_4892)
.L_4892:
        /*008c*/ 	.word	0x00000000
        /*0090*/ 	.short	0x0006
        /*0092*/ 	.short	0x0028
        /*0094*/ 	.byte	0x00, 0xf0, 0x11, 0x00


	//----- nvinfo : EIATTR_KPARAM_INFO
	.align		4
.L_4893:
        /*0098*/ 	.byte	0x04, 0x17
        /*009a*/ 	.short	(.L_4895 - .L_4894)
.L_4894:
        /*009c*/ 	.word	0x00000000
        /*00a0*/ 	.short	0x0005
        /*00a2*/ 	.short	0x0024
        /*00a4*/ 	.byte	0x00, 0xf0, 0x11, 0x00


	//----- nvinfo : EIATTR_KPARAM_INFO
	.align		4
.L_4895:
        /*00a8*/ 	.byte	0x04, 0x17
        /*00aa*/ 	.short	(.L_4897 - .L_4896)
.L_4896:
        /*00ac*/ 	.word	0x00000000
        /*00b0*/ 	.short	0x0004
        /*00b2*/ 	.short	0x0020
        /*00b4*/ 	.byte	0x00, 0xf0, 0x11, 0x00


	//----- nvinfo : EIATTR_KPARAM_INFO
	.align		4
.L_4897:
        /*00b8*/ 	.byte	0x04, 0x17
        /*00ba*/ 	.short	(.L_4899 - .L_4898)
.L_4898:
        /*00bc*/ 	.word	0x00000000
        /*00c0*/ 	.short	0x0003
        /*00c2*/ 	.short	0x0018
        /*00c4*/ 	.byte	0x00, 0xf0, 0x21, 0x00


	//----- nvinfo : EIATTR_KPARAM_INFO
	.align		4
.L_4899:
        /*00c8*/ 	.byte	0x04, 0x17
        /*00ca*/ 	.short	(.L_4901 - .L_4900)
.L_4900:
        /*00cc*/ 	.word	0x00000000
        /*00d0*/ 	.short	0x0002
        /*00d2*/ 	.short	0x0010
        /*00d4*/ 	.byte	0x00, 0xf0, 0x21, 0x00


	//----- nvinfo : EIATTR_KPARAM_INFO
	.align		4
.L_4901:
        /*00d8*/ 	.byte	0x04, 0x17
        /*00da*/ 	.short	(.L_4903 - .L_4902)
.L_4902:
        /*00dc*/ 	.word	0x00000000
        /*00e0*/ 	.short	0x0001
        /*00e2*/ 	.short	0x0008
        /*00e4*/ 	.byte	0x00, 0xf0, 0x21, 0x00


	//----- nvinfo : EIATTR_KPARAM_INFO
	.align		4
.L_4903:
        /*00e8*/ 	.byte	0x04, 0x17
        /*00ea*/ 	.short	(.L_4905 - .L_4904)
.L_4904:
        /*00ec*/ 	.word	0x00000000
        /*00f0*/ 	.short	0x0000
        /*00f2*/ 	.short	0x0000
        /*00f4*/ 	.byte	0x00, 0xf0, 0x21, 0x00


	//----- nvinfo : EIATTR_SPARSE_MMA_MASK
	.align		4
.L_4905:
        /*00f8*/ 	.byte	0x03, 0x50
        /*00fa*/ 	.short	0x0000


	//----- nvinfo : EIATTR_MAXREG_COUNT
	.align		4
        /*00fc*/ 	.byte	0x03, 0x1b
        /*00fe*/ 	.short	0x0040


	//----- nvinfo : EIATTR_NUM_BARRIERS
	.align		4
        /*0100*/ 	.byte	0x02, 0x4c
        /*0102*/ 	.byte	0x01
	.zero		1


	//----- nvinfo : EIATTR_MERCURY_ISA_VERSION
	.align		4
        /*0104*/ 	.byte	0x03, 0x5f
        /*0106*/ 	.short	0x0101


	//----- nvinfo : EIATTR_COOP_GROUP_MASK_REGIDS
	.align		4
        /*0108*/ 	.byte	0x04, 0x29
        /*010a*/ 	.short	(.L_4907 - .L_4906)


	//   ....[0]....
.L_4906:
        /*010c*/ 	.word	0xffffffff


	//   ....[1]....
        /*0110*/ 	.word	0xffffffff


	//   ....[2]....
        /*0114*/ 	.word	0xffffffff


	//   ....[3]....
        /*0118*/ 	.word	0xffffffff


	//   ....[4]....
        /*011c*/ 	.word	0xffffffff


	//----- nvinfo : EIATTR_COOP_GROUP_INSTR_OFFSETS
	.align		4
.L_4907:
        /*0120*/ 	.byte	0x04, 0x28
        /*0122*/ 	.short	(.L_4909 - .L_4908)


	//   ....[0]....
.L_4908:
        /*0124*/ 	.word	0x00000440


	//   ....[1]....
        /*0128*/ 	.word	0x000005b0


	//   ....[2]....
        /*012c*/ 	.word	0x000006c0


	//   ....[3]....
        /*0130*/ 	.word	0x00001050


	//   ....[4]....
        /*0134*/ 	.word	0x00001260


	//----- nvinfo : EIATTR_EXIT_INSTR_OFFSETS
	.align		4
.L_4909:
        /*0138*/ 	.byte	0x04, 0x1c
        /*013a*/ 	.short	(.L_4911 - .L_4910)


	//   ....[0]....
.L_4910:
        /*013c*/ 	.word	0x000000d0


	//   ....[1]....
        /*0140*/ 	.word	0x00001460


	//----- nvinfo : EIATTR_MAX_THREADS
	.align		4
.L_4911:
        /*0144*/ 	.byte	0x04, 0x05
        /*0146*/ 	.short	(.L_4913 - .L_4912)
.L_4912:
        /*0148*/ 	.word	0x00000400
        /*014c*/ 	.word	0x00000001
        /*0150*/ 	.word	0x00000001


	//----- nvinfo : EIATTR_CRS_STACK_SIZE
	.align		4
.L_4913:
        /*0154*/ 	.byte	0x04, 0x1e
        /*0156*/ 	.short	(.L_4915 - .L_4914)
.L_4914:
        /*0158*/ 	.word	0x00000000


	//----- nvinfo : EIATTR_CBANK_PARAM_SIZE
	.align		4
.L_4915:
        /*015c*/ 	.byte	0x03, 0x19
        /*015e*/ 	.short	0x004c


	//----- nvinfo : EIATTR_PARAM_CBANK
	.align		4
        /*0160*/ 	.byte	0x04, 0x0a
        /*0162*/ 	.short	(.L_4917 - .L_4916)
	.align		4
.L_4916:
        /*0164*/ 	.word	index@(.nv.constant0._Z21kOptimizer32bit1StateI13__nv_bfloat16Li4EEvPT_S2_PfS3_ffffffiffbi)
        /*0168*/ 	.short	0x0210
        /*016a*/ 	.short	0x004c


	//----- nvinfo : EIATTR_SW_WAR
	.align		4
.L_4917:
        /*016c*/ 	.byte	0x04, 0x36
        /*016e*/ 	.short	(.L_4919 - .L_4918)
.L_4918:
        /*0170*/ 	.word	0x00000008
.L_4919:


//--------------------- .nv.info._Z21kOptimizer32bit1StateIfLi4EEvPT_S1_PfS2_ffffffiffbi --------------------------
	.section	.nv.info._Z21kOptimizer32bit1StateIfLi4EEvPT_S1_PfS2_ffffffiffbi,"",@"SHT_CUDA_INFO"
	.sectionflags	@""
	.align	4


	//----- nvinfo : EIATTR_CUDA_API_VERSION
	.align		4
        /*0000*/ 	.byte	0x04, 0x37
        /*0002*/ 	.short	(.L_4921 - .L_4920)
.L_4920:
        /*0004*/ 	.word	0x00000082


	//----- nvinfo : EIATTR_KPARAM_INFO
	.align		4
.L_4921:
        /*0008*/ 	.byte	0x04, 0x17
        /*000a*/ 	.short	(.L_4923 - .L_4922)
.L_4922:
        /*000c*/ 	.word	0x00000000
        /*0010*/ 	.short	0x000e
        /*0012*/ 	.short	0x0048
        /*0014*/ 	.byte	0x00, 0xf0, 0x11, 0x00


	//----- nvinfo : EIATTR_KPARAM_INFO
	.align		4
.L_4923:
        /*0018*/ 	.byte	0x04, 0x17
        /*001a*/ 	.short	(.L_4925 - .L_4924)
.L_4924:
        /*001c*/ 	.word	0x00000000
        /*0020*/ 	.short	0x000d
        /*0022*/ 	.short	0x0044
        /*0024*/ 	.byte	0x00, 0xf0, 0x05, 0x00


	//----- nvinfo : EIATTR_KPARAM_INFO
	.align		4
.L_4925:
        /*0028*/ 	.byte	0x04, 0x17
        /*002a*/ 	.short	(.L_4927 - .L_4926)
.L_4926:
        /*002c*/ 	.word	0x00000000
        /*0030*/ 	.short	0x000c
        /*0032*/ 	.short	0x0040
        /*0034*/ 	.byte	0x00, 0xf0, 0x11, 0x00


	//----- nvinfo : EIATTR_KPARAM_INFO
	.align		4
.L_4927:
        /*0038*/ 	.byte	0x04, 0x17
        /*003a*/ 	.short	(.L_4929 - .L_4928)
.L_4928:
        /*003c*/ 	.word	0x00000000
        /*0040*/ 	.short	0x000b
        /*0042*/ 	.short	0x003c
        /*0044*/ 	.byte	0x00, 0xf0, 0x11, 0x00


	//----- nvinfo : EIATTR_KPARAM_INFO
	.align		4
.L_4929:
        /*0048*/ 	.byte	0x04, 0x17
        /*004a*/ 	.short	(.L_4931 - .L_4930)
.L_4930:
        /*004c*/ 	.word	0x00000000
        /*0050*/ 	.short	0x000a
        /*0052*/ 	.short	0x0038
        /*0054*/ 	.byte	0x00, 0xf0, 0x11, 0x00


	//----- nvinfo : EIATTR_KPARAM_INFO
	.align		4
.L_4931:
        /*0058*/ 	.byte	0x04, 0x17
        /*005a*/ 	.short	(.L_4933 - .L_4932)
.L_4932:
        /*005c*/ 	.word	0x00000000
        /*0060*/ 	.short	0x0009
        /*0062*/ 	.short	0x0034
        /*0064*/ 	.byte	0x00, 0xf0, 0x11, 0x00


	//----- nvinfo : EIATTR_KPARAM_INFO
	.align		4
.L_4933:
        /*0068*/ 	.byte	0x04, 0x17
        /*006a*/ 	.short	(.L_4935 - .L_4934)
.L_4934:
        /*006c*/ 	.word	0x00000000
        /*0070*/ 	.short	0x0008
        /*0072*/ 	.short	0x0030
        /*0074*/ 	.byte	0x00, 0xf0, 0x11, 0x00


	//----- nvinfo : EIATTR_KPARAM_INFO
	.align		4
.L_4935:
        /*0078*/ 	.byte	0x04, 0x17
        /*007a*/ 	.short	(.L_4937 - .L_4936)
.L_4936:
        /*007c*/ 	.word	0x00000000
        /*0080*/ 	.short	0x0007
        /*0082*/ 	.short	0x002c
        /*0084*/ 	.byte	0x00, 0xf0, 0x11, 0x00


	//----- nvinfo : EIATTR_KPARAM_INFO
	.align		4
.L_4937:
        /*0088*/ 	.byte	0x04, 0x17
        /*008a*/ 	.short	(.L_4939 - .L_4938)
.L_4938:
        /*008c*/ 	.word	0x00000000
        /*0090*/ 	.short	0x0006
        /*0092*/ 	.short	0x0028
        /*0094*/ 	.byte	0x00, 0xf0, 0x11, 0x00


	//----- nvinfo : EIATTR_KPARAM_INFO
	.align		4
.L_4939:
        /*0098*/ 	.byte	0x04, 0x17
        /*009a*/ 	.short	(.L_4941 - .L_4940)
.L_4940:
        /*009c*/ 	.word	0x00000000
        /*00a0*/ 	.short	0x0005
        /*00a2*/ 	.short	0x0024
        /*00a4*/ 	.byte	0x00, 0xf0, 0x11, 0x00


	//----- nvinfo : EIATTR_KPARAM_INFO
	.align		4
.L_4941:
        /*00a8*/ 	.byte	0x04, 0x17
        /*00aa*/ 	.short	(.L_4943 - .L_4942)
.L_4942:
        /*00ac*/ 	.word	0x00000000
        /*00b0*/ 	.short	0x0004
        /*00b2*/ 	.short	0x0020
        /*00b4*/ 	.byte	0x00, 0xf0, 0x11, 0x00


	//----- nvinfo : EIATTR_KPARAM_INFO
	.align		4
.L_4943:
        /*00b8*/ 	.byte	0x04, 0x17
        /*00ba*/ 	.short	(.L_4945 - .L_4944)
.L_4944:
        /*00bc*/ 	.word	0x00000000
        /*00c0*/ 	.short	0x0003
        /*00c2*/ 	.short	0x0018
        /*00c4*/ 	.byte	0x00, 0xf0, 0x21, 0x00


	//----- nvinfo : EIATTR_KPARAM_INFO
	.align		4
.L_4945:
        /*00c8*/ 	.byte	0x04, 0x17
        /*00ca*/ 	.short	(.L_4947 - .L_4946)
.L_4946:
        /*00cc*/ 	.word	0x00000000
        /*00d0*/ 	.short	0x0002
        /*00d2*/ 	.short	0x0010
        /*00d4*/ 	.byte	0x00, 0xf0, 0x21, 0x00


	//----- nvinfo : EIATTR_KPARAM_INFO
	.align		4
.L_4947:
        /*00d8*/ 	.byte	0x04, 0x17
        /*00da*/ 	.short	(.L_4949 - .L_4948)
.L_4948:
        /*00dc*/ 	.word	0x00000000
        /*00e0*/ 	.short	0x0001
        /*00e2*/ 	.short	0x0008
        /*00e4*/ 	.byte	0x00, 0xf0, 0x21, 0x00


	//----- nvinfo : EIATTR_KPARAM_INFO
	.align		4
.L_4949:
        /*00e8*/ 	.byte	0x04, 0x17
        /*00ea*/ 	.short	(.L_4951 - .L_4950)
.L_4950:
        /*00ec*/ 	.word	0x00000000
        /*00f0*/ 	.short	0x0000
        /*00f2*/ 	.short	0x0000
        /*00f4*/ 	.byte	0x00, 0xf0, 0x21, 0x00


	//----- nvinfo : EIATTR_SPARSE_MMA_MASK
	.align		4
.L_4951:
        /*00f8*/ 	.byte	0x03, 0x50
        /*00fa*/ 	.short	0x0000


	//----- nvinfo : EIATTR_MAXREG_COUNT
	.align		4
        /*00fc*/ 	.byte	0x03, 0x1b
        /*00fe*/ 	.short	0x0040


	//----- nvinfo : EIATTR_NUM_BARRIERS
	.align		4
        /*0100*/ 	.byte	0x02, 0x4c
        /*0102*/ 	.byte	0x01
	.zero		1


	//----- nvinfo : EIATTR_MERCURY_ISA_VERSION
	.align		4
        /*0104*/ 	.byte	0x03, 0x5f
        /*0106*/ 	.short	0x0101


	//----- nvinfo : EIATTR_COOP_GROUP_MASK_REGIDS
	.align		4
        /*0108*/ 	.byte	0x04, 0x29
        /*010a*/ 	.short	(.L_4953 - .L_4952)


	//   ....[0]....
.L_4952:
        /*010c*/ 	.word	0xffffffff


	//   ....[1]....
        /*0110*/ 	.word	0xffffffff


	//   ....[2]....
        /*0114*/ 	.word	0xffffffff


	//   ....[3]....
        /*0118*/ 	.word	0xffffffff


	//   ....[4]....
        /*011c*/ 	.word	0xffffffff


	//----- nvinfo : EIATTR_COOP_GROUP_INSTR_OFFSETS
	.align		4
.L_4953:
        /*0120*/ 	.byte	0x04, 0x28
        /*0122*/ 	.short	(.L_4955 - .L_4954)


	//   ....[0]....
.L_4954:
        /*0124*/ 	.word	0x00000440


	//   ....[1]....
        /*0128*/ 	.word	0x000005b0


	//   ....[2]....
        /*012c*/ 	.word	0x000006c0


	//   ....[3]....
        /*0130*/ 	.word	0x00000bb0


	//   ....[4]....
        /*0134*/ 	.word	0x00000db0


	//----- nvinfo : EIATTR_EXIT_INSTR_OFFSETS
	.align		4
.L_4955:
        /*0138*/ 	.byte	0x04, 0x1c
        /*013a*/ 	.short	(.L_4957 - .L_4956)


	//   ....[0]....
.L_4956:
        /*013c*/ 	.word	0x000000d0


	//   ....[1]....
        /*0140*/ 	.word	0x00000f90


	//----- nvinfo : EIATTR_MAX_THREADS
	.align		4
.L_4957:
        /*0144*/ 	.byte	0x04, 0x05
        /*0146*/ 	.short	(.L_4959 - .L_4958)
.L_4958:
        /*0148*/ 	.word	0x00000400
        /*014c*/ 	.word	0x00000001
        /*0150*/ 	.word	0x00000001


	//----- nvinfo : EIATTR_CRS_STACK_SIZE
	.align		4
.L_4959:
        /*0154*/ 	.byte	0x04, 0x1e
        /*0156*/ 	.short	(.L_4961 - .L_4960)
.L_4960:
        /*0158*/ 	.word	0x00000000


	//----- nvinfo : EIATTR_CBANK_PARAM_SIZE
	.align		4
.L_4961:
        /*015c*/ 	.byte	0x03, 0x19
        /*015e*/ 	.short	0x004c


	//----- nvinfo : EIATTR_PARAM_CBANK
	.align		4
        /*0160*/ 	.byte	0x04, 0x0a
        /*0162*/ 	.short	(.L_4963 - .L_4962)
	.align		4
.L_4962:
        /*0164*/ 	.word	index@(.nv.constant0._Z21kOptimizer32bit1StateIfLi4EEvPT_S1_PfS2_ffffffiffbi)
        /*0168*/ 	.short	0x0210
        /*016a*/ 	.short	0x004c


	//----- nvinfo : EIATTR_SW_WAR
	.align		4
.L_4963:
        /*016c*/ 	.byte	0x04, 0x36
        /*016e*/ 	.short	(.L_4965 - .L_4964)
.L_4964:
        /*0170*/ 	.word	0x00000008
.L_4965:


//--------------------- .nv.info._Z21kOptimizer32bit1StateI6__halfLi4EEvPT_S2_PfS3_ffffffiffbi --------------------------
	.section	.nv.info._Z21kOptimizer32bit1StateI6__halfLi4EEvPT_S2_PfS3_ffffffiffbi,"",@"SHT_CUDA_INFO"
	.sectionflags	@""
	.align	4


	//----- nvinfo : EIATTR_CUDA_API_VERSION
	.align		4
        /*0000*/ 	.byte	0x04, 0x37
        /*0002*/ 	.short	(.L_4967 - .L_4966)
.L_4966:
        /*0004*/ 	.word	0x00000082


	//----- nvinfo : EIATTR_KPARAM_INFO
	.align		4
.L_4967:
        /*0008*/ 	.byte	0x04, 0x17
        /*000a*/ 	.short	(.L_4969 - .L_4968)
.L_4968:
        /*000c*/ 	.word	0x00000000
        /*0010*/ 	.short	0x000e
        /*0012*/ 	.short	0x0048
        /*0014*/ 	.byte	0x00, 0xf0, 0x11, 0x00


	//----- nvinfo : EIATTR_KPARAM_INFO
	.align		4
.L_4969:
        /*0018*/ 	.byte	0x04, 0x17
        /*001a*/ 	.short	(.L_4971 - .L_4970)
.L_4970:
        /*001c*/ 	.word	0x00000000
        /*0020*/ 	.short	0x000d
        /*0022*/ 	.short	0x0044
        /*0024*/ 	.byte	0x00, 0xf0, 0x05, 0x00


	//----- nvinfo : EIATTR_KPARAM_INFO
	.align		4
.L_4971:
        /*0028*/ 	.byte	0x04, 0x17
        /*002a*/ 	.short	(.L_4973 - .L_4972)
.L_4972:
        /*002c*/ 	.word	0x00000000
        /*0030*/ 	.short	0x000c
        /*0032*/ 	.short	0x0040
        /*0034*/ 	.byte	0x00, 0xf0, 0x11, 0x00


	//----- nvinfo : EIATTR_KPARAM_INFO
	.align		4
.L_4973:
        /*0038*/ 	.byte	0x04, 0x17
        /*003a*/ 	.short	(.L_4975 - .L_4974)
.L_4974:
        /*003c*/ 	.word	0x00000000
        /*0040*/ 	.short	0x000b
        /*0042*/ 	.short	0x003c
        /*0044*/ 	.byte	0x00, 0xf0, 0x11, 0x00


	//----- nvinfo : EIATTR_KPARAM_INFO
	.align		4
.L_4975:
        /*0048*/ 	.byte	0x04, 0x17
        /*004a*/ 	.short	(.L_4977 - .L_4976)
.L_4976:
        /*004c*/ 	.word	0x00000000
        /*0050*/ 	.short	0x000a
        /*0052*/ 	.short	0x0038
        /*0054*/ 	.byte	0x00, 0xf0, 0x11, 0x00


	//----- nvinfo : EIATTR_KPARAM_INFO
	.align		4
.L_4977:
        /*0058*/ 	.byte	0x04, 0x17
        /*005a*/ 	.short	(.L_4979 - .L_4978)
.L_4978:
        /*005c*/ 	.word	0x00000000
        /*0060*/ 	.short	0x0009
        /*0062*/ 	.short	0x0034
        /*0064*/ 	.byte	0x00, 0xf0, 0x11, 0x00


	//----- nvinfo : EIATTR_KPARAM_INFO
	.align		4
.L_4979:
        /*0068*/ 	.byte	0x04, 0x17
        /*006a*/ 	.short	(.L_4981 - .L_4980)
.L_4980:
        /*006c*/ 	.word	0x00000000
        /*0070*/ 	.short	0x0008
        /*0072*/ 	.short	0x0030
        /*0074*/ 	.byte	0x00, 0xf0, 0x11, 0x00


	//----- nvinfo : EIATTR_KPARAM_INFO
	.align		4
.L_4981:
        /*0078*/ 	.byte	0x04, 0x17
        /*007a*/ 	.short	(.L_4983 - .L_4982)
.L_4982:
        /*007c*/ 	.word	0x00000000
        /*0080*/ 	.short	0x0007
        /*0082*/ 	.short	0x002c
        /*0084*/ 	.byte	0x00, 0xf0, 0x11, 0x00


	//----- nvinfo : EIATTR_KPARAM_INFO
	.align		4
.L_4983:
        /*0088*/ 	.byte	0x04, 0x17
        /*008a*/ 	.short	(.L_4985 - .L_4984)
.L_4984:
        /*008c*/ 	.word	0x00000000
        /*0090*/ 	.short	0x0006
        /*0092*/ 	.short	0x0028
        /*0094*/ 	.byte	0x00, 0xf0, 0x11, 0x00


	//----- nvinfo : EIATTR_KPARAM_INFO
	.align		4
.L_4985:
        /*0098*/ 	.byte	0x04, 0x17
        /*009a*/ 	.short	(.L_4987 - .L_4986)
.L_4986:
        /*009c*/ 	.word	0x00000000
        /*00a0*/ 	.short	0x0005
        /*00a2*/ 	.short	0x0024
        /*00a4*/ 	.byte	0x00, 0xf0, 0x11, 0x00


	//----- nvinfo : EIATTR_KPARAM_INFO
	.align		4
.L_4987:
        /*00a8*/ 	.byte	0x04, 0x17
        /*00aa*/ 	.short	(.L_4989 - .L_4988)
.L_4988:
        /*00ac*/ 	.word	0x00000000
        /*00b0*/ 	.short	0x0004
        /*00b2*/ 	.short	0x0020
        /*00b4*/ 	.byte	0x00, 0xf0, 0x11, 0x00


	//----- nvinfo : EIATTR_KPARAM_INFO
	.align		4
.L_4989:
        /*00b8*/ 	.byte	0x04, 0x17
        /*00ba*/ 	.short	(.L_4991 - .L_4990)
.L_4990:
        /*00bc*/ 	.word	0x00000000
        /*00c0*/ 	.short	0x0003
        /*00c2*/ 	.short	0x0018
        /*00c4*/ 	.byte	0x00, 0xf0, 0x21, 0x00


	//----- nvinfo : EIATTR_KPARAM_INFO
	.align		4
.L_4991:
        /*00c8*/ 	.byte	0x04, 0x17
        /*00ca*/ 	.short	(.L_4993 - .L_4992)
.L_4992:
        /*00cc*/ 	.word	0x00000000
        /*00d0*/ 	.short	0x0002
        /*00d2*/ 	.short	0x0010
        /*00d4*/ 	.byte	0x00, 0xf0, 0x21, 0x00


	//----- nvinfo : EIATTR_KPARAM_INFO
	.align		4
.L_4993:
        /*00d8*/ 	.byte	0x04, 0x17
        /*00da*/ 	.short	(.L_4995 - .L_4994)
.L_4994:
        /*00dc*/ 	.word	0x00000000
        /*00e0*/ 	.short	0x0001
        /*00e2*/ 	.short	0x0008
        /*00e4*/ 	.byte	0x00, 0xf0, 0x21, 0x00


	//----- nvinfo : EIATTR_KPARAM_INFO
	.align		4
.L_4995:
        /*00e8*/ 	.byte	0x04, 0x17
        /*00ea*/ 	.short	(.L_4997 - .L_4996)
.L_4996:
        /*00ec*/ 	.word	0x00000000
        /*00f0*/ 	.short	0x0000
        /*00f2*/ 	.short	0x0000
        /*00f4*/ 	.byte	0x00, 0xf0, 0x21, 0x00


	//----- nvinfo : EIATTR_SPARSE_MMA_MASK
	.align		4
.L_4997:
        /*00f8*/ 	.byte	0x03, 0x50
        /*00fa*/ 	.short	0x0000


	//----- nvinfo : EIATTR_MAXREG_COUNT
	.align		4
        /*00fc*/ 	.byte	0x03, 0x1b
        /*00fe*/ 	.short	0x0040


	//----- nvinfo : EIATTR_NUM_BARRIERS
	.align		4
        /*0100*/ 	.byte	0x02, 0x4c
        /*0102*/ 	.byte	0x01
	.zero		1


	//----- nvinfo : EIATTR_MERCURY_ISA_VERSION
	.align		4
        /*0104*/ 	.byte	0x03, 0x5f
        /*0106*/ 	.short	0x0101


	//----- nvinfo : EIATTR_COOP_GROUP_MASK_REGIDS
	.align		4
        /*0108*/ 	.byte	0x04, 0x29
        /*010a*/ 	.short	(.L_4999 - .L_4998)


	//   ....[0]....
.L_4998:
        /*010c*/ 	.word	0xffffffff


	//   ....[1]....
        /*0110*/ 	.word	0xffffffff


	//   ....[2]....
        /*0114*/ 	.word	0xffffffff


	//   ....[3]....
        /*0118*/ 	.word	0xffffffff


	//   ....[4]....
        /*011c*/ 	.word	0xffffffff


	//----- nvinfo : EIATTR_COOP_GROUP_INSTR_OFFSETS
	.align		4
.L_4999:
        /*0120*/ 	.byte	0x04, 0x28
        /*0122*/ 	.short	(.L_5001 - .L_5000)


	//   ....[0]....
.L_5000:
        /*0124*/ 	.word	0x00000440


	//   ....[1]....
        /*0128*/ 	.word	0x000005b0


	//   ....[2]....
        /*012c*/ 	.word	0x000006c0


	//   ....[3]....
        /*0130*/ 	.word	0x00000fb0


	//   ....[4]....
        /*0134*/ 	.word	0x000011c0


	//----- nvinfo : EIATTR_EXIT_INSTR_OFFSETS
	.align		4
.L_5001:
        /*0138*/ 	.byte	0x04, 0x1c
        /*013a*/ 	.short	(.L_5003 - .L_5002)


	//   ....[0]....
.L_5002:
        /*013c*/ 	.word	0x000000d0


	//   ....[1]....
        /*0140*/ 	.word	0x000013c0


	//----- nvinfo : EIATTR_MAX_THREADS
	.align		4
.L_5003:
        /*0144*/ 	.byte	0x04, 0x05
        /*0146*/ 	.short	(.L_5005 - .L_5004)
.L_5004:
        /*0148*/ 	.word	0x00000400
        /*014c*/ 	.word	0x00000001
        /*0150*/ 	.word	0x00000001


	//----- nvinfo : EIATTR_CRS_STACK_SIZE
	.align		4
.L_5005:
        /*0154*/ 	.byte	0x04, 0x1e
        /*0156*/ 	.short	(.L_5007 - .L_5006)
.L_5006:
        /*0158*/ 	.word	0x00000000


	//----- nvinfo : EIATTR_CBANK_PARAM_SIZE
	.align		4
.L_5007:
        /*015c*/ 	.byte	0x03, 0x19
        /*015e*/ 	.short	0x004c


	//----- nvinfo : EIATTR_PARAM_CBANK
	.align		4
        /*0160*/ 	.byte	0x04, 0x0a
        /*0162*/ 	.short	(.L_5009 - .L_5008)
	.align		4
.L_5008:
        /*0164*/ 	.word	index@(.nv.constant0._Z21kOptimizer32bit1StateI6__halfLi4EEvPT_S2_PfS3_ffffffiffbi)
        /*0168*/ 	.short	0x0210
        /*016a*/ 	.short	0x004c


	//----- nvinfo : EIATTR_SW_WAR
	.align		4
.L_5009:
        /*016c*/ 	.byte	0x04, 0x36
        /*016e*/ 	.short	(.L_5011 - .L_5010)
.L_5010:
        /*0170*/ 	.word	0x00000008
.L_5011:


//--------------------- .nv.info._Z21kOptimizer32bit1StateI13__nv_bfloat16Li5EEvPT_S2_PfS3_ffffffiffbi --------------------------
	.section	.nv.info._Z21kOptimizer32bit1StateI13__nv_bfloat16Li5EEvPT_S2_PfS3_ffffffiffbi,"",@"SHT_CUDA_INFO"
	.sectionflags	@""
	.align	4


	//----- nvinfo : EIATTR_CUDA_API_VERSION
	.align		4
        /*0000*/ 	.byte	0x04, 0x37
        /*0002*/ 	.short	(.L_5013 - .L_5012)
.L_5012:
        /*0004*/ 	.word	0x00000082


	//----- nvinfo : EIATTR_KPARAM_INFO
	.align		4
.L_5013:
        /*0008*/ 	.byte	0x04, 0x17
        /*000a*/ 	.short	(.L_5015 - .L_5014)
.L_5014:
        /*000c*/ 	.word	0x00000000
        /*0010*/ 	.short	0x000e
        /*0012*/ 	.short	0x0048
        /*0014*/ 	.byte	0x00, 0xf0, 0x11, 0x00


	//----- nvinfo : EIATTR_KPARAM_INFO
	.align		4
.L_5015:
        /*0018*/ 	.byte	0x04, 0x17
        /*001a*/ 	.short	(.L_5017 - .L_5016)
.L_5016:
        /*001c*/ 	.word	0x00000000
        /*0020*/ 	.short	0x000d
        /*0022*/ 	.short	0x0044
        /*0024*/ 	.byte	0x00, 0xf0, 0x05, 0x00


	//----- nvinfo : EIATTR_KPARAM_INFO
	.align		4
.L_5017:
        /*0028*/ 	.byte	0x04, 0x17
        /*002a*/ 	.short	(.L_5019 - .L_5018)
.L_5018:
        /*002c*/ 	.word	0x00000000
        /*0030*/ 	.short	0x000c
        /*0032*/ 	.short	0x0040
        /*0034*/ 	.byte	0x00, 0xf0, 0x11, 0x00


	//----- nvinfo : EIATTR_KPARAM_INFO
	.align		4
.L_5019:
        /*0038*/ 	.byte	0x04, 0x17
        /*003a*/ 	.short	(.L_5021 - .L_5020)
.L_5020:
        /*003c*/ 	.word	0x00000000
        /*0040*/ 	.short	0x000b
        /*0042*/ 	.short	0x003c
        /*0044*/ 	.byte	0x00, 0xf0, 0x11, 0x00


	//----- nvinfo : EIATTR_KPARAM_INFO
	.align		4
.L_5021:
        /*0048*/ 	.byte	0x04, 0x17
        /*004a*/ 	.short	(.L_5023 - .L_5022)
.L_5022:
        /*004c*/ 	.word	0x00000000
        /*0050*/ 	.short	0x000a
        /*0052*/ 	.short	0x0038
        /*0054*/ 	.byte	0x00, 0xf0, 0x11, 0x00


	//----- nvinfo : EIATTR_KPARAM_INFO
	.align		4
.L_5023:
        /*0058*/ 	.byte	0x04, 0x17
        /*005a*/ 	.short	(.L_5025 - .L_5024)
.L_5024:
        /*005c*/ 	.word	0x00000000
        /*0060*/ 	.short	0x0009
        /*0062*/ 	.short	0x0034
        /*0064*/ 	.byte	0x00, 0xf0, 0x11, 0x00


	//----- nvinfo : EIATTR_KPARAM_INFO
	.align		4
.L_5025:
        /*0068*/ 	.byte	0x04, 0x17
        /*006a*/ 	.short	(.L_5027 - .L_5026)
.L_5026:
        /*006c*/ 	.word	0x00000000
        /*0070*/ 	.short	0x0008
        /*0072*/ 	.short	0x0030
        /*0074*/ 	.byte	0x00, 0xf0, 0x11, 0x00


	//----- nvinfo : EIATTR_KPARAM_INFO
	.align		4
.L_5027:
        /*0078*/ 	.byte	0x04, 0x17
        /*007a*/ 	.short	(.L_5029 - .L_5028)
.L_5028:
        /*007c*/ 	.word	0x00000000
        /*0080*/ 	.short	0x0007
        /*0082*/ 	.short	0x002c
        /*0084*/ 	.byte	0x00, 0xf0, 0x11, 0x00


	//----- nvinfo : EIATTR_KPARAM_INFO
	.align		4
.L_5029:
        /*0088*/ 	.byte	0x04, 0x17
        /*008a*/ 	.short	(.L_5031 - .L_5030)
.L_5030:
        /*008c*/ 	.word	0x00000000
        /*0090*/ 	.short	0x0006
        /*0092*/ 	.short	0x0028
        /*0094*/ 	.byte	0x00, 0xf0, 0x11, 0x00


	//----- nvinfo : EIATTR_KPARAM_INFO
	.align		4
.L_5031:
        /*0098*/ 	.byte	0x04, 0x17
        /*009a*/ 	.short	(.L_5033 - .L_5032)
.L_5032:
        /*009c*/ 	.word	0x00000000
        /*00a0*/ 	.short	0x0005
        /*00a2*/ 	.short	0x0024
        /*00a4*/ 	.byte	0x00, 0xf0, 0x11, 0x00


	//----- nvinfo : EIATTR_KPARAM_INFO
	.align		4
.L_5033:
        /*00a8*/ 	.byte	0x04, 0x17
        /*00aa*/ 	.short	(.L_5035 - .L_5034)
.L_5034:
        /*00ac*/ 	.word	0x00000000
        /*00b0*/ 	.short	0x0004
        /*00b2*/ 	.short	0x0020
        /*00b4*/ 	.byte	0x00, 0xf0, 0x11, 0x00


	//----- nvinfo : EIATTR_KPARAM_INFO
	.align		4
.L_5035:
        /*00b8*/ 	.byte	0x04, 0x17
        /*00ba*/ 	.short	(.L_5037 - .L_5036)
.L_5036:
        /*00bc*/ 	.word	0x00000000
        /*00c0*/ 	.short	0x0003
        /*00c2*/ 	.short	0x0018
        /*00c4*/ 	.byte	0x00, 0xf0, 0x21, 0x00


	//----- nvinfo : EIATTR_KPARAM_INFO
	.align		4
.L_5037:
        /*00c8*/ 	.byte	0x04, 0x17
        /*00ca*/ 	.short	(.L_5039 - .L_5038)
.L_5038:
        /*00cc*/ 	.word	0x00000000
        /*00d0*/ 	.short	0x0002
        /*00d2*/ 	.short	0x0010
        /*00d4*/ 	.byte	0x00, 0xf0, 0x21, 0x00


	//----- nvinfo : EIATTR_KPARAM_INFO
	.align		4
.L_5039:
        /*00d8*/ 	.byte	0x04, 0x17
        /*00da*/ 	.short	(.L_5041 - .L_5040)
.L_5040:
        /*00dc*/ 	.word	0x00000000
        /*00e0*/ 	.short	0x0001
        /*00e2*/ 	.short	0x0008
        /*00e4*/ 	.byte	0x00, 0xf0, 0x21, 0x00


	//----- nvinfo : EIATTR_KPARAM_INFO
	.align		4
.L_5041:
        /*00e8*/ 	.byte	0x04, 0x17
        /*00ea*/ 	.short	(.L_5043 - .L_5042)
.L_5042:
        /*00ec*/ 	.word	0x00000000
        /*00f0*/ 	.short	0x0000
        /*00f2*/ 	.short	0x0000
        /*00f4*/ 	.byte	0x00, 0xf0, 0x21, 0x00


	//----- nvinfo : EIATTR_SPARSE_MMA_MASK
	.align		4
.L_5043:
        /*00f8*/ 	.byte	0x03, 0x50
        /*00fa*/ 	.short	0x0000


	//----- nvinfo : EIATTR_MAXREG_COUNT
	.align		4
        /*00fc*/ 	.byte	0x03, 0x1b
        /*00fe*/ 	.short	0x0040


	//----- nvinfo : EIATTR_NUM_BARRIERS
	.align		4
        /*0100*/ 	.byte	0x02, 0x4c
        /*0102*/ 	.byte	0x01
	.zero		1


	//----- nvinfo : EIATTR_MERCURY_ISA_VERSION
	.align		4
        /*0104*/ 	.byte	0x03, 0x5f
        /*0106*/ 	.short	0x0101


	//----- nvinfo : EIATTR_COOP_GROUP_MASK_REGIDS
	.align		4
        /*0108*/ 	.byte	0x04, 0x29
        /*010a*/ 	.short	(.L_5045 - .L_5044)


	//   ....[0]....
.L_5044:
        /*010c*/ 	.word	0xffffffff


	//   ....[1]....
        /*0110*/ 	.word	0xffffffff


	//   ....[2]....
        /*0114*/ 	.word	0xffffffff


	//   ....[3]....
        /*0118*/ 	.word	0xffffffff


	//   ....[4]....
        /*011c*/ 	.word	0xffffffff


	//----- nvinfo : EIATTR_COOP_GROUP_INSTR_OFFSETS
	.align		4
.L_5045:
        /*0120*/ 	.byte	0x04, 0x28
        /*0122*/ 	.short	(.L_5047 - .L_5046)


	//   ....[0]....
.L_5046:
        /*0124*/ 	.word	0x00000540


	//   ....[1]....
        /*0128*/ 	.word	0x000006b0


	//   ....[2]....
        /*012c*/ 	.word	0x000007b0


	//   ....[3]....
        /*0130*/ 	.word	0x000014f0


	//   ....[4]....
        /*0134*/ 	.word	0x000016e0


	//----- nvinfo : EIATTR_EXIT_INSTR_OFFSETS
	.align		4
.L_5047:
        /*0138*/ 	.byte	0x04, 0x1c
        /*013a*/ 	.short	(.L_5049 - .L_5048)


	//   ....[0]....
.L_5048:
        /*013c*/ 	.word	0x000001c0


	//   ....[1]....
        /*0140*/ 	.word	0x000018e0


	//----- nvinfo : EIATTR_MAX_THREADS
	.align		4
.L_5049:
        /*0144*/ 	.byte	0x04, 0x05
        /*0146*/ 	.short	(.L_5051 - .L_5050)
.L_5050:
        /*0148*/ 	.word	0x00000400
        /*014c*/ 	.word	0x00000001
        /*0150*/ 	.word	0x00000001


	//----- nvinfo : EIATTR_CRS_STACK_SIZE
	.align		4
.L_5051:
        /*0154*/ 	.byte	0x04, 0x1e
        /*0156*/ 	.short	(.L_5053 - .L_5052)
.L_5052:
        /*0158*/ 	.word	0x00000000


	//----- nvinfo : EIATTR_CBANK_PARAM_SIZE
	.align		4
.L_5053:
        /*015c*/ 	.byte	0x03, 0x19
        /*015e*/ 	.short	0x004c


	//----- nvinfo : EIATTR_PARAM_CBANK
	.align		4
        /*0160*/ 	.byte	0x04, 0x0a
        /*0162*/ 	.short	(.L_5055 - .L_5054)
	.align		4
.L_5054:
        /*0164*/ 	.word	index@(.nv.constant0._Z21kOptimizer32bit1StateI13__nv_bfloat16Li5EEvPT_S2_PfS3_ffffffiffbi)
        /*0168*/ 	.short	0x0210
        /*016a*/ 	.short	0x004c


	//----- nvinfo : EIATTR_SW_WAR
	.align		4
.L_5055:
        /*016c*/ 	.byte	0x04, 0x36
        /*016e*/ 	.short	(.L_5057 - .L_5056)
.L_5056:
        /*0170*/ 	.word	0x00000008
.L_5057:


//--------------------- .nv.info._Z21kOptimizer32bit1StateIfLi5EEvPT_S1_PfS2_ffffffiffbi --------------------------
	.section	.nv.info._Z21kOptimizer32bit1StateIfLi5EEvPT_S1_PfS2_ffffffiffbi,"",@"SHT_CUDA_INFO"
	.sectionflags	@""
	.align	4


	//----- nvinfo : EIATTR_CUDA_API_VERSION
	.align		4
        /*0000*/ 	.byte	0x04, 0x37
        /*0002*/ 	.short	(.L_5059 - .L_5058)
.L_5058:
        /*0004*/ 	.word	0x00000082


	//----- nvinfo : EIATTR_KPARAM_INFO
	.align		4
.L_5059:
        /*0008*/ 	.byte	0x04, 0x17
        /*000a*/ 	.short	(.L_5061 - .L_5060)
.L_5060:
        /*000c*/ 	.word	0x00000000
        /*0010*/ 	.short	0x000e
        /*0012*/ 	.short	0x0048
        /*0014*/ 	.byte	0x00, 0xf0, 0x11, 0x00


	//----- nvinfo : EIATTR_KPARAM_INFO
	.align		4
.L_5061:
        /*0018*/ 	.byte	0x04, 0x17
        /*001a*/ 	.short	(.L_5063 - .L_5062)
.L_5062:
        /*001c*/ 	.word	0x00000000
        /*0020*/ 	.short	0x000d
        /*0022*/ 	.short	0x0044
        /*0024*/ 	.byte	0x00, 0xf0, 0x05, 0x00


	//----- nvinfo : EIATTR_KPARAM_INFO
	.align		4
.L_5063:
        /*0028*/ 	.byte	0x04, 0x17
        /*002a*/ 	.short	(.L_5065 - .L_5064)
.L_5064:
        /*002c*/ 	.word	0x00000000
        /*0030*/ 	.short	0x000c
        /*0032*/ 	.short	0x0040
        /*0034*/ 	.byte	0x00, 0xf0, 0x11, 0x00


	//----- nvinfo : EIATTR_KPARAM_INFO
	.align		4
.L_5065:
        /*0038*/ 	.byte	0x04, 0x17
        /*003a*/ 	.short	(.L_5067 - .L_5066)
.L_5066:
        /*003c*/ 	.word	0x00000000
        /*0040*/ 	.short	0x000b
        /*0042*/ 	.short	0x003c
        /*0044*/ 	.byte	0x00, 0xf0, 0x11, 0x00


	//----- nvinfo : EIATTR_KPARAM_INFO
	.align		4
.L_5067:
        /*0048*/ 	.byte	0x04, 0x17
        /*004a*/ 	.short	(.L_5069 - .L_5068)
.L_5068:
        /*004c*/ 	.word	0x00000000
        /*0050*/ 	.short	0x000a
        /*0052*/ 	.short	0x0038
        /*0054*/ 	.byte	0x00, 0xf0, 0x11, 0x00


	//----- nvinfo : EIATTR_KPARAM_INFO
	.align		4
.L_5069:
        /*0058*/ 	.byte	0x04, 0x17
        /*005a*/ 	.short	(.L_5071 - .L_5070)
.L_5070:
        /*005c*/ 	.word	0x00000000
        /*0060*/ 	.short	0x0009
        /*0062*/ 	.short	0x0034
        /*0064*/ 	.byte	0x00, 0xf0, 0x11, 0x00


	//----- nvinfo : EIATTR_KPARAM_INFO
	.align		4
.L_5071:
        /*0068*/ 	.byte	0x04, 0x17
        /*006a*/ 	.short	(.L_5073 - .L_5072)
.L_5072:
        /*006c*/ 	.word	0x00000000
        /*0070*/ 	.short	0x0008
        /*0072*/ 	.short	0x0030
        /*0074*/ 	.byte	0x00, 0xf0, 0x11, 0x00


	//----- nvinfo : EIATTR_KPARAM_INFO
	.align		4
.L_5073:
        /*0078*/ 	.byte	0x04, 0x17
        /*007a*/ 	.short	(.L_5075 - .L_5074)
.L_5074:
        /*007c*/ 	.word	0x00000000
        /*0080*/ 	.short	0x0007
        /*0082*/ 	.short	0x002c
        /*0084*/ 	.byte	0x00, 0xf0, 0x11, 0x00


	//----- nvinfo : EIATTR_KPARAM_INFO
	.align		4
.L_5075:
        /*0088*/ 	.byte	0x04, 0x17
        /*008a*/ 	.short	(.L_5077 - .L_5076)
.L_5076:
        /*008c*/ 	.word	0x00000000
        /*0090*/ 	.short	0x0006
        /*0092*/ 	.short	0x0028
        /*0094*/ 	.byte	0x00, 0xf0, 0x11, 0x00


	//----- nvinfo : EIATTR_KPARAM_INFO
	.align		4
.L_5077:
        /*0098*/ 	.byte	0x04, 0x17
        /*009a*/ 	.short	(.L_5079 - .L_5078)
.L_5078:
        /*009c*/ 	.word	0x00000000
        /*00a0*/ 	.short	0x0005
        /*00a2*/ 	.short	0x0024
        /*00a4*/ 	.byte	0x00, 0xf0, 0x11, 0x00


	//----- nvinfo : EIATTR_KPARAM_INFO
	.align		4
.L_5079:
        /*00a8*/ 	.byte	0x04, 0x17
        /*00aa*/ 	.short	(.L_5081 - .L_5080)
.L_5080:
        /*00ac*/ 	.word	0x00000000
        /*00b0*/ 	.short	0x0004
        /*00b2*/ 	.short	0x0020
        /*00b4*/ 	.byte	0x00, 0xf0, 0x11, 0x00


	//----- nvinfo : EIATTR_KPARAM_INFO
	.align		4
.L_5081:
        /*00b8*/ 	.byte	0x04, 0x17
        /*00ba*/ 	.short	(.L_5083 - .L_5082)
.L_5082:
        /*00bc*/ 	.word	0x00000000
        /*00c0*/ 	.short	0x0003
        /*00c2*/ 	.short	0x0018
        /*00c4*/ 	.byte	0x00, 0xf0, 0x21, 0x00


	//----- nvinfo : EIATTR_KPARAM_INFO
	.align		4
.L_5083:
        /*00c8*/ 	.byte	0x04, 0x17
        /*00ca*/ 	.short	(.L_5085 - .L_5084)
.L_5084:
        /*00cc*/ 	.word	0x00000000
        /*00d0*/ 	.short	0x0002
        /*00d2*/ 	.short	0x0010
        /*00d4*/ 	.byte	0x00, 0xf0, 0x21, 0x00


	//----- nvinfo : EIATTR_KPARAM_INFO
	.align		4
.L_5085:
        /*00d8*/ 	.byte	0x04, 0x17
        /*00da*/ 	.short	(.L_5087 - .L_5086)
.L_5086:
        /*00dc*/ 	.word	0x00000000
        /*00e0*/ 	.short	0x0001
        /*00e2*/ 	.short	0x0008
        /*00e4*/ 	.byte	0x00, 0xf0, 0x21, 0x00


	//----- nvinfo : EIATTR_KPARAM_INFO
	.align		4
.L_5087:
        /*00e8*/ 	.byte	0x04, 0x17
        /*00ea*/ 	.short	(.L_5089 - .L_5088)
.L_5088:
        /*00ec*/ 	.word	0x00000000
        /*00f0*/ 	.short	0x0000
        /*00f2*/ 	.short	0x0000
        /*00f4*/ 	.byte	0x00, 0xf0, 0x21, 0x00


	//----- nvinfo : EIATTR_SPARSE_MMA_MASK
	.align		4
.L_5089:
        /*00f8*/ 	.byte	0x03, 0x50
        /*00fa*/ 	.short	0x0000


	//----- nvinfo : EIATTR_MAXREG_COUNT
	.align		4
        /*00fc*/ 	.byte	0x03, 0x1b
        /*00fe*/ 	.short	0x0040


	//----- nvinfo : EIATTR_NUM_BARRIERS
	.align		4
        /*0100*/ 	.byte	0x02, 0x4c
        /*0102*/ 	.byte	0x01
	.zero		1


	//----- nvinfo : EIATTR_MERCURY_ISA_VERSION
	.align		4
        /*0104*/ 	.byte	0x03, 0x5f
        /*0106*/ 	.short	0x0101


	//----- nvinfo : EIATTR_COOP_GROUP_MASK_REGIDS
	.align		4
        /*0108*/ 	.byte	0x04, 0x29
        /*010a*/ 	.short	(.L_5091 - .L_5090)


	//   ....[0]....
.L_5090:
        /*010c*/ 	.word	0xffffffff


	//   ....[1]....
        /*0110*/ 	.word	0xffffffff


	//   ....[2]....
        /*0114*/ 	.word	0xffffffff


	//   ....[3]....
        /*0118*/ 	.word	0xffffffff


	//   ....[4]....
        /*011c*/ 	.word	0xffffffff


	//----- nvinfo : EIATTR_COOP_GROUP_INSTR_OFFSETS
	.align		4
.L_5091:
        /*0120*/ 	.byte	0x04, 0x28
        /*0122*/ 	.short	(.L_5093 - .L_5092)


	//   ....[0]....
.L_5092:
        /*0124*/ 	.word	0x00000520


	//   ....[1]....
        /*0128*/ 	.word	0x00000690


	//   ....[2]....
        /*012c*/ 	.word	0x000007a0


	//   ....[3]....
        /*0130*/ 	.word	0x00001060


	//   ....[4]....
        /*0134*/ 	.word	0x00001240


	//----- nvinfo : EIATTR_EXIT_INSTR_OFFSETS
	.align		4
.L_5093:
        /*0138*/ 	.byte	0x04, 0x1c
        /*013a*/ 	.short	(.L_5095 - .L_5094)


	//   ....[0]....
.L_5094:
        /*013c*/ 	.word	0x000001c0


	//   ....[1]....
        /*0140*/ 	.word	0x00001440


	//----- nvinfo : EIATTR_MAX_THREADS
	.align		4
.L_5095:
        /*0144*/ 	.byte	0x04, 0x05
        /*0146*/ 	.short	(.L_5097 - .L_5096)
.L_5096:
        /*0148*/ 	.word	0x00000400
        /*014c*/ 	.word	0x00000001
        /*0150*/ 	.word	0x00000001


	//----- nvinfo : EIATTR_CRS_STACK_SIZE
	.align		4
.L_5097:
        /*0154*/ 	.byte	0x04, 0x1e
        /*0156*/ 	.short	(.L_5099 - .L_5098)
.L_5098:
        /*0158*/ 	.word	0x00000000


	//----- nvinfo : EIATTR_CBANK_PARAM_SIZE
	.align		4
.L_5099:
        /*015c*/ 	.byte	0x03, 0x19
        /*015e*/ 	.short	0x004c


	//----- nvinfo : EIATTR_PARAM_CBANK
	.align		4
        /*0160*/ 	.byte	0x04, 0x0a
        /*0162*/ 	.short	(.L_5101 - .L_5100)
	.align		4
.L_5100:
        /*0164*/ 	.word	index@(.nv.constant0._Z21kOptimizer32bit1StateIfLi5EEvPT_S1_PfS2_ffffffiffbi)
        /*0168*/ 	.short	0x0210
        /*016a*/ 	.short	0x004c


	//----- nvinfo : EIATTR_SW_WAR
	.align		4
.L_5101:
        /*016c*/ 	.byte	0x04, 0x36
        /*016e*/ 	.short	(.L_5103 - .L_5102)
.L_5102:
        /*0170*/ 	.word	0x00000008
.L_5103:


//--------------------- .nv.info._Z21kOptimizer32bit1StateI6__halfLi5EEvPT_S2_PfS3_ffffffiffbi --------------------------
	.section	.nv.info._Z21kOptimizer32bit1StateI6__halfLi5EEvPT_S2_PfS3_ffffffiffbi,"",@"SHT_CUDA_INFO"
	.sectionflags	@""
	.align	4


	//----- nvinfo : EIATTR_CUDA_API_VERSION
	.align		4
        /*0000*/ 	.byte	0x04, 0x37
        /*0002*/ 	.short	(.L_5105 - .L_5104)
.L_5104:
        /*0004*/ 	.word	0x00000082


	//----- nvinfo : EIATTR_KPARAM_INFO
	.align		4
.L_5105:
        /*0008*/ 	.byte	0x04, 0x17
        /*000a*/ 	.short	(.L_5107 - .L_5106)
.L_5106:
        /*000c*/ 	.word	0x00000000
        /*0010*/ 	.short	0x000e
        /*0012*/ 	.short	0x0048
        /*0014*/ 	.byte	0x00, 0xf0, 0x11, 0x00


	//----- nvinfo : EIATTR_KPARAM_INFO
	.align		4
.L_5107:
        /*0018*/ 	.byte	0x04, 0x17
        /*001a*/ 	.short	(.L_5109 - .L_5108)
.L_5108:
        /*001c*/ 	.word	0x00000000
        /*0020*/ 	.short	0x000d
        /*0022*/ 	.short	0x0044
        /*0024*/ 	.byte	0x00, 0xf0, 0x05, 0x00


	//----- nvinfo : EIATTR_KPARAM_INFO
	.align		4
.L_5109:
        /*0028*/ 	.byte	0x04, 0x17
        /*002a*/ 	.short	(.L_5111 - .L_5110)
.L_5110:
        /*002c*/ 	.word	0x00000000
        /*0030*/ 	.short	0x000c
        /*0032*/ 	.short	0x0040
        /*0034*/ 	.byte	0x00, 0xf0, 0x11, 0x00


	//----- nvinfo : EIATTR_KPARAM_INFO
	.align		4
.L_5111:
        /*0038*/ 	.byte	0x04, 0x17
        /*003a*/ 	.short	(.L_5113 - .L_5112)
.L_5112:
        /*003c*/ 	.word	0x00000000
        /*0040*/ 	.short	0x000b
        /*0042*/ 	.short	0x003c
        /*0044*/ 	.byte	0x00, 0xf0, 0x11, 0x00


	//----- nvinfo : EIATTR_KPARAM_INFO
	.align		4
.L_5113:
        /*0048*/ 	.byte	0x04, 0x17
        /*004a*/ 	.short	(.L_5115 - .L_5114)
.L_5114:
        /*004c*/ 	.word	0x00000000
        /*0050*/ 	.short	0x000a
        /*0052*/ 	.short	0x0038
        /*0054*/ 	.byte	0x00, 0xf0, 0x11, 0x00


	//----- nvinfo : EIATTR_KPARAM_INFO
	.align		4
.L_5115:
        /*0058*/ 	.byte	0x04, 0x17
        /*005a*/ 	.short	(.L_5117 - .L_5116)
.L_5116:
        /*005c*/ 	.word	0x00000000
        /*0060*/ 	.short	0x0009
        /*0062*/ 	.short	0x0034
        /*0064*/ 	.byte	0x00, 0xf0, 0x11, 0x00


	//----- nvinfo : EIATTR_KPARAM_INFO
	.align		4
.L_5117:
        /*0068*/ 	.byte	0x04, 0x17
        /*006a*/ 	.short	(.L_5119 - .L_5118)
.L_5118:
        /*006c*/ 	.word	0x00000000
        /*0070*/ 	.short	0x0008
        /*0072*/ 	.short	0x0030
        /*0074*/ 	.byte	0x00, 0xf0, 0x11, 0x00


	//----- nvinfo : EIATTR_KPARAM_INFO
	.align		4
.L_5119:
        /*0078*/ 	.byte	0x04, 0x17
        /*007a*/ 	.short	(.L_5121 - .L_5120)
.L_5120:
        /*007c*/ 	.word	0x00000000
        /*0080*/ 	.short	0x0007
        /*0082*/ 	.short	0x002c
        /*0084*/ 	.byte	0x00, 0xf0, 0x11, 0x00


	//----- nvinfo : EIATTR_KPARAM_INFO
	.align		4
.L_5121:
        /*0088*/ 	.byte	0x04, 0x17
        /*008a*/ 	.short	(.L_5123 - .L_5122)
.L_5122:
        /*008c*/ 	.word	0x00000000
        /*0090*/ 	.short	0x0006
        /*0092*/ 	.short	0x0028
        /*0094*/ 	.byte	0x00, 0xf0, 0x11, 0x00


	//----- nvinfo : EIATTR_KPARAM_INFO
	.align		4
.L_5123:
        /*0098*/ 	.byte	0x04, 0x17
        /*009a*/ 	.short	(.L_5125 - .L_5124)
.L_5124:
        /*009c*/ 	.word	0x00000000
        /*00a0*/ 	.short	0x0005
        /*00a2*/ 	.short	0x0024
        /*00a4*/ 	.byte	0x00, 0xf0, 0x11, 0x00


	//----- nvinfo : EIATTR_KPARAM_INFO
	.align		4
.L_5125:
        /*00a8*/ 	.byte	0x04, 0x17
        /*00aa*/ 	.short	(.L_5127 - .L_5126)
.L_5126:
        /*00ac*/ 	.word	0x00000000
        /*00b0*/ 	.short	0x0004
        /*00b2*/ 	.short	0x0020
        /*00b4*/ 	.byte	0x00, 0xf0, 0x11, 0x00


	//----- nvinfo : EIATTR_KPARAM_INFO
	.align		4
.L_5127:
        /*00b8*/ 	.byte	0x04, 0x17
        /*00ba*/ 	.short	(.L_5129 - .L_5128)
.L_5128:
        /*00bc*/ 	.word	0x00000000
        /*00c0*/ 	.short	0x0003
        /*00c2*/ 	.short	0x0018
        /*00c4*/ 	.byte	0x00, 0xf0, 0x21, 0x00


	//----- nvinfo : EIATTR_KPARAM_INFO
	.align		4
.L_5129:
        /*00c8*/ 	.byte	0x04, 0x17
        /*00ca*/ 	.short	(.L_5131 - .L_5130)
.L_5130:
        /*00cc*/ 	.word	0x00000000
        /*00d0*/ 	.short	0x0002
        /*00d2*/ 	.short	0x0010
        /*00d4*/ 	.byte	0x00, 0xf0, 0x21, 0x00


	//----- nvinfo : EIATTR_KPARAM_INFO
	.align		4
.L_5131:
        /*00d8*/ 	.byte	0x04, 0x17
        /*00da*/ 	.short	(.L_5133 - .L_5132)
.L_5132:
        /*00dc*/ 	.word	0x00000000
        /*00e0*/ 	.short	0x0001
        /*00e2*/ 	.short	0x0008
        /*00e4*/ 	.byte	0x00, 0xf0, 0x21, 0x00


	//----- nvinfo : EIATTR_KPARAM_INFO
	.align		4
.L_5133:
        /*00e8*/ 	.byte	0x04, 0x17
        /*00ea*/ 	.short	(.L_5135 - .L_5134)
.L_5134:
        /*00ec*/ 	.word	0x00000000
        /*00f0*/ 	.short	0x0000
        /*00f2*/ 	.short	0x0000
        /*00f4*/ 	.byte	0x00, 0xf0, 0x21, 0x00


	//----- nvinfo : EIATTR_SPARSE_MMA_MASK
	.align		4
.L_5135:
        /*00f8*/ 	.byte	0x03, 0x50
        /*00fa*/ 	.short	0x0000


	//----- nvinfo : EIATTR_MAXREG_COUNT
	.align		4
        /*00fc*/ 	.byte	0x03, 0x1b
        /*00fe*/ 	.short	0x0040


	//----- nvinfo : EIATTR_NUM_BARRIERS
	.align		4
        /*0100*/ 	.byte	0x02, 0x4c
        /*0102*/ 	.byte	0x01
	.zero		1


	//----- nvinfo : EIATTR_MERCURY_ISA_VERSION
	.align		4
        /*0104*/ 	.byte	0x03, 0x5f
        /*0106*/ 	.short	0x0101


	//----- nvinfo : EIATTR_COOP_GROUP_MASK_REGIDS
	.align		4
        /*0108*/ 	.byte	0x04, 0x29
        /*010a*/ 	.short	(.L_5137 - .L_5136)


	//   ....[0]....
.L_5136:
        /*010c*/ 	.word	0xffffffff


	//   ....[1]....
        /*0110*/ 	.word	0xffffffff


	//   ....[2]....
        /*0114*/ 	.word	0xffffffff


	//   ....[3]....
        /*0118*/ 	.word	0xffffffff


	//   ....[4]....
        /*011c*/ 	.word	0xffffffff


	//----- nvinfo : EIATTR_COOP_GROUP_INSTR_OFFSETS
	.align		4
.L_5137:
        /*0120*/ 	.byte	0x04, 0x28
        /*0122*/ 	.short	(.L_5139 - .L_5138)


	//   ....[0]....
.L_5138:
        /*0124*/ 	.word	0x00000540


	//   ....[1]....
        /*0128*/ 	.word	0x000006b0


	//   ....[2]....
        /*012c*/ 	.word	0x000007b0


	//   ....[3]....
        /*0130*/ 	.word	0x00001450


	//   ....[4]....
        /*0134*/ 	.word	0x00001630


	//----- nvinfo : EIATTR_EXIT_INSTR_OFFSETS
	.align		4
.L_5139:
        /*0138*/ 	.byte	0x04, 0x1c
        /*013a*/ 	.short	(.L_5141 - .L_5140)


	//   ....[0]....
.L_5140:
        /*013c*/ 	.word	0x000001c0


	//   ....[1]....
        /*0140*/ 	.word	0x00001830


	//----- nvinfo : EIATTR_MAX_THREADS
	.align		4
.L_5141:
        /*0144*/ 	.byte	0x04, 0x05
        /*0146*/ 	.short	(.L_5143 - .L_5142)
.L_5142:
        /*0148*/ 	.word	0x00000400
        /*014c*/ 	.word	0x00000001
        /*0150*/ 	.word	0x00000001


	//----- nvinfo : EIATTR_CRS_STACK_SIZE
	.align		4
.L_5143:
        /*0154*/ 	.byte	0x04, 0x1e
        /*0156*/ 	.short	(.L_5145 - .L_5144)
.L_5144:
        /*0158*/ 	.word	0x00000000


	//----- nvinfo : EIATTR_CBANK_PARAM_SIZE
	.align		4
.L_5145:
        /*015c*/ 	.byte	0x03, 0x19
        /*015e*/ 	.short	0x004c


	//----- nvinfo : EIATTR_PARAM_CBANK
	.align		4
        /*0160*/ 	.byte	0x04, 0x0a
        /*0162*/ 	.short	(.L_5147 - .L_5146)
	.align		4
.L_5146:
        /*0164*/ 	.word	index@(.nv.constant0._Z21kOptimizer32bit1StateI6__halfLi5EEvPT_S2_PfS3_ffffffiffbi)
        /*0168*/ 	.short	0x0210
        /*016a*/ 	.short	0x004c


	//----- nvinfo : EIATTR_SW_WAR
	.align		4
.L_5147:
        /*016c*/ 	.byte	0x04, 0x36
        /*016e*/ 	.short	(.L_5149 - .L_5148)
.L_5148:
        /*0170*/ 	.word	0x00000008
.L_5149:


//--------------------- .nv.info._Z21kOptimizer32bit1StateI13__nv_bfloat16Li2EEvPT_S2_PfS3_ffffffiffbi --------------------------
	.section	.nv.info._Z21kOptimizer32bit1StateI13__nv_bfloat16Li2EEvPT_S2_PfS3_ffffffiffbi,"",@"SHT_CUDA_INFO"
	.sectionflags	@""
	.align	4


	//----- nvinfo : EIATTR_CUDA_API_VERSION
	.align		4
        /*0000*/ 	.byte	0x04, 0x37
        /*0002*/ 	.short	(.L_5151 - .L_5150)
.L_5150:
        /*0004*/ 	.word	0x00000082


	//----- nvinfo : EIATTR_KPARAM_INFO
	.align		4
.L_5151:
        /*0008*/ 	.byte	0x04, 0x17
        /*000a*/ 	.short	(.L_5153 - .L_5152)
.L_5152:
        /*000c*/ 	.word	0x00000000
        /*0010*/ 	.short	0x000e
        /*0012*/ 	.short	0x0048
        /*0014*/ 	.byte	0x00, 0xf0, 0x11, 0x00


	//----- nvinfo : EIATTR_KPARAM_INFO
	.align		4
.L_5153:
        /*0018*/ 	.byte	0x04, 0x17
        /*001a*/ 	.short	(.L_5155 - .L_5154)
.L_5154:
        /*001c*/ 	.word	0x00000000
        /*0020*/ 	.short	0x000d
        /*0022*/ 	.short	0x0044
        /*0024*/ 	.byte	0x00, 0xf0, 0x05, 0x00


	//----- nvinfo : EIATTR_KPARAM_INFO
	.align		4
.L_5155:
        /*0028*/ 	.byte	0x04, 0x17
        /*002a*/ 	.short	(.L_5157 - .L_5156)
.L_5156:
        /*002c*/ 	.word	0x00000000
        /*0030*/ 	.short	0x000c
        /*0032*/ 	.short	0x0040
        /*0034*/ 	.byte	0x00, 0xf0, 0x11, 0x00


	//----- nvinfo : EIATTR_KPARAM_INFO
	.align		4
.L_5157:
        /*0038*/ 	.byte	0x04, 0x17
        /*003a*/ 	.short	(.L_5159 - .L_5158)
.L_5158:
        /*003c*/ 	.word	0x00000000
        /*0040*/ 	.short	0x000b
        /*0042*/ 	.short	0x003c
        /*0044*/ 	.byte	0x00, 0xf0, 0x11, 0x00


	//----- nvinfo : EIATTR_KPARAM_INFO
	.align		4
.L_5159:
        /*0048*/ 	.byte	0x04, 0x17
        /*004a*/ 	.short	(.L_5161 - .L_5160)
.L_5160:
        /*004c*/ 	.word	0x00000000
        /*0050*/ 	.short	0x000a
        /*0052*/ 	.short	0x0038
        /*0054*/ 	.byte	0x00, 0xf0, 0x11, 0x00


	//----- nvinfo : EIATTR_KPARAM_INFO
	.align		4
.L_5161:
        /*0058*/ 	.byte	0x04, 0x17
        /*005a*/ 	.short	(.L_5163 - .L_5162)
.L_5162:
        /*005c*/ 	.word	0x00000000
        /*0060*/ 	.short	0x0009
        /*0062*/ 	.short	0x0034
        /*0064*/ 	.byte	0x00, 0xf0, 0x11, 0x00


	//----- nvinfo : EIATTR_KPARAM_INFO
	.align		4
.L_5163:
        /*0068*/ 	.byte	0x04, 0x17
        /*006a*/ 	.short	(.L_5165 - .L_5164)
.L_5164:
        /*006c*/ 	.word	0x00000000
        /*0070*/ 	.short	0x0008
        /*0072*/ 	.short	0x0030
        /*0074*/ 	.byte	0x00, 0xf0, 0x11, 0x00


	//----- nvinfo : EIATTR_KPARAM_INFO
	.align		4
.L_5165:
        /*0078*/ 	.byte	0x04, 0x17
        /*007a*/ 	.short	(.L_5167 - .L_5166)
.L_5166:
        /*007c*/ 	.word	0x00000000
        /*0080*/ 	.short	0x0007
        /*0082*/ 	.short	0x002c
        /*0084*/ 	.byte	0x00, 0xf0, 0x11, 0x00


	//----- nvinfo : EIATTR_KPARAM_INFO
	.align		4
.L_5167:
        /*0088*/ 	.byte	0x04, 0x17
        /*008a*/ 	.short	(.L_5169 - .L_5168)
.L_5168:
        /*008c*/ 	.word	0x00000000
        /*0090*/ 	.short	0x0006
        /*0092*/ 	.short	0x0028
        /*0094*/ 	.byte	0x00, 0xf0, 0x11, 0x00


	//----- nvinfo : EIATTR_KPARAM_INFO
	.align		4
.L_5169:
        /*0098*/ 	.byte	0x04, 0x17
        /*009a*/ 	.short	(.L_5171 - .L_5170)
.L_5170:
        /*009c*/ 	.word	0x00000000
        /*00a0*/ 	.short	0x0005
        /*00a2*/ 	.short	0x0024
        /*00a4*/ 	.byte	0x00, 0xf0, 0x11, 0x00


	//----- nvinfo : EIATTR_KPARAM_INFO
	.align		4
.L_5171:
        /*00a8*/ 	.byte	0x04, 0x17
        /*00aa*/ 	.short	(.L_5173 - .L_5172)
.L_5172:
        /*00ac*/ 	.word	0x00000000
        /*00b0*/ 	.short	0x0004
        /*00b2*/ 	.short	0x0020
        /*00b4*/ 	.byte	0x00, 0xf0, 0x11, 0x00


	//----- nvinfo : EIATTR_KPARAM_INFO
	.align		4
.L_5173:
        /*00b8*/ 	.byte	0x04, 0x17
        /*00ba*/ 	.short	(.L_5175 - .L_5174)
.L_5174:
        /*00bc*/ 	.word	0x00000000
        /*00c0*/ 	.short	0x0003
        /*00c2*/ 	.short	0x0018
        /*00c4*/ 	.byte	0x00, 0xf0, 0x21, 0x00


	//----- nvinfo : EIATTR_KPARAM_INFO
	.align		4
.L_5175:
        /*00c8*/ 	.byte	0x04, 0x17
        /*00ca*/ 	.short	(.L_5177 - .L_5176)
.L_5176:
        /*00cc*/ 	.word	0x00000000
        /*00d0*/ 	.short	0x0002
        /*00d2*/ 	.short	0x0010
        /*00d4*/ 	.byte	0x00, 0xf0, 0x21, 0x00


	//----- nvinfo : EIATTR_KPARAM_INFO
	.align		4
.L_5177:
        /*00d8*/ 	.byte	0x04, 0x17
        /*00da*/ 	.short	(.L_5179 - .L_5178)
.L_5178:
        /*00dc*/ 	.word	0x00000000
        /*00e0*/ 	.short	0x0001
        /*00e2*/ 	.short	0x0008
        /*00e4*/ 	.byte	0x00, 0xf0, 0x21, 0x00


	//----- nvinfo : EIATTR_KPARAM_INFO
	.align		4
.L_5179:
        /*00e8*/ 	.byte	0x04, 0x17
        /*00ea*/ 	.short	(.L_5181 - .L_5180)
.L_5180:
        /*00ec*/ 	.word	0x00000000
        /*00f0*/ 	.short	0x0000
        /*00f2*/ 	.short	0x0000
        /*00f4*/ 	.byte	0x00, 0xf0, 0x21, 0x00


	//----- nvinfo : EIATTR_SPARSE_MMA_MASK
	.align		4
.L_5181:
        /*00f8*/ 	.byte	0x03, 0x50
        /*00fa*/ 	.short	0x0000


	//----- nvinfo : EIATTR_MAXREG_COUNT
	.align		4
        /*00fc*/ 	.byte	0x03, 0x1b
        /*00fe*/ 	.short	0x0040


	//----- nvinfo : EIATTR_NUM_BARRIERS
	.align		4
        /*0100*/ 	.byte	0x02, 0x4c
        /*0102*/ 	.byte	0x01
	.zero		1


	//----- nvinfo : EIATTR_MERCURY_ISA_VERSION
	.align		4
        /*0104*/ 	.byte	0x03, 0x5f
        /*0106*/ 	.short	0x0101


	//----- nvinfo : EIATTR_COOP_GROUP_MASK_REGIDS
	.align		4
        /*0108*/ 	.byte	0x04, 0x29
        /*010a*/ 	.short	(.L_5183 - .L_5182)


	//   ....[0]....
.L_5182:
        /*010c*/ 	.word	0xffffffff


	//   ....[1]....
        /*0110*/ 	.word	0xffffffff


	//   ....[2]....
        /*0114*/ 	.word	0xffffffff


	//   ....[3]....
        /*0118*/ 	.word	0xffffffff


	//   ....[4]....
        /*011c*/ 	.word	0xffffffff


	//----- nvinfo : EIATTR_COOP_GROUP_INSTR_OFFSETS
	.align		4
.L_5183:
        /*0120*/ 	.byte	0x04, 0x28
        /*0122*/ 	.short	(.L_5185 - .L_5184)


	//   ....[0]....
.L_5184:
        /*0124*/ 	.word	0x00000530


	//   ....[1]....
        /*0128*/ 	.word	0x000006c0


	//   ....[2]....
        /*012c*/ 	.word	0x000007b0


	//   ....[3]....
        /*0130*/ 	.word	0x00001300


	//   ....[4]....
        /*0134*/ 	.word	0x00001520


	//----- nvinfo : EIATTR_EXIT_INSTR_OFFSETS
	.align		4
.L_5185:
        /*0138*/ 	.byte	0x04, 0x1c
        /*013a*/ 	.short	(.L_5187 - .L_5186)


	//   ....[0]....
.L_5186:
        /*013c*/ 	.word	0x000001c0


	//   ....[1]....
        /*0140*/ 	.word	0x00001710


	//----- nvinfo : EIATTR_MAX_THREADS
	.align		4
.L_5187:
        /*0144*/ 	.byte	0x04, 0x05
        /*0146*/ 	.short	(.L_5189 - .L_5188)
.L_5188:
        /*0148*/ 	.word	0x00000400
        /*014c*/ 	.word	0x00000001
        /*0150*/ 	.word	0x00000001


	//----- nvinfo : EIATTR_CRS_STACK_SIZE
	.align		4
.L_5189:
        /*0154*/ 	.byte	0x04, 0x1e
        /*0156*/ 	.short	(.L_5191 - .L_5190)
.L_5190:
        /*0158*/ 	.word	0x00000000


	//----- nvinfo : EIATTR_CBANK_PARAM_SIZE
	.align		4
.L_5191:
        /*015c*/ 	.byte	0x03, 0x19
        /*015e*/ 	.short	0x004c


	//----- nvinfo : EIATTR_PARAM_CBANK
	.align		4
        /*0160*/ 	.byte	0x04, 0x0a
        /*0162*/ 	.short	(.L_5193 - .L_5192)
	.align		4
.L_5192:
        /*0164*/ 	.word	index@(.nv.constant0._Z21kOptimizer32bit1StateI13__nv_bfloat16Li2EEvPT_S2_PfS3_ffffffiffbi)
        /*0168*/ 	.short	0x0210
        /*016a*/ 	.short	0x004c


	//----- nvinfo : EIATTR_SW_WAR
	.align		4
.L_5193:
        /*016c*/ 	.byte	0x04, 0x36
        /*016e*/ 	.short	(.L_5195 - .L_5194)
.L_5194:
        /*0170*/ 	.word	0x00000008
.L_5195:


//--------------------- .nv.info._Z21kOptimizer32bit1StateIfLi2EEvPT_S1_PfS2_ffffffiffbi --------------------------
	.section	.nv.info._Z21kOptimizer32bit1StateIfLi2EEvPT_S1_PfS2_ffffffiffbi,"",@"SHT_CUDA_INFO"
	.sectionflags	@""
	.align	4


	//----- nvinfo : EIATTR_CUDA_API_VERSION
	.align		4
        /*0000*/ 	.byte	0x04, 0x37
        /*0002*/ 	.short	(.L_5197 - .L_5196)
.L_5196:
        /*0004*/ 	.word	0x00000082


	//----- nvinfo : EIATTR_KPARAM_INFO
	.align		4
.L_5197:
        /*0008*/ 	.byte	0x04, 0x17
        /*000a*/ 	.short	(.L_5199 - .L_5198)
.L_5198:
        /*000c*/ 	.word	0x00000000
        /*0010*/ 	.short	0x000e
        /*0012*/ 	.short	0x0048
        /*0014*/ 	.byte	0x00, 0xf0, 0x11, 0x00


	//----- nvinfo : EIATTR_KPARAM_INFO
	.align		4
.L_5199:
        /*0018*/ 	.byte	0x04, 0x17
        /*001a*/ 	.short	(.L_5201 - .L_5200)
.L_5200:
        /*001c*/ 	.word	0x00000000
        /*0020*/ 	.short	0x000d
        /*0022*/ 	.short	0x0044
        /*0024*/ 	.byte	0x00, 0xf0, 0x05, 0x00


	//----- nvinfo : EIATTR_KPARAM_INFO
	.align		4
.L_5201:
        /*0028*/ 	.byte	0x04, 0x17
        /*002a*/ 	.short	(.L_5203 - .L_5202)
.L_5202:
        /*002c*/ 	.word	0x00000000
        /*0030*/ 	.short	0x000c
        /*0032*/ 	.short	0x0040
        /*0034*/ 	.byte	0x00, 0xf0, 0x11, 0x00


	//----- nvinfo : EIATTR_KPARAM_INFO
	.align		4
.L_5203:
        /*0038*/ 	.byte	0x04, 0x17
        /*003a*/ 	.short	(.L_5205 - .L_5204)
.L_5204:
        /*003c*/ 	.word	0x00000000
        /*0040*/ 	.short	0x000b
        /*0042*/ 	.short	0x003c
        /*0044*/ 	.byte	0x00, 0xf0, 0x11, 0x00


	//----- nvinfo : EIATTR_KPARAM_INFO
	.align		4
.L_5205:
        /*0048*/ 	.byte	0x04, 0x17
        /*004a*/ 	.short	(.L_5207 - .L_5206)
.L_5206:
        /*004c*/ 	.word	0x00000000
        /*0050*/ 	.short	0x000a
        /*0052*/ 	.short	0x0038
        /*0054*/ 	.byte	0x00, 0xf0, 0x11, 0x00


	//----- nvinfo : EIATTR_KPARAM_INFO
	.align		4
.L_5207:
        /*0058*/ 	.byte	0x04, 0x17
        /*005a*/ 	.short	(.L_5209 - .L_5208)
.L_5208:
        /*005c*/ 	.word	0x00000000
        /*0060*/ 	.short	0x0009
        /*0062*/ 	.short	0x0034
        /*0064*/ 	.byte	0x00, 0xf0, 0x11, 0x00


	//----- nvinfo : EIATTR_KPARAM_INFO
	.align		4
.L_5209:
        /*0068*/ 	.byte	0x04, 0x17
        /*006a*/ 	.short	(.L_5211 - .L_5210)
.L_5210:
        /*006c*/ 	.word	0x00000000
        /*0070*/ 	.short	0x0008
        /*0072*/ 	.short	0x0030
        /*0074*/ 	.byte	0x00, 0xf0, 0x11, 0x00


	//----- nvinfo : EIATTR_KPARAM_INFO
	.align		4
.L_5211:
        /*0078*/ 	.byte	0x04, 0x17
        /*007a*/ 	.short	(.L_5213 - .L_5212)
.L_5212:
        /*007c*/ 	.word	0x00000000
        /*0080*/ 	.short	0x0007
        /*0082*/ 	.short	0x002c
        /*0084*/ 	.byte	0x00, 0xf0, 0x11, 0x00


	//----- nvinfo : EIATTR_KPARAM_INFO
	.align		4
.L_5213:
        /*0088*/ 	.byte	0x04, 0x17
        /*008a*/ 	.short	(.L_5215 - .L_5214)
.L_5214:
        /*008c*/ 	.word	0x00000000
        /*0090*/ 	.short	0x0006
        /*0092*/ 	.short	0x0028
        /*0094*/ 	.byte	0x00, 0xf0, 0x11, 0x00


	//----- nvinfo : EIATTR_KPARAM_INFO
	.align		4
.L_5215:
        /*0098*/ 	.byte	0x04, 0x17
        /*009a*/ 	.short	(.L_5217 - .L_5216)
.L_5216:
        /*009c*/ 	.word	0x00000000
        /*00a0*/ 	.short	0x0005
        /*00a2*/ 	.short	0x0024
        /*00a4*/ 	.byte	0x00, 0xf0, 0x11, 0x00


	//----- nvinfo : EIATTR_KPARAM_INFO
	.align		4
.L_5217:
        /*00a8*/ 	.byte	0x04, 0x17
        /*00aa*/ 	.short	(.L_5219 - .L_5218)
.L_5218:
        /*00ac*/ 	.word	0x00000000
        /*00b0*/ 	.short	0x0004
        /*00b2*/ 	.short	0x0020
        /*00b4*/ 	.byte	0x00, 0xf0, 0x11, 0x00


	//----- nvinfo : EIATTR_KPARAM_INFO
	.align		4
.L_5219:
        /*00b8*/ 	.byte	0x04, 0x17
        /*00ba*/ 	.short	(.L_5221 - .L_5220)
.L_5220:
        /*00bc*/ 	.word	0x00000000
        /*00c0*/ 	.short	0x0003
        /*00c2*/ 	.short	0x0018
        /*00c4*/ 	.byte	0x00, 0xf0, 0x21, 0x00


	//----- nvinfo : EIATTR_KPARAM_INFO
	.align		4
.L_5221:
        /*00c8*/ 	.byte	0x04, 0x17
        /*00ca*/ 	.short	(.L_5223 - .L_5222)
.L_5222:
        /*00cc*/ 	.word	0x00000000
        /*00d0*/ 	.short	0x0002
        /*00d2*/ 	.short	0x0010
        /*00d4*/ 	.byte	0x00, 0xf0, 0x21, 0x00


	//----- nvinfo : EIATTR_KPARAM_INFO
	.align		4
.L_5223:
        /*00d8*/ 	.byte	0x04, 0x17
        /*00da*/ 	.short	(.L_5225 - .L_5224)
.L_5224:
        /*00dc*/ 	.word	0x00000000
        /*00e0*/ 	.short	0x0001
        /*00e2*/ 	.short	0x0008
        /*00e4*/ 	.byte	0x00, 0xf0, 0x21, 0x00


	//----- nvinfo : EIATTR_KPARAM_INFO
	.align		4
.L_5225:
        /*00e8*/ 	.byte	0x04, 0x17
        /*00ea*/ 	.short	(.L_5227 - .L_5226)
.L_5226:
        /*00ec*/ 	.word	0x00000000
        /*00f0*/ 	.short	0x0000
        /*00f2*/ 	.short	0x0000
        /*00f4*/ 	.byte	0x00, 0xf0, 0x21, 0x00


	//----- nvinfo : EIATTR_SPARSE_MMA_MASK
	.align		4
.L_5227:
        /*00f8*/ 	.byte	0x03, 0x50
        /*00fa*/ 	.short	0x0000


	//----- nvinfo : EIATTR_MAXREG_COUNT
	.align		4
        /*00fc*/ 	.byte	0x03, 0x1b
        /*00fe*/ 	.short	0x0040


	//----- nvinfo : EIATTR_NUM_BARRIERS
	.align		4
        /*0100*/ 	.byte	0x02, 0x4c
        /*0102*/ 	.byte	0x01
	.zero		1


	//----- nvinfo : EIATTR_MERCURY_ISA_VERSION
	.align		4
        /*0104*/ 	.byte	0x03, 0x5f
        /*0106*/ 	.short	0x0101


	//----- nvinfo : EIATTR_COOP_GROUP_MASK_REGIDS
	.align		4
        /*0108*/ 	.byte	0x04, 0x29
        /*010a*/ 	.short	(.L_5229 - .L_5228)


	//   ....[0]....
.L_5228:
        /*010c*/ 	.word	0xffffffff


	//   ....[1]....
        /*0110*/ 	.word	0xffffffff


	//   ....[2]....
        /*0114*/ 	.word	0xffffffff


	//   ....[3]....
        /*0118*/ 	.word	0xffffffff


	//   ....[4]....
        /*011c*/ 	.word	0xffffffff


	//----- nvinfo : EIATTR_COOP_GROUP_INSTR_OFFSETS
	.align		4
.L_5229:
        /*0120*/ 	.byte	0x04, 0x28
        /*0122*/ 	.short	(.L_5231 - .L_5230)


	//   ....[0]....
.L_5230:
        /*0124*/ 	.word	0x00000530


	//   ....[1]....
        /*0128*/ 	.word	0x000006a0


	//   ....[2]....
        /*012c*/ 	.word	0x000007b0


	//   ....[3]....
        /*0130*/ 	.word	0x00000ea0


	//   ....[4]....
        /*0134*/ 	.word	0x000010a0


	//----- nvinfo : EIATTR_EXIT_INSTR_OFFSETS
	.align		4
.L_5231:
        /*0138*/ 	.byte	0x04, 0x1c
        /*013a*/ 	.short	(.L_5233 - .L_5232)


	//   ....[0]....
.L_5232:
        /*013c*/ 	.word	0x000001c0


	//   ....[1]....
        /*0140*/ 	.word	0x00001280


	//----- nvinfo : EIATTR_MAX_THREADS
	.align		4
.L_5233:
        /*0144*/ 	.byte	0x04, 0x05
        /*0146*/ 	.short	(.L_5235 - .L_5234)
.L_5234:
        /*0148*/ 	.word	0x00000400
        /*014c*/ 	.word	0x00000001
        /*0150*/ 	.word	0x00000001


	//----- nvinfo : EIATTR_CRS_STACK_SIZE
	.align		4
.L_5235:
        /*0154*/ 	.byte	0x04, 0x1e
        /*0156*/ 	.short	(.L_5237 - .L_5236)
.L_5236:
        /*0158*/ 	.word	0x00000000


	//----- nvinfo : EIATTR_CBANK_PARAM_SIZE
	.align		4
.L_5237:
        /*015c*/ 	.byte	0x03, 0x19
        /*015e*/ 	.short	0x004c


	//----- nvinfo : EIATTR_PARAM_CBANK
	.align		4
        /*0160*/ 	.byte	0x04, 0x0a
        /*0162*/ 	.short	(.L_5239 - .L_5238)
	.align		4
.L_5238:
        /*0164*/ 	.word	index@(.nv.constant0._Z21kOptimizer32bit1StateIfLi2EEvPT_S1_PfS2_ffffffiffbi)
        /*0168*/ 	.short	0x0210
        /*016a*/ 	.short	0x004c


	//----- nvinfo : EIATTR_SW_WAR
	.align		4
.L_5239:
        /*016c*/ 	.byte	0x04, 0x36
        /*016e*/ 	.short	(.L_5241 - .L_5240)
.L_5240:
        /*0170*/ 	.word	0x00000008
.L_5241:


//--------------------- .nv.info._Z21kOptimizer32bit1StateI6__halfLi2EEvPT_S2_PfS3_ffffffiffbi --------------------------
	.section	.nv.info._Z21kOptimizer32bit1StateI6__halfLi2EEvPT_S2_PfS3_ffffffiffbi,"",@"SHT_CUDA_INFO"
	.sectionflags	@""
	.align	4


	//----- nvinfo : EIATTR_CUDA_API_VERSION
	.align		4
        /*0000*/ 	.byte	0x04, 0x37
        /*0002*/ 	.short	(.L_5243 - .L_5242)
.L_5242:
        /*0004*/ 	.word	0x00000082


	//----- nvinfo : EIATTR_KPARAM_INFO
	.align		4
.L_5243:
        /*0008*/ 	.byte	0x04, 0x17
        /*000a*/ 	.short	(.L_5245 - .L_5244)
.L_5244:
        /*000c*/ 	.word	0x00000000
        /*0010*/ 	.short	0x000e
        /*0012*/ 	.short	0x0048
        /*0014*/ 	.byte	0x00, 0xf0, 0x11, 0x00


	//----- nvinfo : EIATTR_KPARAM_INFO
	.align		4
.L_5245:
        /*0018*/ 	.byte	0x04, 0x17
        /*001a*/ 	.short	(.L_5247 - .L_5246)
.L_5246:
        /*001c*/ 	.word	0x00000000
        /*0020*/ 	.short	0x000d
        /*0022*/ 	.short	0x0044
        /*0024*/ 	.byte	0x00, 0xf0, 0x05, 0x00


	//----- nvinfo : EIATTR_KPARAM_INFO
	.align		4
.L_5247:
        /*0028*/ 	.byte	0x04, 0x17
        /*002a*/ 	.short	(.L_5249 - .L_5248)
.L_5248:
        /*002c*/ 	.word	0x00000000
        /*0030*/ 	.short	0x000c
        /*0032*/ 	.short	0x0040
        /*0034*/ 	.byte	0x00, 0xf0, 0x11, 0x00


	//----- nvinfo : EIATTR_KPARAM_INFO
	.align		4
.L_5249:
        /*0038*/ 	.byte	0x04, 0x17
        /*003a*/ 	.short	(.L_5251 - .L_5250)
.L_5250:
        /*003c*/ 	.word	0x00000000
        /*0040*/ 	.short	0x000b
        /*0042*/ 	.short	0x003c
        /*0044*/ 	.byte	0x00, 0xf0, 0x11, 0x00


	//----- nvinfo : EIATTR_KPARAM_INFO
	.align		4
.L_5251:
        /*0048*/ 	.byte	0x04, 0x17
        /*004a*/ 	.short	(.L_5253 - .L_5252)
.L_5252:
        /*004c*/ 	.word	0x00000000
        /*0050*/ 	.short	0x000a
        /*0052*/ 	.short	0x0038
        /*0054*/ 	.byte	0x00, 0xf0, 0x11, 0x00


	//----- nvinfo : EIATTR_KPARAM_INFO
	.align		4
.L_5253:
        /*0058*/ 	.byte	0x04, 0x17
        /*005a*/ 	.short	(.L_5255 - .L_5254)
.L_5254:
        /*005c*/ 	.word	0x00000000
        /*0060*/ 	.short	0x0009
        /*0062*/ 	.short	0x0034
        /*0064*/ 	.byte	0x00, 0xf0, 0x11, 0x00


	//----- nvinfo : EIATTR_KPARAM_INFO
	.align		4
.L_5255:
        /*0068*/ 	.byte	0x04, 0x17
        /*006a*/ 	.short	(.L_5257 - .L_5256)
.L_5256:
        /*006c*/ 	.word	0x00000000
        /*0070*/ 	.short	0x0008
        /*0072*/ 	.short	0x0030
        /*0074*/ 	.byte	0x00, 0xf0, 0x11, 0x00


	//----- nvinfo : EIATTR_KPARAM_INFO
	.align		4
.L_5257:
        /*0078*/ 	.byte	0x04, 0x17
        /*007a*/ 	.short	(.L_5259 - .L_5258)
.L_5258:
        /*007c*/ 	.word	0x00000000
        /*0080*/ 	.short	0x0007
        /*0082*/ 	.short	0x002c
        /*0084*/ 	.byte	0x00, 0xf0, 0x11, 0x00


	//----- nvinfo : EIATTR_KPARAM_INFO
	.align		4
.L_5259:
        /*0088*/ 	.byte	0x04, 0x17
        /*008a*/ 	.short	(.L_5261 - .L_5260)
.L_5260:
        /*008c*/ 	.word	0x00000000
        /*0090*/ 	.short	0x0006
        /*0092*/ 	.short	0x0028
        /*0094*/ 	.byte	0x00, 0xf0, 0x11, 0x00


	//----- nvinfo : EIATTR_KPARAM_INFO
	.align		4
.L_5261:
        /*0098*/ 	.byte	0x04, 0x17
        /*009a*/ 	.short	(.L_5263 - .L_5262)
.L_5262:
        /*009c*/ 	.word	0x00000000
        /*00a0*/ 	.short	0x0005
        /*00a2*/ 	.short	0x0024
        /*00a4*/ 	.byte	0x00, 0xf0, 0x11, 0x00


	//----- nvinfo : EIATTR_KPARAM_INFO
	.align		4
.L_5263:
        /*00a8*/ 	.byte	0x04, 0x17
        /*00aa*/ 	.short	(.L_5265 - .L_5264)
.L_5264:
        /*00ac*/ 	.word	0x00000000
        /*00b0*/ 	.short	0x0004
        /*00b2*/ 	.short	0x0020
        /*00b4*/ 	.byte	0x00, 0xf0, 0x11, 0x00


	//----- nvinfo : EIATTR_KPARAM_INFO
	.align		4
.L_5265:
        /*00b8*/ 	.byte	0x04, 0x17
        /*00ba*/ 	.short	(.L_5267 - .L_5266)
.L_5266:
        /*00bc*/ 	.word	0x00000000
        /*00c0*/ 	.short	0x0003
        /*00c2*/ 	.short	0x0018
        /*00c4*/ 	.byte	0x00, 0xf0, 0x21, 0x00


	//----- nvinfo : EIATTR_KPARAM_INFO
	.align		4
.L_5267:
        /*00c8*/ 	.byte	0x04, 0x17
        /*00ca*/ 	.short	(.L_5269 - .L_5268)
.L_5268:
        /*00cc*/ 	.word	0x00000000
        /*00d0*/ 	.short	0x0002
        /*00d2*/ 	.short	0x0010
        /*00d4*/ 	.byte	0x00, 0xf0, 0x21, 0x00


	//----- nvinfo : EIATTR_KPARAM_INFO
	.align		4
.L_5269:
        /*00d8*/ 	.byte	0x04, 0x17
        /*00da*/ 	.short	(.L_5271 - .L_5270)
.L_5270:
        /*00dc*/ 	.word	0x00000000
        /*00e0*/ 	.short	0x0001
        /*00e2*/ 	.short	0x0008
        /*00e4*/ 	.byte	0x00, 0xf0, 0x21, 0x00


	//----- nvinfo : EIATTR_KPARAM_INFO
	.align		4
.L_5271:
        /*00e8*/ 	.byte	0x04, 0x17
        /*00ea*/ 	.short	(.L_5273 - .L_5272)
.L_5272:
        /*00ec*/ 	.word	0x00000000
        /*00f0*/ 	.short	0x0000
        /*00f2*/ 	.short	0x0000
        /*00f4*/ 	.byte	0x00, 0xf0, 0x21, 0x00


	//----- nvinfo : EIATTR_SPARSE_MMA_MASK
	.align		4
.L_5273:
        /*00f8*/ 	.byte	0x03, 0x50
        /*00fa*/ 	.short	0x0000


	//----- nvinfo : EIATTR_MAXREG_COUNT
	.align		4
        /*00fc*/ 	.byte	0x03, 0x1b
        /*00fe*/ 	.short	0x0040


	//----- nvinfo : EIATTR_NUM_BARRIERS
	.align		4
        /*0100*/ 	.byte	0x02, 0x4c
        /*0102*/ 	.byte	0x01
	.zero		1


	//----- nvinfo : EIATTR_MERCURY_ISA_VERSION
	.align		4
        /*0104*/ 	.byte	0x03, 0x5f
        /*0106*/ 	.short	0x0101


	//----- nvinfo : EIATTR_COOP_GROUP_MASK_REGIDS
	.align		4
        /*0108*/ 	.byte	0x04, 0x29
        /*010a*/ 	.short	(.L_5275 - .L_5274)


	//   ....[0]....
.L_5274:
        /*010c*/ 	.word	0xffffffff


	//   ....[1]....
        /*0110*/ 	.word	0xffffffff


	//   ....[2]....
        /*0114*/ 	.word	0xffffffff


	//   ....[3]....
        /*0118*/ 	.word	0xffffffff


	//   ....[4]....
        /*011c*/ 	.word	0xffffffff


	//----- nvinfo : EIATTR_COOP_GROUP_INSTR_OFFSETS
	.align		4
.L_5275:
        /*0120*/ 	.byte	0x04, 0x28
        /*0122*/ 	.short	(.L_5277 - .L_5276)


	//   ....[0]....
.L_5276:
        /*0124*/ 	.word	0x00000530


	//   ....[1]....
        /*0128*/ 	.word	0x000006c0


	//   ....[2]....
        /*012c*/ 	.word	0x000007b0


	//   ....[3]....
        /*0130*/ 	.word	0x00001260


	//   ....[4]....
        /*0134*/ 	.word	0x00001480


	//----- nvinfo : EIATTR_EXIT_INSTR_OFFSETS
	.align		4
.L_5277:
        /*0138*/ 	.byte	0x04, 0x1c
        /*013a*/ 	.short	(.L_5279 - .L_5278)


	//   ....[0]....
.L_5278:
        /*013c*/ 	.word	0x000001c0


	//   ....[1]....
        /*0140*/ 	.word	0x00001670


	//----- nvinfo : EIATTR_MAX_THREADS
	.align		4
.L_5279:
        /*0144*/ 	.byte	0x04, 0x05
        /*0146*/ 	.short	(.L_5281 - .L_5280)
.L_5280:
        /*0148*/ 	.word	0x00000400
        /*014c*/ 	.word	0x00000001
        /*0150*/ 	.word	0x00000001


	//----- nvinfo : EIATTR_CRS_STACK_SIZE
	.align		4
.L_5281:
        /*0154*/ 	.byte	0x04, 0x1e
        /*0156*/ 	.short	(.L_5283 - .L_5282)
.L_5282:
        /*0158*/ 	.word	0x00000000


	//----- nvinfo : EIATTR_CBANK_PARAM_SIZE
	.align		4
.L_5283:
        /*015c*/ 	.byte	0x03, 0x19
        /*015e*/ 	.short	0x004c


	//----- nvinfo : EIATTR_PARAM_CBANK
	.align		4
        /*0160*/ 	.byte	0x04, 0x0a
        /*0162*/ 	.short	(.L_5285 - .L_5284)
	.align		4
.L_5284:
        /*0164*/ 	.word	index@(.nv.constant0._Z21kOptimizer32bit1StateI6__halfLi2EEvPT_S2_PfS3_ffffffiffbi)
        /*0168*/ 	.short	0x0210
        /*016a*/ 	.short	0x004c


	//----- nvinfo : EIATTR_SW_WAR
	.align		4
.L_5285:
        /*016c*/ 	.byte	0x04, 0x36
        /*016e*/ 	.short	(.L_5287 - .L_5286)
.L_5286:
        /*0170*/ 	.word	0x00000008
.L_5287:


//--------------------- .nv.info._Z21kOptimizer32bit1StateI13__nv_bfloat16Li1EEvPT_S2_PfS3_ffffffiffbi --------------------------
	.section	.nv.info._Z21kOptimizer32bit1StateI13__nv_bfloat16Li1EEvPT_S2_PfS3_ffffffiffbi,"",@"SHT_CUDA_INFO"
	.sectionflags	@""
	.align	4


	//----- nvinfo : EIATTR_CUDA_API_VERSION
	.align		4
        /*0000*/ 	.byte	0x04, 0x37
        /*0002*/ 	.short	(.L_5289 - .L_5288)
.L_5288:
        /*0004*/ 	.word	0x00000082


	//----- nvinfo : EIATTR_KPARAM_INFO
	.align		4
.L_5289:
        /*0008*/ 	.byte	0x04, 0x17
        /*000a*/ 	.short	(.L_5291 - .L_5290)
.L_5290:
        /*000c*/ 	.word	0x00000000
        /*0010*/ 	.short	0x000e
        /*0012*/ 	.short	0x0048
        /*0014*/ 	.byte	0x00, 0xf0, 0x11, 0x00


	//----- nvinfo : EIATTR_KPARAM_INFO
	.align		4
.L_5291:
        /*0018*/ 	.byte	0x04, 0x17
        /*001a*/ 	.short	(.L_5293 - .L_5292)
.L_5292:
        /*001c*/ 	.word	0x00000000
        /*0020*/ 	.short	0x000d
        /*0022*/ 	.short	0x0044
        /*0024*/ 	.byte	0x00, 0xf0, 0x05, 0x00


	//----- nvinfo : EIATTR_KPARAM_INFO
	.align		4
.L_5293:
        /*0028*/ 	.byte	0x04, 0x17
        /*002a*/ 	.short	(.L_5295 - .L_5294)
.L_5294:
        /*002c*/ 	.word	0x00000000
        /*0030*/ 	.short	0x000c
        /*0032*/ 	.short	0x0040
        /*0034*/ 	.byte	0x00, 0xf0, 0x11, 0x00


	//----- nvinfo : EIATTR_KPARAM_INFO
	.align		4
.L_5295:
        /*0038*/ 	.byte	0x04, 0x17
        /*003a*/ 	.short	(.L_5297 - .L_5296)
.L_5296:
        /*003c*/ 	.word	0x00000000
        /*0040*/ 	.short	0x000b
        /*0042*/ 	.short	0x003c
        /*0044*/ 	.byte	0x00, 0xf0, 0x11, 0x00


	//----- nvinfo : EIATTR_KPARAM_INFO
	.align		4
.L_5297:
        /*0048*/ 	.byte	0x04, 0x17
        /*004a*/ 	.short	(.L_5299 - .L_5298)
.L_5298:
        /*004c*/ 	.word	0x00000000
        /*0050*/ 	.short	0x000a
        /*0052*/ 	.short	0x0038
        /*0054*/ 	.byte	0x00, 0xf0, 0x11, 0x00


	//----- nvinfo : EIATTR_KPARAM_INFO
	.align		4
.L_5299:
        /*0058*/ 	.byte	0x04, 0x17
        /*005a*/ 	.short	(.L_5301 - .L_5300)
.L_5300:
        /*005c*/ 	.word	0x00000000
        /*0060*/ 	.short	0x0009
        /*0062*/ 	.short	0x0034
        /*0064*/ 	.byte	0x00, 0xf0, 0x11, 0x00


	//----- nvinfo : EIATTR_KPARAM_INFO
	.align		4
.L_5301:
        /*0068*/ 	.byte	0x04, 0x17
        /*006a*/ 	.short	(.L_5303 - .L_5302)
.L_5302:
        /*006c*/ 	.word	0x00000000
        /*0070*/ 	.short	0x0008
        /*0072*/ 	.short	0x0030
        /*0074*/ 	.byte	0x00, 0xf0, 0x11, 0x00


	//----- nvinfo : EIATTR_KPARAM_INFO
	.align		4
.L_5303:
        /*0078*/ 	.byte	0x04, 0x17
        /*007a*/ 	.short	(.L_5305 - .L_5304)
.L_5304:
        /*007c*/ 	.word	0x00000000
        /*0080*/ 	.short	0x0007
        /*0082*/ 	.short	0x002c
        /*0084*/ 	.byte	0x00, 0xf0, 0x11, 0x00


	//----- nvinfo : EIATTR_KPARAM_INFO
	.align		4
.L_5305:
        /*0088*/ 	.byte	0x04, 0x17
        /*008a*/ 	.short	(.L_5307 - .L_5306)
.L_5306:
        /*008c*/ 	.word	0x00000000
        /*0090*/ 	.short	0x0006
        /*0092*/ 	.short	0x0028
        /*0094*/ 	.byte	0x00, 0xf0, 0x11, 0x00


	//----- nvinfo : EIATTR_KPARAM_INFO
	.align		4
.L_5307:
        /*0098*/ 	.byte	0x04, 0x17
        /*009a*/ 	.short	(.L_5309 - .L_5308)
.L_5308:
        /*009c*/ 	.word	0x00000000
        /*00a0*/ 	.short	0x0005
        /*00a2*/ 	.short	0x0024
        /*00a4*/ 	.byte	0x00, 0xf0, 0x11, 0x00


	//----- nvinfo : EIATTR_KPARAM_INFO
	.align		4
.L_5309:
        /*00a8*/ 	.byte	0x04, 0x17
        /*00aa*/ 	.short	(.L_5311 - .L_5310)
.L_5310:
        /*00ac*/ 	.word	0x00000000
        /*00b0*/ 	.short	0x0004
        /*00b2*/ 	.short	0x0020
        /*00b4*/ 	.byte	0x00, 0xf0, 0x11, 0x00


	//----- nvinfo : EIATTR_KPARAM_INFO
	.align		4
.L_5311:
        /*00b8*/ 	.byte	0x04, 0x17
        /*00ba*/ 	.short	(.L_5313 - .L_5312)
.L_5312:
        /*00bc*/ 	.word	0x00000000
        /*00c0*/ 	.short	0x0003
        /*00c2*/ 	.short	0x0018
        /*00c4*/ 	.byte	0x00, 0xf0, 0x21, 0x00


	//----- nvinfo : EIATTR_KPARAM_INFO
	.align		4
.L_5313:
        /*00c8*/ 	.byte	0x04, 0x17
        /*00ca*/ 	.short	(.L_5315 - .L_5314)
.L_5314:
        /*00cc*/ 	.word	0x00000000
        /*00d0*/ 	.short	0x0002
        /*00d2*/ 	.short	0x0010
        /*00d4*/ 	.byte	0x00, 0xf0, 0x21, 0x00


	//----- nvinfo : EIATTR_KPARAM_INFO
	.align		4
.L_5315:
        /*00d8*/ 	.byte	0x04, 0x17
        /*00da*/ 	.short	(.L_5317 - .L_5316)
.L_5316:
        /*00dc*/ 	.word	0x00000000
        /*00e0*/ 	.short	0x0001
        /*00e2*/ 	.short	0x0008
        /*00e4*/ 	.byte	0x00, 0xf0, 0x21, 0x00


	//----- nvinfo : EIATTR_KPARAM_INFO
	.align		4
.L_5317:
        /*00e8*/ 	.byte	0x04, 0x17
        /*00ea*/ 	.short	(.L_5319 - .L_5318)
.L_5318:
        /*00ec*/ 	.word	0x00000000
        /*00f0*/ 	.short	0x0000
        /*00f2*/ 	.short	0x0000
        /*00f4*/ 	.byte	0x00, 0xf0, 0x21, 0x00


	//----- nvinfo : EIATTR_SPARSE_MMA_MASK
	.align		4
.L_5319:
        /*00f8*/ 	.byte	0x03, 0x50
        /*00fa*/ 	.short	0x0000


	//----- nvinfo : EIATTR_MAXREG_COUNT
	.align		4
        /*00fc*/ 	.byte	0x03, 0x1b
        /*00fe*/ 	.short	0x0040


	//----- nvinfo : EIATTR_NUM_BARRIERS
	.align		4
        /*0100*/ 	.byte	0x02, 0x4c
        /*0102*/ 	.byte	0x01
	.zero		1


	//----- nvinfo : EIATTR_MERCURY_ISA_VERSION
	.align		4
        /*0104*/ 	.byte	0x03, 0x5f
        /*0106*/ 	.short	0x0101


	//----- nvinfo : EIATTR_COOP_GROUP_MASK_REGIDS
	.align		4
        /*0108*/ 	.byte	0x04, 0x29
        /*010a*/ 	.short	(.L_5321 - .L_5320)


	//   ....[0]....
.L_5320:
        /*010c*/ 	.word	0xffffffff


	//   ....[1]....
        /*0110*/ 	.word	0xffffffff


	//   ....[2]....
        /*0114*/ 	.word	0xffffffff


	//   ....[3]....
        /*0118*/ 	.word	0xffffffff


	//   ....[4]....
        /*011c*/ 	.word	0xffffffff


	//----- nvinfo : EIATTR_COOP_GROUP_INSTR_OFFSETS
	.align		4
.L_5321:
        /*0120*/ 	.byte	0x04, 0x28
        /*0122*/ 	.short	(.L_5323 - .L_5322)


	//   ....[0]....
.L_5322:
        /*0124*/ 	.word	0x00000520


	//   ....[1]....
        /*0128*/ 	.word	0x000006b0


	//   ....[2]....
        /*012c*/ 	.word	0x000007a0


	//   ....[3]....
        /*0130*/ 	.word	0x000010f0


	//   ....[4]....
        /*0134*/ 	.word	0x00001310


	//----- nvinfo : EIATTR_EXIT_INSTR_OFFSETS
	.align		4
.L_5323:
        /*0138*/ 	.byte	0x04, 0x1c
        /*013a*/ 	.short	(.L_5325 - .L_5324)


	//   ....[0]....
.L_5324:
        /*013c*/ 	.word	0x000001c0


	//   ....[1]....
        /*0140*/ 	.word	0x00001500


	//----- nvinfo : EIATTR_MAX_THREADS
	.align		4
.L_5325:
        /*0144*/ 	.byte	0x04, 0x05
        /*0146*/ 	.short	(.L_5327 - .L_5326)
.L_5326:
        /*0148*/ 	.word	0x00000400
        /*014c*/ 	.word	0x00000001
        /*0150*/ 	.word	0x00000001


	//----- nvinfo : EIATTR_CRS_STACK_SIZE
	.align		4
.L_5327:
        /*0154*/ 	.byte	0x04, 0x1e
        /*0156*/ 	.short	(.L_5329 - .L_5328)
.L_5328:
        /*0158*/ 	.word	0x00000000


	//----- nvinfo : EIATTR_CBANK_PARAM_SIZE
	.align		4
.L_5329:
        /*015c*/ 	.byte	0x03, 0x19
        /*015e*/ 	.short	0x004c


	//----- nvinfo : EIATTR_PARAM_CBANK
	.align		4
        /*0160*/ 	.byte	0x04, 0x0a
        /*0162*/ 	.short	(.L_5331 - .L_5330)
	.align		4
.L_5330:
        /*0164*/ 	.word	index@(.nv.constant0._Z21kOptimizer32bit1StateI13__nv_bfloat16Li1EEvPT_S2_PfS3_ffffffiffbi)
        /*0168*/ 	.short	0x0210
        /*016a*/ 	.short	0x004c


	//----- nvinfo : EIATTR_SW_WAR
	.align		4
.L_5331:
        /*016c*/ 	.byte	0x04, 0x36
        /*016e*/ 	.short	(.L_5333 - .L_5332)
.L_5332:
        /*0170*/ 	.word	0x00000008
.L_5333:


//--------------------- .nv.info._Z21kOptimizer32bit1StateIfLi1EEvPT_S1_PfS2_ffffffiffbi --------------------------
	.section	.nv.info._Z21kOptimizer32bit1StateIfLi1EEvPT_S1_PfS2_ffffffiffbi,"",@"SHT_CUDA_INFO"
	.sectionflags	@""
	.align	4


	//----- nvinfo : EIATTR_CUDA_API_VERSION
	.align		4
        /*0000*/ 	.byte	0x04, 0x37
        /*0002*/ 	.short	(.L_5335 - .L_5334)
.L_5334:
        /*0004*/ 	.word	0x00000082


	//----- nvinfo : EIATTR_KPARAM_INFO
	.align		4
.L_5335:
        /*0008*/ 	.byte	0x04, 0x17
        /*000a*/ 	.short	(.L_5337 - .L_5336)
.L_5336:
        /*000c*/ 	.word	0x00000000
        /*0010*/ 	.short	0x000e
        /*0012*/ 	.short	0x0048
        /*0014*/ 	.byte	0x00, 0xf0, 0x11, 0x00


	//----- nvinfo : EIATTR_KPARAM_INFO
	.align		4
.L_5337:
        /*0018*/ 	.byte	0x04, 0x17
        /*001a*/ 	.short	(.L_5339 - .L_5338)
.L_5338:
        /*001c*/ 	.word	0x00000000
        /*0020*/ 	.short	0x000d
        /*0022*/ 	.short	0x0044
        /*0024*/ 	.byte	0x00, 0xf0, 0x05, 0x00


	//----- nvinfo : EIATTR_KPARAM_INFO
	.align		4
.L_5339:
        /*0028*/ 	.byte	0x04, 0x17
        /*002a*/ 	.short	(.L_5341 - .L_5340)
.L_5340:
        /*002c*/ 	.word	0x00000000
        /*0030*/ 	.short	0x000c
        /*0032*/ 	.short	0x0040
        /*0034*/ 	.byte	0x00, 0xf0, 0x11, 0x00


	//----- nvinfo : EIATTR_KPARAM_INFO
	.align		4
.L_5341:
        /*0038*/ 	.byte	0x04, 0x17
        /*003a*/ 	.short	(.L_5343 - .L_5342)
.L_5342:
        /*003c*/ 	.word	0x00000000
        /*0040*/ 	.short	0x000b
        /*0042*/ 	.short	0x003c
        /*0044*/ 	.byte	0x00, 0xf0, 0x11, 0x00


	//----- nvinfo : EIATTR_KPARAM_INFO
	.align		4
.L_5343:
        /*0048*/ 	.byte	0x04, 0x17
        /*004a*/ 	.short	(.L_5345 - .L_5344)
.L_5344:
        /*004c*/ 	.word	0x00000000
        /*0050*/ 	.short	0x000a
        /*0052*/ 	.short	0x0038
        /*0054*/ 	.byte	0x00, 0xf0, 0x11, 0x00


	//----- nvinfo : EIATTR_KPARAM_INFO
	.align		4
.L_5345:
        /*0058*/ 	.byte	0x04, 0x17
        /*005a*/ 	.short	(.L_5347 - .L_5346)
.L_5346:
        /*005c*/ 	.word	0x00000000
        /*0060*/ 	.short	0x0009
        /*0062*/ 	.short	0x0034
        /*0064*/ 	.byte	0x00, 0xf0, 0x11, 0x00


	//----- nvinfo : EIATTR_KPARAM_INFO
	.align		4
.L_5347:
        /*0068*/ 	.byte	0x04, 0x17
        /*006a*/ 	.short	(.L_5349 - .L_5348)
.L_5348:
        /*006c*/ 	.word	0x00000000
        /*0070*/ 	.short	0x0008
        /*0072*/ 	.short	0x0030
        /*0074*/ 	.byte	0x00, 0xf0, 0x11, 0x00


	//----- nvinfo : EIATTR_KPARAM_INFO
	.align		4
.L_5349:
        /*0078*/ 	.byte	0x04, 0x17
        /*007a*/ 	.short	(.L_5351 - .L_5350)
.L_5350:
        /*007c*/ 	.word	0x00000000
        /*0080*/ 	.short	0x0007
        /*0082*/ 	.short	0x002c
        /*0084*/ 	.byte	0x00, 0xf0, 0x11, 0x00


	//----- nvinfo : EIATTR_KPARAM_INFO
	.align		4
.L_5351:
        /*0088*/ 	.byte	0x04, 0x17
        /*008a*/ 	.short	(.L_5353 - .L_5352)
.L_5352:
        /*008c*/ 	.word	0x00000000
        /*0090*/ 	.short	0x0006
        /*0092*/ 	.short	0x0028
        /*0094*/ 	.byte	0x00, 0xf0, 0x11, 0x00


	//----- nvinfo : EIATTR_KPARAM_INFO
	.align		4
.L_5353:
        /*0098*/ 	.byte	0x04, 0x17
        /*009a*/ 	.short	(.L_5355 - .L_5354)
.L_5354:
        /*009c*/ 	.word	0x00000000
        /*00a0*/ 	.short	0x0005
        /*00a2*/ 	.short	0x0024
        /*00a4*/ 	.byte	0x00, 0xf0, 0x11, 0x00


	//----- nvinfo : EIATTR_KPARAM_INFO
	.align		4
.L_5355:
        /*00a8*/ 	.byte	0x04, 0x17
        /*00aa*/ 	.short	(.L_5357 - .L_5356)
.L_5356:
        /*00ac*/ 	.word	0x00000000
        /*00b0*/ 	.short	0x0004
        /*00b2*/ 	.short	0x0020
        /*00b4*/ 	.byte	0x00, 0xf0, 0x11, 0x00


	//----- nvinfo : EIATTR_KPARAM_INFO
	.align		4
.L_5357:
        /*00b8*/ 	.byte	0x04, 0x17
        /*00ba*/ 	.short	(.L_5359 - .L_5358)
.L_5358:
        /*00bc*/ 	.word	0x00000000
        /*00c0*/ 	.short	0x0003
        /*00c2*/ 	.short	0x0018
        /*00c4*/ 	.byte	0x00, 0xf0, 0x21, 0x00


	//----- nvinfo : EIATTR_KPARAM_INFO
	.align		4
.L_5359:
        /*00c8*/ 	.byte	0x04, 0x17
        /*00ca*/ 	.short	(.L_5361 - .L_5360)
.L_5360:
        /*00cc*/ 	.word	0x00000000
        /*00d0*/ 	.short	0x0002
        /*00d2*/ 	.short	0x0010
        /*00d4*/ 	.byte	0x00, 0xf0, 0x21, 0x00


	//----- nvinfo : EIATTR_KPARAM_INFO
	.align		4
.L_5361:
        /*00d8*/ 	.byte	0x04, 0x17
        /*00da*/ 	.short	(.L_5363 - .L_5362)
.L_5362:
        /*00dc*/ 	.word	0x00000000
        /*00e0*/ 	.short	0x0001
        /*00e2*/ 	.short	0x0008
        /*00e4*/ 	.byte	0x00, 0xf0, 0x21, 0x00


	//----- nvinfo : EIATTR_KPARAM_INFO
	.align		4
.L_5363:
        /*00e8*/ 	.byte	0x04, 0x17
        /*00ea*/ 	.short	(.L_5365 - .L_5364)
.L_5364:
        /*00ec*/ 	.word	0x00000000
        /*00f0*/ 	.short	0x0000
        /*00f2*/ 	.short	0x0000
        /*00f4*/ 	.byte	0x00, 0xf0, 0x21, 0x00


	//----- nvinfo : EIATTR_SPARSE_MMA_MASK
	.align		4
.L_5365:
        /*00f8*/ 	.byte	0x03, 0x50
        /*00fa*/ 	.short	0x0000


	//----- nvinfo : EIATTR_MAXREG_COUNT
	.align		4
        /*00fc*/ 	.byte	0x03, 0x1b
        /*00fe*/ 	.short	0x0040


	//----- nvinfo : EIATTR_NUM_BARRIERS
	.align		4
        /*0100*/ 	.byte	0x02, 0x4c
        /*0102*/ 	.byte	0x01
	.zero		1


	//----- nvinfo : EIATTR_MERCURY_ISA_VERSION
	.align		4
        /*0104*/ 	.byte	0x03, 0x5f
        /*0106*/ 	.short	0x0101


	//----- nvinfo : EIATTR_COOP_GROUP_MASK_REGIDS
	.align		4
        /*0108*/ 	.byte	0x04, 0x29
        /*010a*/ 	.short	(.L_5367 - .L_5366)


	//   ....[0]....
.L_5366:
        /*010c*/ 	.word	0xffffffff


	//   ....[1]....
        /*0110*/ 	.word	0xffffffff


	//   ....[2]....
        /*0114*/ 	.word	0xffffffff


	//   ....[3]....
        /*0118*/ 	.word	0xffffffff


	//   ....[4]....
        /*011c*/ 	.word	0xffffffff


	//----- nvinfo : EIATTR_COOP_GROUP_INSTR_OFFSETS
	.align		4
.L_5367:
        /*0120*/ 	.byte	0x04, 0x28
        /*0122*/ 	.short	(.L_5369 - .L_5368)


	//   ....[0]....
.L_5368:
        /*0124*/ 	.word	0x00000520


	//   ....[1]....
        /*0128*/ 	.word	0x00000690


	//   ....[2]....
        /*012c*/ 	.word	0x000007a0


	//   ....[3]....
        /*0130*/ 	.word	0x00000be0


	//   ....[4]....
        /*0134*/ 	.word	0x00000de0


	//----- nvinfo : EIATTR_EXIT_INSTR_OFFSETS
	.align		4
.L_5369:
        /*0138*/ 	.byte	0x04, 0x1c
        /*013a*/ 	.short	(.L_5371 - .L_5370)


	//   ....[0]....
.L_5370:
        /*013c*/ 	.word	0x000001c0


	//   ....[1]....
        /*0140*/ 	.word	0x00000fc0


	//----- nvinfo : EIATTR_MAX_THREADS
	.align		4
.L_5371:
        /*0144*/ 	.byte	0x04, 0x05
        /*0146*/ 	.short	(.L_5373 - .L_5372)
.L_5372:
        /*0148*/ 	.word	0x00000400
        /*014c*/ 	.word	0x00000001
        /*0150*/ 	.word	0x00000001


	//----- nvinfo : EIATTR_CRS_STACK_SIZE
	.align		4
.L_5373:
        /*0154*/ 	.byte	0x04, 0x1e
        /*0156*/ 	.short	(.L_5375 - .L_5374)
.L_5374:
        /*0158*/ 	.word	0x00000000


	//----- nvinfo : EIATTR_CBANK_PARAM_SIZE
	.align		4
.L_5375:
        /*015c*/ 	.byte	0x03, 0x19
        /*015e*/ 	.short	0x004c


	//----- nvinfo : EIATTR_PARAM_CBANK
	.align		4
        /*0160*/ 	.byte	0x04, 0x0a
        /*0162*/ 	.short	(.L_5377 - .L_5376)
	.align		4
.L_5376:
        /*0164*/ 	.word	index@(.nv.constant0._Z21kOptimizer32bit1StateIfLi1EEvPT_S1_PfS2_ffffffiffbi)
        /*0168*/ 	.short	0x0210
        /*016a*/ 	.short	0x004c


	//----- nvinfo : EIATTR_SW_WAR
	.align		4
.L_5377:
        /*016c*/ 	.byte	0x04, 0x36
        /*016e*/ 	.short	(.L_5379 - .L_5378)
.L_5378:
        /*0170*/ 	.word	0x00000008
.L_5379:


//--------------------- .nv.info._Z21kOptimizer32bit1StateI6__halfLi1EEvPT_S2_PfS3_ffffffiffbi --------------------------
	.section	.nv.info._Z21kOptimizer32bit1StateI6__halfLi1EEvPT_S2_PfS3_ffffffiffbi,"",@"SHT_CUDA_INFO"
	.sectionflags	@""
	.align	4


	//----- nvinfo : EIATTR_CUDA_API_VERSION
	.align		4
        /*0000*/ 	.byte	0x04, 0x37
        /*0002*/ 	.short	(.L_5381 - .L_5380)
.L_5380:
        /*0004*/ 	.word	0x00000082


	//----- nvinfo : EIATTR_KPARAM_INFO
	.align		4
.L_5381:
        /*0008*/ 	.byte	0x04, 0x17
        /*000a*/ 	.short	(.L_5383 - .L_5382)
.L_5382:
        /*000c*/ 	.word	0x00000000
        /*0010*/ 	.short	0x000e
        /*0012*/ 	.short	0x0048
        /*0014*/ 	.byte	0x00, 0xf0, 0x11, 0x00


	//----- nvinfo : EIATTR_KPARAM_INFO
	.align		4
.L_5383:
        /*0018*/ 	.byte	0x04, 0x17
        /*001a*/ 	.short	(.L_5385 - .L_5384)
.L_5384:
        /*001c*/ 	.word	0x00000000
        /*0020*/ 	.short	0x000d
        /*0022*/ 	.short	0x0044
        /*0024*/ 	.byte	0x00, 0xf0, 0x05, 0x00


	//----- nvinfo : EIATTR_KPARAM_INFO
	.align		4
.L_5385:
        /*0028*/ 	.byte	0x04, 0x17
        /*002a*/ 	.short	(.L_5387 - .L_5386)
.L_5386:
        /*002c*/ 	.word	0x00000000
        /*0030*/ 	.short	0x000c
        /*0032*/ 	.short	0x0040
        /*0034*/ 	.byte	0x00, 0xf0, 0x11, 0x00


	//----- nvinfo : EIATTR_KPARAM_INFO
	.align		4
.L_5387:
        /*0038*/ 	.byte	0x04, 0x17
        /*003a*/ 	.short	(.L_5389 - .L_5388)
.L_5388:
        /*003c*/ 	.word	0x00000000
        /*0040*/ 	.short	0x000b
        /*0042*/ 	.short	0x003c
        /*0044*/ 	.byte	0x00, 0xf0, 0x11, 0x00


	//----- nvinfo : EIATTR_KPARAM_INFO
	.align		4
.L_5389:
        /*0048*/ 	.byte	0x04, 0x17
        /*004a*/ 	.short	(.L_5391 - .L_5390)
.L_5390:
        /*004c*/ 	.word	0x00000000
        /*0050*/ 	.short	0x000a
        /*0052*/ 	.short	0x0038
        /*0054*/ 	.byte	0x00, 0xf0, 0x11, 0x00


	//----- nvinfo : EIATTR_KPARAM_INFO
	.align		4
.L_5391:
        /*0058*/ 	.byte	0x04, 0x17
        /*005a*/ 	.short	(.L_5393 - .L_5392)
.L_5392:
        /*005c*/ 	.word	0x00000000
        /*0060*/ 	.short	0x0009
        /*0062*/ 	.short	0x0034
        /*0064*/ 	.byte	0x00, 0xf0, 0x11, 0x00


	//----- nvinfo : EIATTR_KPARAM_INFO
	.align		4
.L_5393:
        /*0068*/ 	.byte	0x04, 0x17
        /*006a*/ 	.short	(.L_5395 - .L_5394)
.L_5394:
        /*006c*/ 	.word	0x00000000
        /*0070*/ 	.short	0x0008
        /*0072*/ 	.short	0x0030
        /*0074*/ 	.byte	0x00, 0xf0, 0x11, 0x00


	//----- nvinfo : EIATTR_KPARAM_INFO
	.align		4
.L_5395:
        /*0078*/ 	.byte	0x04, 0x17
        /*007a*/ 	.short	(.L_5397 - .L_5396)
.L_5396:
        /*007c*/ 	.word	0x00000000
        /*0080*/ 	.short	0x0007
        /*0082*/ 	.short	0x002c
        /*0084*/ 	.byte	0x00, 0xf0, 0x11, 0x00


	//----- nvinfo : EIATTR_KPARAM_INFO
	.align		4
.L_5397:
        /*0088*/ 	.byte	0x04, 0x17
        /*008a*/ 	.short	(.L_5399 - .L_5398)
.L_5398:
        /*008c*/ 	.word	0x00000000
        /*0090*/ 	.short	0x0006
        /*0092*/ 	.short	0x0028
        /*0094*/ 	.byte	0x00, 0xf0, 0x11, 0x00


	//----- nvinfo : EIATTR_KPARAM_INFO
	.align		4
.L_5399:
        /*0098*/ 	.byte	0x04, 0x17
        /*009a*/ 	.short	(.L_5401 - .L_5400)
.L_5400:
        /*009c*/ 	.word	0x00000000
        /*00a0*/ 	.short	0x0005
        /*00a2*/ 	.short	0x0024
        /*00a4*/ 	.byte	0x00, 0xf0, 0x11, 0x00


	//----- nvinfo : EIATTR_KPARAM_INFO
	.align		4
.L_5401:
        /*00a8*/ 	.byte	0x04, 0x17
        /*00aa*/ 	.short	(.L_5403 - .L_5402)
.L_5402:
        /*00ac*/ 	.word	0x00000000
        /*00b0*/ 	.short	0x0004
        /*00b2*/ 	.short	0x0020
        /*00b4*/ 	.byte	0x00, 0xf0, 0x11, 0x00


	//----- nvinfo : EIATTR_KPARAM_INFO
	.align		4
.L_5403:
        /*00b8*/ 	.byte	0x04, 0x17
        /*00ba*/ 	.short	(.L_5405 - .L_5404)
.L_5404:
        /*00bc*/ 	.word	0x00000000
        /*00c0*/ 	.short	0x0003
        /*00c2*/ 	.short	0x0018
        /*00c4*/ 	.byte	0x00, 0xf0, 0x21, 0x00


	//----- nvinfo : EIATTR_KPARAM_INFO
	.align		4
.L_5405:
        /*00c8*/ 	.byte	0x04, 0x17
        /*00ca*/ 	.short	(.L_5407 - .L_5406)
.L_5406:
        /*00cc*/ 	.word	0x00000000
        /*00d0*/ 	.short	0x0002
        /*00d2*/ 	.short	0x0010
        /*00d4*/ 	.byte	0x00, 0xf0, 0x21, 0x00


	//----- nvinfo : EIATTR_KPARAM_INFO
	.align		4
.L_5407:
        /*00d8*/ 	.byte	0x04, 0x17
        /*00da*/ 	.short	(.L_5409 - .L_5408)
.L_5408:
        /*00dc*/ 	.word	0x00000000
        /*00e0*/ 	.short	0x0001
        /*00e2*/ 	.short	0x0008
        /*00e4*/ 	.byte	0x00, 0xf0, 0x21, 0x00


	//----- nvinfo : EIATTR_KPARAM_INFO
	.align		4
.L_5409:
        /*00e8*/ 	.byte	0x04, 0x17
        /*00ea*/ 	.short	(.L_5411 - .L_5410)
.L_5410:
        /*00ec*/ 	.word	0x00000000
        /*00f0*/ 	.short	0x0000
        /*00f2*/ 	.short	0x0000
        /*00f4*/ 	.byte	0x00, 0xf0, 0x21, 0x00


	//----- nvinfo : EIATTR_SPARSE_MMA_MASK
	.align		4
.L_5411:
        /*00f8*/ 	.byte	0x03, 0x50
        /*00fa*/ 	.short	0x0000


	//----- nvinfo : EIATTR_MAXREG_COUNT
	.align		4
        /*00fc*/ 	.byte	0x03, 0x1b
        /*00fe*/ 	.short	0x0040


	//----- nvinfo : EIATTR_NUM_BARRIERS
	.align		4
        /*0100*/ 	.byte	0x02, 0x4c
        /*0102*/ 	.byte	0x01
	.zero		1


	//----- nvinfo : EIATTR_MERCURY_ISA_VERSION
	.align		4
        /*0104*/ 	.byte	0x03, 0x5f
        /*0106*/ 	.short	0x0101


	//----- nvinfo : EIATTR_COOP_GROUP_MASK_REGIDS
	.align		4
        /*0108*/ 	.byte	0x04, 0x29
        /*010a*/ 	.short	(.L_5413 - .L_5412)


	//   ....[0]....
.L_5412:
        /*010c*/ 	.word	0xffffffff


	//   ....[1]....
        /*0110*/ 	.word	0xffffffff


	//   ....[2]....
        /*0114*/ 	.word	0xffffffff


	//   ....[3]....
        /*0118*/ 	.word	0xffffffff


	//   ....[4]....
        /*011c*/ 	.word	0xffffffff


	//----- nvinfo : EIATTR_COOP_GROUP_INSTR_OFFSETS
	.align		4
.L_5413:
        /*0120*/ 	.byte	0x04, 0x28
        /*0122*/ 	.short	(.L_5415 - .L_5414)


	//   ....[0]....
.L_5414:
        /*0124*/ 	.word	0x00000520


	//   ....[1]....
        /*0128*/ 	.word	0x000006b0


	//   ....[2]....
        /*012c*/ 	.word	0x000007a0


	//   ....[3]....
        /*0130*/ 	.word	0x00001050


	//   ....[4]....
        /*0134*/ 	.word	0x00001270


	//----- nvinfo : EIATTR_EXIT_INSTR_OFFSETS
	.align		4
.L_5415:
        /*0138*/ 	.byte	0x04, 0x1c
        /*013a*/ 	.short	(.L_5417 - .L_5416)


	//   ....[0]....
.L_5416:
        /*013c*/ 	.word	0x000001c0


	//   ....[1]....
        /*0140*/ 	.word	0x00001460


	//----- nvinfo : EIATTR_MAX_THREADS
	.align		4
.L_5417:
        /*0144*/ 	.byte	0x04, 0x05
        /*0146*/ 	.short	(.L_5419 - .L_5418)
.L_5418:
        /*0148*/ 	.word	0x00000400
        /*014c*/ 	.word	0x00000001
        /*0150*/ 	.word	0x00000001


	//----- nvinfo : EIATTR_CRS_STACK_SIZE
	.align		4
.L_5419:
        /*0154*/ 	.byte	0x04, 0x1e
        /*0156*/ 	.short	(.L_5421 - .L_5420)
.L_5420:
        /*0158*/ 	.word	0x00000000


	//----- nvinfo : EIATTR_CBANK_PARAM_SIZE
	.align		4
.L_5421:
        /*015c*/ 	.byte	0x03, 0x19
        /*015e*/ 	.short	0x004c


	//----- nvinfo : EIATTR_PARAM_CBANK
	.align		4
        /*0160*/ 	.byte	0x04, 0x0a
        /*0162*/ 	.short	(.L_5423 - .L_5422)
	.align		4
.L_5422:
        /*0164*/ 	.word	index@(.nv.constant0._Z21kOptimizer32bit1StateI6__halfLi1EEvPT_S2_PfS3_ffffffiffbi)
        /*0168*/ 	.short	0x0210
        /*016a*/ 	.short	0x004c


	//----- nvinfo : EIATTR_SW_WAR
	.align		4
.L_5423:
        /*016c*/ 	.byte	0x04, 0x36
        /*016e*/ 	.short	(.L_5425 - .L_5424)
.L_5424:
        /*0170*/ 	.word	0x00000008
.L_5425:


//--------------------- .nv.info._Z33kPreconditionOptimizer32bit1StateI13__nv_bfloat16Li4ELi4096ELi8EEvPT_S2_PfS3_ffffiffi --------------------------
	.section	.nv.info._Z33kPreconditionOptimizer32bit1StateI13__nv_bfloat16Li4ELi4096ELi8EEvPT_S2_PfS3_ffffiffi,"",@"SHT_CUDA_INFO"
	.sectionflags	@""
	.align	4


	//----- nvinfo : EIATTR_CUDA_API_VERSION
	.align		4
        /*0000*/ 	.byte	0x04, 0x37
        /*0002*/ 	.short	(.L_5427 - .L_5426)
.L_5426:
        /*0004*/ 	.word	0x00000082


	//----- nvinfo : EIATTR_KPARAM_INFO
	.align		4
.L_5427:
        /*0008*/ 	.byte	0x04, 0x17
        /*000a*/ 	.short	(.L_5429 - .L_5428)
.L_5428:
        /*000c*/ 	.word	0x00000000
        /*0010*/ 	.short	0x000b
        /*0012*/ 	.short	0x003c
        /*0014*/ 	.byte	0x00, 0xf0, 0x11, 0x00


	//----- nvinfo : EIATTR_KPARAM_INFO
	.align		4
.L_5429:
        /*0018*/ 	.byte	0x04, 0x17
        /*001a*/ 	.short	(.L_5431 - .L_5430)
.L_5430:
        /*001c*/ 	.word	0x00000000
        /*0020*/ 	.short	0x000a
        /*0022*/ 	.short	0x0038
        /*0024*/ 	.byte	0x00, 0xf0, 0x11, 0x00


	//----- nvinfo : EIATTR_KPARAM_INFO
	.align		4
.L_5431:
        /*0028*/ 	.byte	0x04, 0x17
        /*002a*/ 	.short	(.L_5433 - .L_5432)
.L_5432:
        /*002c*/ 	.word	0x00000000
        /*0030*/ 	.short	0x0009
        /*0032*/ 	.short	0x0034
        /*0034*/ 	.byte	0x00, 0xf0, 0x11, 0x00


	//----- nvinfo : EIATTR_KPARAM_INFO
	.align		4
.L_5433:
        /*0038*/ 	.byte	0x04, 0x17
        /*003a*/ 	.short	(.L_5435 - .L_5434)
.L_5434:
        /*003c*/ 	.word	0x00000000
        /*0040*/ 	.short	0x0008
        /*0042*/ 	.short	0x0030
        /*0044*/ 	.byte	0x00, 0xf0, 0x11, 0x00


	//----- nvinfo : EIATTR_KPARAM_INFO
	.align		4
.L_5435:
        /*0048*/ 	.byte	0x04, 0x17
        /*004a*/ 	.short	(.L_5437 - .L_5436)
.L_5436:
        /*004c*/ 	.word	0x00000000
        /*0050*/ 	.short	0x0007
        /*0052*/ 	.short	0x002c
        /*0054*/ 	.byte	0x00, 0xf0, 0x11, 0x00


	//----- nvinfo : EIATTR_KPARAM_INFO
	.align		4
.L_5437:
        /*0058*/ 	.byte	0x04, 0x17
        /*005a*/ 	.short	(.L_5439 - .L_5438)
.L_5438:
        /*005c*/ 	.word	0x00000000
        /*0060*/ 	.short	0x0006
        /*0062*/ 	.short	0x0028
        /*0064*/ 	.byte	0x00, 0xf0, 0x11, 0x00


	//----- nvinfo : EIATTR_KPARAM_INFO
	.align		4
.L_5439:
        /*0068*/ 	.byte	0x04, 0x17
        /*006a*/ 	.short	(.L_5441 - .L_5440)
.L_5440:
        /*006c*/ 	.word	0x00000000
        /*0070*/ 	.short	0x0005
        /*0072*/ 	.short	0x0024
        /*0074*/ 	.byte	0x00, 0xf0, 0x11, 0x00


	//----- nvinfo : EIATTR_KPARAM_INFO
	.align		4
.L_5441:
        /*0078*/ 	.byte	0x04, 0x17
        /*007a*/ 	.short	(.L_5443 - .L_5442)
.L_5442:
        /*007c*/ 	.word	0x00000000
        /*0080*/ 	.short	0x0004
        /*0082*/ 	.short	0x0020
        /*0084*/ 	.byte	0x00, 0xf0, 0x11, 0x00


	//----- nvinfo : EIATTR_KPARAM_INFO
	.align		4
.L_5443:
        /*0088*/ 	.byte	0x04, 0x17
        /*008a*/ 	.short	(.L_5445 - .L_5444)
.L_5444:
        /*008c*/ 	.word	0x00000000
        /*0090*/ 	.short	0x0003
        /*0092*/ 	.short	0x0018
        /*0094*/ 	.byte	0x00, 0xf0, 0x21, 0x00


	//----- nvinfo : EIATTR_KPARAM_INFO
	.align		4
.L_5445:
        /*0098*/ 	.byte	0x04, 0x17
        /*009a*/ 	.short	(.L_5447 - .L_5446)
.L_5446:
        /*009c*/ 	.word	0x00000000
        /*00a0*/ 	.short	0x0002
        /*00a2*/ 	.short	0x0010
        /*00a4*/ 	.byte	0x00, 0xf0, 0x21, 0x00


	//----- nvinfo : EIATTR_KPARAM_INFO
	.align		4
.L_5447:
        /*00a8*/ 	.byte	0x04, 0x17
        /*00aa*/ 	.short	(.L_5449 - .L_5448)
.L_5448:
        /*00ac*/ 	.word	0x00000000
        /*00b0*/ 	.short	0x0001
        /*00b2*/ 	.short	0x0008
        /*00b4*/ 	.byte	0x00, 0xf0, 0x21, 0x00


	//----- nvinfo : EIATTR_KPARAM_INFO
	.align		4
.L_5449:
        /*00b8*/ 	.byte	0x04, 0x17
        /*00ba*/ 	.short	(.L_5451 - .L_5450)
.L_5450:
        /*00bc*/ 	.word	0x00000000
        /*00c0*/ 	.short	0x0000
        /*00c2*/ 	.short	0x0000
        /*00c4*/ 	.byte	0x00, 0xf0, 0x21, 0x00


	//----- nvinfo : EIATTR_SPARSE_MMA_MASK
	.align		4
.L_5451:
        /*00c8*/ 	.byte	0x03, 0x50
        /*00ca*/ 	.short	0x0000


	//----- nvinfo : EIATTR_MAXREG_COUNT
	.align		4
        /*00cc*/ 	.byte	0x03, 0x1b
        /*00ce*/ 	.short	0x0080


	//----- nvinfo : EIATTR_NUM_BARRIERS
	.align		4
        /*00d0*/ 	.byte	0x02, 0x4c
        /*00d2*/ 	.byte	0x01
	.zero		1


	//----- nvinfo : EIATTR_MERCURY_ISA_VERSION
	.align		4
        /*00d4*/ 	.byte	0x03, 0x5f
        /*00d6*/ 	.short	0x0101


	//----- nvinfo : EIATTR_UNUSED_LOAD_BYTE_OFFSET
	.align		4
        /*00d8*/ 	.byte	0x04, 0x44
        /*00da*/ 	.short	(.L_5453 - .L_5452)


	//   ....[0]....
.L_5452:
        /*00dc*/ 	.word	0x00001230
        /*00e0*/ 	.word	0x0000fff0


	//   ....[1]....
        /*00e4*/ 	.word	0x00001260
        /*00e8*/ 	.word	0x0000ff0f


	//   ....[2]....
        /*00ec*/ 	.word	0x000012c0
        /*00f0*/ 	.word	0x00000fff


	//   ....[3]....
        /*00f4*/ 	.word	0x00001590
        /*00f8*/ 	.word	0x0000fff0


	//   ....[4]....
        /*00fc*/ 	.word	0x000015a0
        /*0100*/ 	.word	0x0000ff0f


	//   ....[5]....
        /*0104*/ 	.word	0x000015d0
        /*0108*/ 	.word	0x0000f0ff


	//----- nvinfo : EIATTR_COOP_GROUP_MASK_REGIDS
	.align		4
.L_5453:
        /*010c*/ 	.byte	0x04, 0x29
        /*010e*/ 	.short	(.L_5455 - .L_5454)


	//   ....[0]....
.L_5454:
        /*0110*/ 	.word	0xffffffff


	//   ....[1]....
        /*0114*/ 	.word	0xffffffff


	//   ....[2]....
        /*0118*/ 	.word	0xffffffff


	//   ....[3]....
        /*011c*/ 	.word	0xffffffff


	//   ....[4]....
        /*0120*/ 	.word	0xffffffff


	//   ....[5]....
        /*0124*/ 	.word	0xffffffff


	//   ....[6]....
        /*0128*/ 	.word	0xffffffff


	//   ....[7]....
        /*012c*/ 	.word	0xffffffff


	//   ....[8]....
        /*0130*/ 	.word	0xffffffff


	//   ....[9]....
        /*0134*/ 	.word	0xffffffff


	//   ....[10]....
        /*0138*/ 	.word	0xffffffff


	//   ....[11]....
        /*013c*/ 	.word	0xffffffff


	//   ....[12]....
        /*0140*/ 	.word	0xffffffff


	//----- nvinfo : EIATTR_COOP_GROUP_INSTR_OFFSETS
	.align		4
.L_5455:
        /*0144*/ 	.byte	0x04, 0x28
        /*0146*/ 	.short	(.L_5457 - .L_5456)


	//   ....[0]....
.L_5456:
        /*0148*/ 	.word	0x00000810


	//   ....[1]....
        /*014c*/ 	.word	0x00000c20


	//   ....[2]....
        /*0150*/ 	.word	0x00001150


	//   ....[3]....
        /*0154*/ 	.word	0x00001170


	//   ....[4]....
        /*0158*/ 	.word	0x00001190


	//   ....[5]....
        /*015c*/ 	.word	0x000011b0


	//   ....[6]....
        /*0160*/ 	.word	0x000011d0


	//   ....[7]....
        /*0164*/ 	.word	0x00001490


	//   ....[8]....
        /*0168*/ 	.word	0x000014d0


	//   ....[9]....
        /*016c*/ 	.word	0x000014f0


	//   ....[10]....
        /*0170*/ 	.word	0x00001510


	//   ....[11]....
        /*0174*/ 	.word	0x00001530


	//   ....[12]....
        /*0178*/ 	.word	0x00001750


	//----- nvinfo : EIATTR_EXIT_INSTR_OFFSETS
	.align		4
.L_5457:
        /*017c*/ 	.byte	0x04, 0x1c
        /*017e*/ 	.short	(.L_5459 - .L_5458)


	//   ....[0]....
.L_5458:
        /*0180*/ 	.word	0x000000d0


	//   ....[1]....
        /*0184*/ 	.word	0x00001790


	//----- nvinfo : EIATTR_MAX_THREADS
	.align		4
.L_5459:
        /*0188*/ 	.byte	0x04, 0x05
        /*018a*/ 	.short	(.L_5461 - .L_5460)
.L_5460:
        /*018c*/ 	.word	0x00000200
        /*0190*/ 	.word	0x00000001
        /*0194*/ 	.word	0x00000001


	//----- nvinfo : EIATTR_CRS_STACK_SIZE
	.align		4
.L_5461:
        /*0198*/ 	.byte	0x04, 0x1e
        /*019a*/ 	.short	(.L_5463 - .L_5462)
.L_5462:
        /*019c*/ 	.word	0x00000000


	//----- nvinfo : EIATTR_CBANK_PARAM_SIZE
	.align		4
.L_5463:
        /*01a0*/ 	.byte	0x03, 0x19
        /*01a2*/ 	.short	0x0040


	//----- nvinfo : EIATTR_PARAM_CBANK
	.align		4
        /*01a4*/ 	.byte	0x04, 0x0a
        /*01a6*/ 	.short	(.L_5465 - .L_5464)
	.align		4
.L_5464:
        /*01a8*/ 	.word	index@(.nv.constant0._Z33kPreconditionOptimizer32bit1StateI13__nv_bfloat16Li4ELi4096ELi8EEvPT_S2_PfS3_ffffiffi)
        /*01ac*/ 	.short	0x0210
        /*01ae*/ 	.short	0x0040


	//----- nvinfo : EIATTR_SW_WAR
	.align		4
.L_5465:
        /*01b0*/ 	.byte	0x04, 0x36
        /*01b2*/ 	.short	(.L_5467 - .L_5466)
.L_5466:
        /*01b4*/ 	.word	0x00000008
.L_5467:


//--------------------- .nv.info._Z33kPreconditionOptimizer32bit1StateIfLi4ELi4096ELi8EEvPT_S1_PfS2_ffffiffi --------------------------
	.section	.nv.info._Z33kPreconditionOptimizer32bit1StateIfLi4ELi4096ELi8EEvPT_S1_PfS2_ffffiffi,"",@"SHT_CUDA_INFO"
	.sectionflags	@""
	.align	4


	//----- nvinfo : EIATTR_CUDA_API_VERSION
	.align		4
        /*0000*/ 	.byte	0x04, 0x37
        /*0002*/ 	.short	(.L_5469 - .L_5468)
.L_5468:
        /*0004*/ 	.word	0x00000082


	//----- nvinfo : EIATTR_KPARAM_INFO
	.align		4
.L_5469:
        /*0008*/ 	.byte	0x04, 0x17
        /*000a*/ 	.short	(.L_5471 - .L_5470)
.L_5470:
        /*000c*/ 	.word	0x00000000
        /*0010*/ 	.short	0x000b
        /*0012*/ 	.short	0x003c
        /*0014*/ 	.byte	0x00, 0xf0, 0x11, 0x00


	//----- nvinfo : EIATTR_KPARAM_INFO
	.align		4
.L_5471:
        /*0018*/ 	.byte	0x04, 0x17
        /*001a*/ 	.short	(.L_5473 - .L_5472)
.L_5472:
        /*001c*/ 	.word	0x00000000
        /*0020*/ 	.short	0x000a
        /*0022*/ 	.short	0x0038
        /*0024*/ 	.byte	0x00, 0xf0, 0x11, 0x00


	//----- nvinfo : EIATTR_KPARAM_INFO
	.align		4
.L_5473:
        /*0028*/ 	.byte	0x04, 0x17
        /*002a*/ 	.short	(.L_5475 - .L_5474)
.L_5474:
        /*002c*/ 	.word	0x00000000
        /*0030*/ 	.short	0x0009
        /*0032*/ 	.short	0x0034
        /*0034*/ 	.byte	0x00, 0xf0, 0x11, 0x00


	//----- nvinfo : EIATTR_KPARAM_INFO
	.align		4
.L_5475:
        /*0038*/ 	.byte	0x04, 0x17
        /*003a*/ 	.short	(.L_5477 - .L_5476)
.L_5476:
        /*003c*/ 	.word	0x00000000
        /*0040*/ 	.short	0x0008
        /*0042*/ 	.short	0x0030
        /*0044*/ 	.byte	0x00, 0xf0, 0x11, 0x00


	//----- nvinfo : EIATTR_KPARAM_INFO
	.align		4
.L_5477:
        /*0048*/ 	.byte	0x04, 0x17
        /*004a*/ 	.short	(.L_5479 - .L_5478)
.L_5478:
        /*004c*/ 	.word	0x00000000
        /*0050*/ 	.short	0x0007
        /*0052*/ 	.short	0x002c
        /*0054*/ 	.byte	0x00, 0xf0, 0x11, 0x00


	//----- nvinfo : EIATTR_KPARAM_INFO
	.align		4
.L_5479:
        /*0058*/ 	.byte	0x04, 0x17
        /*005a*/ 	.short	(.L_5481 - .L_5480)
.L_5480:
        /*005c*/ 	.word	0x00000000
        /*0060*/ 	.short	0x0006
        /*0062*/ 	.short	0x0028
        /*0064*/ 	.byte	0x00, 0xf0, 0x11, 0x00


	//----- nvinfo : EIATTR_KPARAM_INFO
	.align		4
.L_5481:
        /*0068*/ 	.byte	0x04, 0x17
        /*006a*/ 	.short	(.L_5483 - .L_5482)
.L_5482:
        /*006c*/ 	.word	0x00000000
        /*0070*/ 	.short	0x0005
        /*0072*/ 	.short	0x0024
        /*0074*/ 	.byte	0x00, 0xf0, 0x11, 0x00


	//----- nvinfo : EIATTR_KPARAM_INFO
	.align		4
.L_5483:
        /*0078*/ 	.byte	0x04, 0x17
        /*007a*/ 	.short	(.L_5485 - .L_5484)
.L_5484:
        /*007c*/ 	.word	0x00000000
        /*0080*/ 	.short	0x0004
        /*0082*/ 	.short	0x0020
        /*0084*/ 	.byte	0x00, 0xf0, 0x11, 0x00


	//----- nvinfo : EIATTR_KPARAM_INFO
	.align		4
.L_5485:
        /*0088*/ 	.byte	0x04, 0x17
        /*008a*/ 	.short	(.L_5487 - .L_5486)
.L_5486:
        /*008c*/ 	.word	0x00000000
        /*0090*/ 	.short	0x0003
        /*0092*/ 	.short	0x0018
        /*0094*/ 	.byte	0x00, 0xf0, 0x21, 0x00


	//----- nvinfo : EIATTR_KPARAM_INFO
	.align		4
.L_5487:
        /*0098*/ 	.byte	0x04, 0x17
        /*009a*/ 	.short	(.L_5489 - .L_5488)
.L_5488:
        /*009c*/ 	.word	0x00000000
        /*00a0*/ 	.short	0x0002
        /*00a2*/ 	.short	0x0010
        /*00a4*/ 	.byte	0x00, 0xf0, 0x21, 0x00


	//----- nvinfo : EIATTR_KPARAM_INFO
	.align		4
.L_5489:
        /*00a8*/ 	.byte	0x04, 0x17
        /*00aa*/ 	.short	(.L_5491 - .L_5490)
.L_5490:
        /*00ac*/ 	.word	0x00000000
        /*00b0*/ 	.short	0x0001
        /*00b2*/ 	.short	0x0008
        /*00b4*/ 	.byte	0x00, 0xf0, 0x21, 0x00


	//----- nvinfo : EIATTR_KPARAM_INFO
	.align		4
.L_5491:
        /*00b8*/ 	.byte	0x04, 0x17
        /*00ba*/ 	.short	(.L_5493 - .L_5492)
.L_5492:
        /*00bc*/ 	.word	0x00000000
        /*00c0*/ 	.short	0x0000
        /*00c2*/ 	.short	0x0000
        /*00c4*/ 	.byte	0x00, 0xf0, 0x21, 0x00


	//----- nvinfo : EIATTR_SPARSE_MMA_MASK
	.align		4
.L_5493:
        /*00c8*/ 	.byte	0x03, 0x50
        /*00ca*/ 	.short	0x0000


	//----- nvinfo : EIATTR_MAXREG_COUNT
	.align		4
        /*00cc*/ 	.byte	0x03, 0x1b
        /*00ce*/ 	.short	0x0080


	//----- nvinfo : EIATTR_NUM_BARRIERS
	.align		4
        /*00d0*/ 	.byte	0x02, 0x4c
        /*00d2*/ 	.byte	0x01
	.zero		1


	//----- nvinfo : EIATTR_MERCURY_ISA_VERSION
	.align		4
        /*00d4*/ 	.byte	0x03, 0x5f
        /*00d6*/ 	.short	0x0101


	//----- nvinfo : EIATTR_UNUSED_LOAD_BYTE_OFFSET
	.align		4
        /*00d8*/ 	.byte	0x04, 0x44
        /*00da*/ 	.short	(.L_5495 - .L_5494)


	//   ....[0]....
.L_5494:
        /*00dc*/ 	.word	0x00000f90
        /*00e0*/ 	.word	0x0000fff0


	//   ....[1]....
        /*00e4*/ 	.word	0x00000fc0
        /*00e8*/ 	.word	0x0000ff0f


	//   ....[2]....
        /*00ec*/ 	.word	0x00001020
        /*00f0*/ 	.word	0x00000fff


	//   ....[3]....
        /*00f4*/ 	.word	0x000012f0
        /*00f8*/ 	.word	0x0000fff0


	//   ....[4]....
        /*00fc*/ 	.word	0x00001300
        /*0100*/ 	.word	0x0000ff0f


	//   ....[5]....
        /*0104*/ 	.word	0x00001330
        /*0108*/ 	.word	0x0000f0ff


	//----- nvinfo : EIATTR_COOP_GROUP_MASK_REGIDS
	.align		4
.L_5495:
        /*010c*/ 	.byte	0x04, 0x29
        /*010e*/ 	.short	(.L_5497 - .L_5496)


	//   ....[0]....
.L_5496:
        /*0110*/ 	.word	0xffffffff


	//   ....[1]....
        /*0114*/ 	.word	0xffffffff


	//   ....[2]....
        /*0118*/ 	.word	0xffffffff


	//   ....[3]....
        /*011c*/ 	.word	0xffffffff


	//   ....[4]....
        /*0120*/ 	.word	0xffffffff


	//   ....[5]....
        /*0124*/ 	.word	0xffffffff


	//   ....[6]....
        /*0128*/ 	.word	0xffffffff


	//   ....[7]....
        /*012c*/ 	.word	0xffffffff


	//   ....[8]....
        /*0130*/ 	.word	0xffffffff


	//   ....[9]....
        /*0134*/ 	.word	0xffffffff


	//   ....[10]....
        /*0138*/ 	.word	0xffffffff


	//   ....[11]....
        /*013c*/ 	.word	0xffffffff


	//   ....[12]....
        /*0140*/ 	.word	0xffffffff


	//----- nvinfo : EIATTR_COOP_GROUP_INSTR_OFFSETS
	.align		4
.L_5497:
        /*0144*/ 	.byte	0x04, 0x28
        /*0146*/ 	.short	(.L_5499 - .L_5498)


	//   ....[0]....
.L_5498:
        /*0148*/ 	.word	0x00000820


	//   ....[1]....
        /*014c*/ 	.word	0x00000a80


	//   ....[2]....
        /*0150*/ 	.word	0x00000eb0


	//   ....[3]....
        /*0154*/ 	.word	0x00000ed0


	//   ....[4]....
        /*0158*/ 	.word	0x00000ef0


	//   ....[5]....
        /*015c*/ 	.word	0x00000f10


	//   ....[6]....
        /*0160*/ 	.word	0x00000f30


	//   ....[7]....
        /*0164*/ 	.word	0x000011f0


	//   ....[8]....
        /*0168*/ 	.word	0x00001230


	//   ....[9]....
        /*016c*/ 	.word	0x00001250


	//   ....[10]....
        /*0170*/ 	.word	0x00001270


	//   ....[11]....
        /*0174*/ 	.word	0x00001290


	//   ....[12]....
        /*0178*/ 	.word	0x000014b0


	//----- nvinfo : EIATTR_EXIT_INSTR_OFFSETS
	.align		4
.L_5499:
        /*017c*/ 	.byte	0x04, 0x1c
        /*017e*/ 	.short	(.L_5501 - .L_5500)


	//   ....[0]....
.L_5500:
        /*0180*/ 	.word	0x000000d0


	//   ....[1]....
        /*0184*/ 	.word	0x000014f0


	//----- nvinfo : EIATTR_MAX_THREADS
	.align		4
.L_5501:
        /*0188*/ 	.byte	0x04, 0x05
        /*018a*/ 	.short	(.L_5503 - .L_5502)
.L_5502:
        /*018c*/ 	.word	0x00000200
        /*0190*/ 	.word	0x00000001
        /*0194*/ 	.word	0x00000001


	//----- nvinfo : EIATTR_CRS_STACK_SIZE
	.align		4
.L_5503:
        /*0198*/ 	.byte	0x04, 0x1e
        /*019a*/ 	.short	(.L_5505 - .L_5504)
.L_5504:
        /*019c*/ 	.word	0x00000000


	//----- nvinfo : EIATTR_CBANK_PARAM_SIZE
	.align		4
.L_5505:
        /*01a0*/ 	.byte	0x03, 0x19
        /*01a2*/ 	.short	0x0040


	//----- nvinfo : EIATTR_PARAM_CBANK
	.align		4
        /*01a4*/ 	.byte	0x04, 0x0a
        /*01a6*/ 	.short	(.L_5507 - .L_5506)
	.align		4
.L_5506:
        /*01a8*/ 	.word	index@(.nv.constant0._Z33kPreconditionOptimizer32bit1StateIfLi4ELi4096ELi8EEvPT_S1_PfS2_ffffiffi)
        /*01ac*/ 	.short	0x0210
        /*01ae*/ 	.short	0x0040


	//----- nvinfo : EIATTR_SW_WAR
	.align		4
.L_5507:
        /*01b0*/ 	.byte	0x04, 0x36
        /*01b2*/ 	.short	(.L_5509 - .L_5508)
.L_5508:
        /*01b4*/ 	.word	0x00000008
.L_5509:


//--------------------- .nv.info._Z33kPreconditionOptimizer32bit1StateI6__halfLi4ELi4096ELi8EEvPT_S2_PfS3_ffffiffi --------------------------
	.section	.nv.info._Z33kPreconditionOptimizer32bit1StateI6__halfLi4ELi4096ELi8EEvPT_S2_PfS3_ffffiffi,"",@"SHT_CUDA_INFO"
	.sectionflags	@""
	.align	4


	//----- nvinfo : EIATTR_CUDA_API_VERSION
	.align		4
        /*0000*/ 	.byte	0x04, 0x37
        /*0002*/ 	.short	(.L_5511 - .L_5510)
.L_5510:
        /*0004*/ 	.word	0x00000082


	//----- nvinfo : EIATTR_KPARAM_INFO
	.align		4
.L_5511:
        /*0008*/ 	.byte	0x04, 0x17
        /*000a*/ 	.short	(.L_5513 - .L_5512)
.L_5512:
        /*000c*/ 	.word	0x00000000
        /*0010*/ 	.short	0x000b
        /*0012*/ 	.short	0x003c
        /*0014*/ 	.byte	0x00, 0xf0, 0x11, 0x00


	//----- nvinfo : EIATTR_KPARAM_INFO
	.align		4
.L_5513:
        /*0018*/ 	.byte	0x04, 0x17
        /*001a*/ 	.short	(.L_5515 - .L_5514)
.L_5514:
        /*001c*/ 	.word	0x00000000
        /*0020*/ 	.short	0x000a
        /*0022*/ 	.short	0x0038
        /*0024*/ 	.byte	0x00, 0xf0, 0x11, 0x00


	//----- nvinfo : EIATTR_KPARAM_INFO
	.align		4
.L_5515:
        /*0028*/ 	.byte	0x04, 0x17
        /*002a*/ 	.short	(.L_5517 - .L_5516)
.L_5516:
        /*002c*/ 	.word	0x00000000
        /*0030*/ 	.short	0x0009
        /*0032*/ 	.short	0x0034
        /*0034*/ 	.byte	0x00, 0xf0, 0x11, 0x00


	//----- nvinfo : EIATTR_KPARAM_INFO
	.align		4
.L_5517:
        /*0038*/ 	.byte	0x04, 0x17
        /*003a*/ 	.short	(.L_5519 - .L_5518)
.L_5518:
        /*003c*/ 	.word	0x00000000
        /*0040*/ 	.short	0x0008
        /*0042*/ 	.short	0x0030
        /*0044*/ 	.byte	0x00, 0xf0, 0x11, 0x00


	//----- nvinfo : EIATTR_KPARAM_INFO
	.align		4
.L_5519:
        /*0048*/ 	.byte	0x04, 0x17
        /*004a*/ 	.short	(.L_5521 - .L_5520)
.L_5520:
        /*004c*/ 	.word	0x00000000
        /*0050*/ 	.short	0x0007
        /*0052*/ 	.short	0x002c
        /*0054*/ 	.byte	0x00, 0xf0, 0x11, 0x00


	//----- nvinfo : EIATTR_KPARAM_INFO
	.align		4
.L_5521:
        /*0058*/ 	.byte	0x04, 0x17
        /*005a*/ 	.short	(.L_5523 - .L_5522)
.L_5522:
        /*005c*/ 	.word	0x00000000
        /*0060*/ 	.short	0x0006
        /*0062*/ 	.short	0x0028
        /*0064*/ 	.byte	0x00, 0xf0, 0x11, 0x00


	//----- nvinfo : EIATTR_KPARAM_INFO
	.align		4
.L_5523:
        /*0068*/ 	.byte	0x04, 0x17
        /*006a*/ 	.short	(.L_5525 - .L_5524)
.L_5524:
        /*006c*/ 	.word	0x00000000
        /*0070*/ 	.short	0x0005
        /*0072*/ 	.short	0x0024
        /*0074*/ 	.byte	0x00, 0xf0, 0x11, 0x00


	//----- nvinfo : EIATTR_KPARAM_INFO
	.align		4
.L_5525:
        /*0078*/ 	.byte	0x04, 0x17
        /*007a*/ 	.short	(.L_5527 - .L_5526)
.L_5526:
        /*007c*/ 	.word	0x00000000
        /*0080*/ 	.short	0x0004
        /*0082*/ 	.short	0x0020
        /*0084*/ 	.byte	0x00, 0xf0, 0x11, 0x00


	//----- nvinfo : EIATTR_KPARAM_INFO
	.align		4
.L_5527:
        /*0088*/ 	.byte	0x04, 0x17
        /*008a*/ 	.short	(.L_5529 - .L_5528)
.L_5528:
        /*008c*/ 	.word	0x00000000
        /*0090*/ 	.short	0x0003
        /*0092*/ 	.short	0x0018
        /*0094*/ 	.byte	0x00, 0xf0, 0x21, 0x00


	//----- nvinfo : EIATTR_KPARAM_INFO
	.align		4
.L_5529:
        /*0098*/ 	.byte	0x04, 0x17
        /*009a*/ 	.short	(.L_5531 - .L_5530)
.L_5530:
        /*009c*/ 	.word	0x00000000
        /*00a0*/ 	.short	0x0002
        /*00a2*/ 	.short	0x0010
        /*00a4*/ 	.byte	0x00, 0xf0, 0x21, 0x00


	//----- nvinfo : EIATTR_KPARAM_INFO
	.align		4
.L_5531:
        /*00a8*/ 	.byte	0x04, 0x17
        /*00aa*/ 	.short	(.L_5533 - .L_5532)
.L_5532:
        /*00ac*/ 	.word	0x00000000
        /*00b0*/ 	.short	0x0001
        /*00b2*/ 	.short	0x0008
        /*00b4*/ 	.byte	0x00, 0xf0, 0x21, 0x00


	//----- nvinfo : EIATTR_KPARAM_INFO
	.align		4
.L_5533:
        /*00b8*/ 	.byte	0x04, 0x17
        /*00ba*/ 	.short	(.L_5535 - .L_5534)
.L_5534:
        /*00bc*/ 	.word	0x00000000
        /*00c0*/ 	.short	0x0000
        /*00c2*/ 	.short	0x0000
        /*00c4*/ 	.byte	0x00, 0xf0, 0x21, 0x00


	//----- nvinfo : EIATTR_SPARSE_MMA_MASK
	.align		4
.L_5535:
        /*00c8*/ 	.byte	0x03, 0x50
        /*00ca*/ 	.short	0x0000


	//----- nvinfo : EIATTR_MAXREG_COUNT
	.align		4
        /*00cc*/ 	.byte	0x03, 0x1b
        /*00ce*/ 	.short	0x0080


	//----- nvinfo : EIATTR_NUM_BARRIERS
	.align		4
        /*00d0*/ 	.byte	0x02, 0x4c
        /*00d2*/ 	.byte	0x01
	.zero		1


	//----- nvinfo : EIATTR_MERCURY_ISA_VERSION
	.align		4
        /*00d4*/ 	.byte	0x03, 0x5f
        /*00d6*/ 	.short	0x0101


	//----- nvinfo : EIATTR_UNUSED_LOAD_BYTE_OFFSET
	.align		4
        /*00d8*/ 	.byte	0x04, 0x44
        /*00da*/ 	.short	(.L_5537 - .L_5536)


	//   ....[0]....
.L_5536:
        /*00dc*/ 	.word	0x000011f0
        /*00e0*/ 	.word	0x0000fff0


	//   ....[1]....
        /*00e4*/ 	.word	0x00001220
        /*00e8*/ 	.word	0x0000ff0f


	//   ....[2]....
        /*00ec*/ 	.word	0x00001280
        /*00f0*/ 	.word	0x00000fff


	//   ....[3]....
        /*00f4*/ 	.word	0x00001550
        /*00f8*/ 	.word	0x0000fff0


	//   ....[4]....
        /*00fc*/ 	.word	0x00001560
        /*0100*/ 	.word	0x0000ff0f


	//   ....[5]....
        /*0104*/ 	.word	0x00001590
        /*0108*/ 	.word	0x0000f0ff


	//----- nvinfo : EIATTR_COOP_GROUP_MASK_REGIDS
	.align		4
.L_5537:
        /*010c*/ 	.byte	0x04, 0x29
        /*010e*/ 	.short	(.L_5539 - .L_5538)


	//   ....[0]....
.L_5538:
        /*0110*/ 	.word	0xffffffff


	//   ....[1]....
        /*0114*/ 	.word	0xffffffff


	//   ....[2]....
        /*0118*/ 	.word	0xffffffff


	//   ....[3]....
        /*011c*/ 	.word	0xffffffff


	//   ....[4]....
        /*0120*/ 	.word	0xffffffff


	//   ....[5]....
        /*0124*/ 	.word	0xffffffff


	//   ....[6]....
        /*0128*/ 	.word	0xffffffff


	//   ....[7]....
        /*012c*/ 	.word	0xffffffff


	//   ....[8]....
        /*0130*/ 	.word	0xffffffff


	//   ....[9]....
        /*0134*/ 	.word	0xffffffff


	//   ....[10]....
        /*0138*/ 	.word	0xffffffff


	//   ....[11]....
        /*013c*/ 	.word	0xffffffff


	//   ....[12]....
        /*0140*/ 	.word	0xffffffff


	//----- nvinfo : EIATTR_COOP_GROUP_INSTR_OFFSETS
	.align		4
.L_5539:
        /*0144*/ 	.byte	0x04, 0x28
        /*0146*/ 	.short	(.L_5541 - .L_5540)


	//   ....[0]....
.L_5540:
        /*0148*/ 	.word	0x00000800


	//   ....[1]....
        /*014c*/ 	.word	0x00000c20


	//   ....[2]....
        /*0150*/ 	.word	0x00001110


	//   ....[3]....
        /*0154*/ 	.word	0x00001130


	//   ....[4]....
        /*0158*/ 	.word	0x00001150


	//   ....[5]....
        /*015c*/ 	.word	0x00001170


	//   ....[6]....
        /*0160*/ 	.word	0x00001190


	//   ....[7]....
        /*0164*/ 	.word	0x00001450


	//   ....[8]....
        /*0168*/ 	.word	0x00001490


	//   ....[9]....
        /*016c*/ 	.word	0x000014b0


	//   ....[10]....
        /*0170*/ 	.word	0x000014d0


	//   ....[11]....
        /*0174*/ 	.word	0x000014f0


	//   ....[12]....
        /*0178*/ 	.word	0x00001710


	//----- nvinfo : EIATTR_EXIT_INSTR_OFFSETS
	.align		4
.L_5541:
        /*017c*/ 	.byte	0x04, 0x1c
        /*017e*/ 	.short	(.L_5543 - .L_5542)


	//   ....[0]....
.L_5542:
        /*0180*/ 	.word	0x000000d0


	//   ....[1]....
        /*0184*/ 	.word	0x00001750


	//----- nvinfo : EIATTR_MAX_THREADS
	.align		4
.L_5543:
        /*0188*/ 	.byte	0x04, 0x05
        /*018a*/ 	.short	(.L_5545 - .L_5544)
.L_5544:
        /*018c*/ 	.word	0x00000200
        /*0190*/ 	.word	0x00000001
        /*0194*/ 	.word	0x00000001


	//----- nvinfo : EIATTR_CRS_STACK_SIZE
	.align		4
.L_5545:
        /*0198*/ 	.byte	0x04, 0x1e
        /*019a*/ 	.short	(.L_5547 - .L_5546)
.L_5546:
        /*019c*/ 	.word	0x00000000


	//----- nvinfo : EIATTR_CBANK_PARAM_SIZE
	.align		4
.L_5547:
        /*01a0*/ 	.byte	0x03, 0x19
        /*01a2*/ 	.short	0x0040


	//----- nvinfo : EIATTR_PARAM_CBANK
	.align		4
        /*01a4*/ 	.byte	0x04, 0x0a
        /*01a6*/ 	.short	(.L_5549 - .L_5548)
	.align		4
.L_5548:
        /*01a8*/ 	.word	index@(.nv.constant0._Z33kPreconditionOptimizer32bit1StateI6__halfLi4ELi4096ELi8EEvPT_S2_PfS3_ffffiffi)
        /*01ac*/ 	.short	0x0210
        /*01ae*/ 	.short	0x0040


	//----- nvinfo : EIATTR_SW_WAR
	.align		4
.L_5549:
        /*01b0*/ 	.byte	0x04, 0x36
        /*01b2*/ 	.short	(.L_5551 - .L_5550)
.L_5550:
        /*01b4*/ 	.word	0x00000008
.L_5551:


//--------------------- .nv.info._Z33kPreconditionOptimizer32bit1StateI13__nv_bfloat16Li5ELi4096ELi8EEvPT_S2_PfS3_ffffiffi --------------------------
	.section	.nv.info._Z33kPreconditionOptimizer32bit1StateI13__nv_bfloat16Li5ELi4096ELi8EEvPT_S2_PfS3_ffffiffi,"",@"SHT_CUDA_INFO"
	.sectionflags	@""
	.align	4


	//----- nvinfo : EIATTR_CUDA_API_VERSION
	.align		4
        /*0000*/ 	.byte	0x04, 0x37
        /*0002*/ 	.short	(.L_5553 - .L_5552)
.L_5552:
        /*0004*/ 	.word	0x00000082


	//----- nvinfo : EIATTR_KPARAM_INFO
	.align		4
.L_5553:
        /*0008*/ 	.byte	0x04, 0x17
        /*000a*/ 	.short	(.L_5555 - .L_5554)
.L_5554:
        /*000c*/ 	.word	0x00000000
        /*0010*/ 	.short	0x000b
        /*0012*/ 	.short	0x003c
        /*0014*/ 	.byte	0x00, 0xf0, 0x11, 0x00


	//----- nvinfo : EIATTR_KPARAM_INFO
	.align		4
.L_5555:
        /*0018*/ 	.byte	0x04, 0x17
        /*001a*/ 	.short	(.L_5557 - .L_5556)
.L_5556:
        /*001c*/ 	.word	0x00000000
        /*0020*/ 	.short	0x000a
        /*0022*/ 	.short	0x0038
        /*0024*/ 	.byte	0x00, 0xf0, 0x11, 0x00


	//----- nvinfo : EIATTR_KPARAM_INFO
	.align		4
.L_5557:
        /*0028*/ 	.byte	0x04, 0x17
        /*002a*/ 	.short	(.L_5559 - .L_5558)
.L_5558:
        /*002c*/ 	.word	0x00000000
        /*0030*/ 	.short	0x0009
        /*0032*/ 	.short	0x0034
        /*0034*/ 	.byte	0x00, 0xf0, 0x11, 0x00


	//----- nvinfo : EIATTR_KPARAM_INFO
	.align		4
.L_5559:
        /*0038*/ 	.byte	0x04, 0x17
        /*003a*/ 	.short	(.L_5561 - .L_5560)
.L_5560:
        /*003c*/ 	.word	0x00000000
        /*0040*/ 	.short	0x0008
        /*0042*/ 	.short	0x0030
        /*0044*/ 	.byte	0x00, 0xf0, 0x11, 0x00


	//----- nvinfo : EIATTR_KPARAM_INFO
	.align		4
.L_5561:
        /*0048*/ 	.byte	0x04, 0x17
        /*004a*/ 	.short	(.L_5563 - .L_5562)
.L_5562:
        /*004c*/ 	.word	0x00000000
        /*0050*/ 	.short	0x0007
        /*0052*/ 	.short	0x002c
        /*0054*/ 	.byte	0x00, 0xf0, 0x11, 0x00


	//----- nvinfo : EIATTR_KPARAM_INFO
	.align		4
.L_5563:
        /*0058*/ 	.byte	0x04, 0x17
        /*005a*/ 	.short	(.L_5565 - .L_5564)
.L_5564:
        /*005c*/ 	.word	0x00000000
        /*0060*/ 	.short	0x0006
        /*0062*/ 	.short	0x0028
        /*0064*/ 	.byte	0x00, 0xf0, 0x11, 0x00


	//----- nvinfo : EIATTR_KPARAM_INFO
	.align		4
.L_5565:
        /*0068*/ 	.byte	0x04, 0x17
        /*006a*/ 	.short	(.L_5567 - .L_5566)
.L_5566:
        /*006c*/ 	.word	0x00000000
        /*0070*/ 	.short	0x0005
        /*0072*/ 	.short	0x0024
        /*0074*/ 	.byte	0x00, 0xf0, 0x11, 0x00


	//----- nvinfo : EIATTR_KPARAM_INFO
	.align		4
.L_5567:
        /*0078*/ 	.byte	0x04, 0x17
        /*007a*/ 	.short	(.L_5569 - .L_5568)
.L_5568:
        /*007c*/ 	.word	0x00000000
        /*0080*/ 	.short	0x0004
        /*0082*/ 	.short	0x0020
        /*0084*/ 	.byte	0x00, 0xf0, 0x11, 0x00


	//----- nvinfo : EIATTR_KPARAM_INFO
	.align		4
.L_5569:
        /*0088*/ 	.byte	0x04, 0x17
        /*008a*/ 	.short	(.L_5571 - .L_5570)
.L_5570:
        /*008c*/ 	.word	0x00000000
        /*0090*/ 	.short	0x0003
        /*0092*/ 	.short	0x0018
        /*0094*/ 	.byte	0x00, 0xf0, 0x21, 0x00


	//----- nvinfo : EIATTR_KPARAM_INFO
	.align		4
.L_5571:
        /*0098*/ 	.byte	0x04, 0x17
        /*009a*/ 	.short	(.L_5573 - .L_5572)
.L_5572:
        /*009c*/ 	.word	0x00000000
        /*00a0*/ 	.short	0x0002
        /*00a2*/ 	.short	0x0010
        /*00a4*/ 	.byte	0x00, 0xf0, 0x21, 0x00


	//----- nvinfo : EIATTR_KPARAM_INFO
	.align		4
.L_5573:
        /*00a8*/ 	.byte	0x04, 0x17
        /*00aa*/ 	.short	(.L_5575 - .L_5574)
.L_5574:
        /*00ac*/ 	.word	0x00000000
        /*00b0*/ 	.short	0x0001
        /*00b2*/ 	.short	0x0008
        /*00b4*/ 	.byte	0x00, 0xf0, 0x21, 0x00


	//----- nvinfo : EIATTR_KPARAM_INFO
	.align		4
.L_5575:
        /*00b8*/ 	.byte	0x04, 0x17
        /*00ba*/ 	.short	(.L_5577 - .L_5576)
.L_5576:
        /*00bc*/ 	.word	0x00000000
        /*00c0*/ 	.short	0x0000
        /*00c2*/ 	.short	0x0000
        /*00c4*/ 	.byte	0x00, 0xf0, 0x21, 0x00


	//----- nvinfo : EIATTR_SPARSE_MMA_MASK
	.align		4
.L_5577:
        /*00c8*/ 	.byte	0x03, 0x50
        /*00ca*/ 	.short	0x0000


	//----- nvinfo : EIATTR_MAXREG_COUNT
	.align		4
        /*00cc*/ 	.byte	0x03, 0x1b
        /*00ce*/ 	.short	0x0080


	//----- nvinfo : EIATTR_NUM_BARRIERS
	.align		4
        /*00d0*/ 	.byte	0x02, 0x4c
        /*00d2*/ 	.byte	0x01
	.zero		1


	//----- nvinfo : EIATTR_MERCURY_ISA_VERSION
	.align		4
        /*00d4*/ 	.byte	0x03, 0x5f
        /*00d6*/ 	.short	0x0101


	//----- nvinfo : EIATTR_UNUSED_LOAD_BYTE_OFFSET
	.align		4
        /*00d8*/ 	.byte	0x04, 0x44
        /*00da*/ 	.short	(.L_5579 - .L_5578)


	//   ....[0]....
.L_5578:
        /*00dc*/ 	.word	0x000010b0
        /*00e0*/ 	.word	0x0000fff0


	//   ....[1]....
        /*00e4*/ 	.word	0x000010e0
        /*00e8*/ 	.word	0x0000ff0f


	//   ....[2]....
        /*00ec*/ 	.word	0x00001140
        /*00f0*/ 	.word	0x00000fff


	//   ....[3]....
        /*00f4*/ 	.word	0x00001410
        /*00f8*/ 	.word	0x0000fff0


	//   ....[4]....
        /*00fc*/ 	.word	0x00001420
        /*0100*/ 	.word	0x0000ff0f


	//   ....[5]....
        /*0104*/ 	.word	0x00001450
        /*0108*/ 	.word	0x0000f0ff


	//----- nvinfo : EIATTR_COOP_GROUP_MASK_REGIDS
	.align		4
.L_5579:
        /*010c*/ 	.byte	0x04, 0x29
        /*010e*/ 	.short	(.L_5581 - .L_5580)


	//   ....[0]....
.L_5580:
        /*0110*/ 	.word	0xffffffff


	//   ....[1]....
        /*0114*/ 	.word	0xffffffff


	//   ....[2]....
        /*0118*/ 	.word	0xffffffff


	//   ....[3]....
        /*011c*/ 	.word	0xffffffff


	//   ....[4]....
        /*0120*/ 	.word	0xffffffff


	//   ....[5]....
        /*0124*/ 	.word	0xffffffff


	//   ....[6]....
        /*0128*/ 	.word	0xffffffff


	//   ....[7]....
        /*012c*/ 	.word	0xffffffff


	//   ....[8]....
        /*0130*/ 	.word	0xffffffff


	//   ....[9]....
        /*0134*/ 	.word	0xffffffff


	//   ....[10]....
        /*0138*/ 	.word	0xffffffff


	//   ....[11]....
        /*013c*/ 	.word	0xffffffff


	//   ....[12]....
        /*0140*/ 	.word	0xffffffff


	//----- nvinfo : EIATTR_COOP_GROUP_INSTR_OFFSETS
	.align		4
.L_5581:
        /*0144*/ 	.byte	0x04, 0x28
        /*0146*/ 	.short	(.L_5583 - .L_5582)


	//   ....[0]....
.L_5582:
        /*0148*/ 	.word	0x00000800


	//   ....[1]....
        /*014c*/ 	.word	0x00000c30


	//   ....[2]....
        /*0150*/ 	.word	0x00000fd0


	//   ....[3]....
        /*0154*/ 	.word	0x00000ff0


	//   ....[4]....
        /*0158*/ 	.word	0x00001010


	//   ....[5]....
        /*015c*/ 	.word	0x00001030


	//   ....[6]....
        /*0160*/ 	.word	0x00001050


	//   ....[7]....
        /*0164*/ 	.word	0x00001310


	//   ....[8]....
        /*0168*/ 	.word	0x00001350


	//   ....[9]....
        /*016c*/ 	.word	0x00001370


	//   ....[10]....
        /*0170*/ 	.word	0x00001390


	//   ....[11]....
        /*0174*/ 	.word	0x000013b0


	//   ....[12]....
        /*0178*/ 	.word	0x000015d0


	//----- nvinfo : EIATTR_EXIT_INSTR_OFFSETS
	.align		4
.L_5583:
        /*017c*/ 	.byte	0x04, 0x1c
        /*017e*/ 	.short	(.L_5585 - .L_5584)


	//   ....[0]....
.L_5584:
        /*0180*/ 	.word	0x000000d0


	//   ....[1]....
        /*0184*/ 	.word	0x00001610


	//----- nvinfo : EIATTR_MAX_THREADS
	.align		4
.L_5585:
        /*0188*/ 	.byte	0x04, 0x05
        /*018a*/ 	.short	(.L_5587 - .L_5586)
.L_5586:
        /*018c*/ 	.word	0x00000200
        /*0190*/ 	.word	0x00000001
        /*0194*/ 	.word	0x00000001


	//----- nvinfo : EIATTR_CRS_STACK_SIZE
	.align		4
.L_5587:
        /*0198*/ 	.byte	0x04, 0x1e
        /*019a*/ 	.short	(.L_5589 - .L_5588)
.L_5588:
        /*019c*/ 	.word	0x00000000


	//----- nvinfo : EIATTR_CBANK_PARAM_SIZE
	.align		4
.L_5589:
        /*01a0*/ 	.byte	0x03, 0x19
        /*01a2*/ 	.short	0x0040


	//----- nvinfo : EIATTR_PARAM_CBANK
	.align		4
        /*01a4*/ 	.byte	0x04, 0x0a
        /*01a6*/ 	.short	(.L_5591 - .L_5590)
	.align		4
.L_5590:
        /*01a8*/ 	.word	index@(.nv.constant0._Z33kPreconditionOptimizer32bit1StateI13__nv_bfloat16Li5ELi4096ELi8EEvPT_S2_PfS3_ffffiffi)
        /*01ac*/ 	.short	0x0210
        /*01ae*/ 	.short	0x0040


	//----- nvinfo : EIATTR_SW_WAR
	.align		4
.L_5591:
        /*01b0*/ 	.byte	0x04, 0x36
        /*01b2*/ 	.short	(.L_5593 - .L_5592)
.L_5592:
        /*01b4*/ 	.word	0x00000008
.L_5593:


//--------------------- .nv.info._Z33kPreconditionOptimizer32bit1StateIfLi5ELi4096ELi8EEvPT_S1_PfS2_ffffiffi --------------------------
	.section	.nv.info._Z33kPreconditionOptimizer32bit1StateIfLi5ELi4096ELi8EEvPT_S1_PfS2_ffffiffi,"",@"SHT_CUDA_INFO"
	.sectionflags	@""
	.align	4


	//----- nvinfo : EIATTR_CUDA_API_VERSION
	.align		4
        /*0000*/ 	.byte	0x04, 0x37
        /*0002*/ 	.short	(.L_5595 - .L_5594)
.L_5594:
        /*0004*/ 	.word	0x00000082


	//----- nvinfo : EIATTR_KPARAM_INFO
	.align		4
.L_5595:
        /*0008*/ 	.byte	0x04, 0x17
        /*000a*/ 	.short	(.L_5597 - .L_5596)
.L_5596:
        /*000c*/ 	.word	0x00000000
        /*0010*/ 	.short	0x000b
        /*0012*/ 	.short	0x003c
        /*0014*/ 	.byte	0x00, 0xf0, 0x11, 0x00


	//----- nvinfo : EIATTR_KPARAM_INFO
	.align		4
.L_5597:
        /*0018*/ 	.byte	0x04, 0x17
        /*001a*/ 	.short	(.L_5599 - .L_5598)
.L_5598:
        /*001c*/ 	.word	0x00000000
        /*0020*/ 	.short	0x000a
        /*0022*/ 	.short	0x0038
        /*0024*/ 	.byte	0x00, 0xf0, 0x11, 0x00


	//----- nvinfo : EIATTR_KPARAM_INFO
	.align		4
.L_5599:
        /*0028*/ 	.byte	0x04, 0x17
        /*002a*/ 	.short	(.L_5601 - .L_5600)
.L_5600:
        /*002c*/ 	.word	0x00000000
        /*0030*/ 	.short	0x0009
        /*0032*/ 	.short	0x0034
        /*0034*/ 	.byte	0x00, 0xf0, 0x11, 0x00


	//----- nvinfo : EIATTR_KPARAM_INFO
	.align		4
.L_5601:
        /*0038*/ 	.byte	0x04, 0x17
        /*003a*/ 	.short	(.L_5603 - .L_5602)
.L_5602:
        /*003c*/ 	.word	0x00000000
        /*0040*/ 	.short	0x0008
        /*0042*/ 	.short	0x0030
        /*0044*/ 	.byte	0x00, 0xf0, 0x11, 0x00


	//----- nvinfo : EIATTR_KPARAM_INFO
	.align		4
.L_5603:
        /*0048*/ 	.byte	0x04, 0x17
        /*004a*/ 	.short	(.L_5605 - .L_5604)
.L_5604:
        /*004c*/ 	.word	0x00000000
        /*0050*/ 	.short	0x0007
        /*0052*/ 	.short	0x002c
        /*0054*/ 	.byte	0x00, 0xf0, 0x11, 0x00


	//----- nvinfo : EIATTR_KPARAM_INFO
	.align		4
.L_5605:
        /*0058*/ 	.byte	0x04, 0x17
        /*005a*/ 	.short	(.L_5607 - .L_5606)
.L_5606:
        /*005c*/ 	.word	0x00000000
        /*0060*/ 	.short	0x0006
        /*0062*/ 	.short	0x0028
        /*0064*/ 	.byte	0x00, 0xf0, 0x11, 0x00


	//----- nvinfo : EIATTR_KPARAM_INFO
	.align		4
.L_5607:
        /*0068*/ 	.byte	0x04, 0x17
        /*006a*/ 	.short	(.L_5609 - .L_5608)
.L_5608:
        /*006c*/ 	.word	0x00000000
        /*0070*/ 	.short	0x0005
        /*0072*/ 	.short	0x0024
        /*0074*/ 	.byte	0x00, 0xf0, 0x11, 0x00


	//----- nvinfo : EIATTR_KPARAM_INFO
	.align		4
.L_5609:
        /*0078*/ 	.byte	0x04, 0x17
        /*007a*/ 	.short	(.L_5611 - .L_5610)
.L_5610:
        /*007c*/ 	.word	0x00000000
        /*0080*/ 	.short	0x0004
        /*0082*/ 	.short	0x0020
        /*0084*/ 	.byte	0x00, 0xf0, 0x11, 0x00


	//----- nvinfo : EIATTR_KPARAM_INFO
	.align		4
.L_5611:
        /*0088*/ 	.byte	0x04, 0x17
        /*008a*/ 	.short	(.L_5613 - .L_5612)
.L_5612:
        /*008c*/ 	.word	0x00000000
        /*0090*/ 	.short	0x0003
        /*0092*/ 	.short	0x0018
        /*0094*/ 	.byte	0x00, 0xf0, 0x21, 0x00


	//----- nvinfo : EIATTR_KPARAM_INFO
	.align		4
.L_5613:
        /*0098*/ 	.byte	0x04, 0x17
        /*009a*/ 	.short	(.L_5615 - .L_5614)
.L_5614:
        /*009c*/ 	.word	0x00000000
        /*00a0*/ 	.short	0x0002
        /*00a2*/ 	.short	0x0010
        /*00a4*/ 	.byte	0x00, 0xf0, 0x21, 0x00


	//----- nvinfo : EIATTR_KPARAM_INFO
	.align		4
.L_5615:
        /*00a8*/ 	.byte	0x04, 0x17
        /*00aa*/ 	.short	(.L_5617 - .L_5616)
.L_5616:
        /*00ac*/ 	.word	0x00000000
        /*00b0*/ 	.short	0x0001
        /*00b2*/ 	.short	0x0008
        /*00b4*/ 	.byte	0x00, 0xf0, 0x21, 0x00


	//----- nvinfo : EIATTR_KPARAM_INFO
	.align		4
.L_5617:
        /*00b8*/ 	.byte	0x04, 0x17
        /*00ba*/ 	.short	(.L_5619 - .L_5618)
.L_5618:
        /*00bc*/ 	.word	0x00000000
        /*00c0*/ 	.short	0x0000
        /*00c2*/ 	.short	0x0000
        /*00c4*/ 	.byte	0x00, 0xf0, 0x21, 0x00


	//----- nvinfo : EIATTR_SPARSE_MMA_MASK
	.align		4
.L_5619:
        /*00c8*/ 	.byte	0x03, 0x50
        /*00ca*/ 	.short	0x0000


	//----- nvinfo : EIATTR_MAXREG_COUNT
	.align		4
        /*00cc*/ 	.byte	0x03, 0x1b
        /*00ce*/ 	.short	0x0080


	//----- nvinfo : EIATTR_NUM_BARRIERS
	.align		4
        /*00d0*/ 	.byte	0x02, 0x4c
        /*00d2*/ 	.byte	0x01
	.zero		1


	//----- nvinfo : EIATTR_MERCURY_ISA_VERSION
	.align		4
        /*00d4*/ 	.byte	0x03, 0x5f
        /*00d6*/ 	.short	0x0101


	//----- nvinfo : EIATTR_UNUSED_LOAD_BYTE_OFFSET
	.align		4
        /*00d8*/ 	.byte	0x04, 0x44
        /*00da*/ 	.short	(.L_5621 - .L_5620)


	//   ....[0]....
.L_5620:
        /*00dc*/ 	.word	0x00000e30
        /*00e0*/ 	.word	0x0000fff0


	//   ....[1]....
        /*00e4*/ 	.word	0x00000e60
        /*00e8*/ 	.word	0x0000ff0f


	//   ....[2]....
        /*00ec*/ 	.word	0x00000ec0
        /*00f0*/ 	.word	0x00000fff


	//   ....[3]....
        /*00f4*/ 	.word	0x00001190
        /*00f8*/ 	.word	0x0000fff0


	//   ....[4]....
        /*00fc*/ 	.word	0x000011a0
        /*0100*/ 	.word	0x0000ff0f


	//   ....[5]....
        /*0104*/ 	.word	0x000011d0
        /*0108*/ 	.word	0x0000f0ff


	//----- nvinfo : EIATTR_COOP_GROUP_MASK_REGIDS
	.align		4
.L_5621:
        /*010c*/ 	.byte	0x04, 0x29
        /*010e*/ 	.short	(.L_5623 - .L_5622)


	//   ....[0]....
.L_5622:
        /*0110*/ 	.word	0xffffffff


	//   ....[1]....
        /*0114*/ 	.word	0xffffffff


	//   ....[2]....
        /*0118*/ 	.word	0xffffffff


	//   ....[3]....
        /*011c*/ 	.word	0xffffffff


	//   ....[4]....
        /*0120*/ 	.word	0xffffffff


	//   ....[5]....
        /*0124*/ 	.word	0xffffffff


	//   ....[6]....
        /*0128*/ 	.word	0xffffffff


	//   ....[7]....
        /*012c*/ 	.word	0xffffffff


	//   ....[8]....
        /*0130*/ 	.word	0xffffffff


	//   ....[9]....
        /*0134*/ 	.word	0xffffffff


	//   ....[10]....
        /*0138*/ 	.word	0xffffffff


	//   ....[11]....
        /*013c*/ 	.word	0xffffffff


	//   ....[12]....
        /*0140*/ 	.word	0xffffffff


	//----- nvinfo : EIATTR_COOP_GROUP_INSTR_OFFSETS
	.align		4
.L_5623:
        /*0144*/ 	.byte	0x04, 0x28
        /*0146*/ 	.short	(.L_5625 - .L_5624)


	//   ....[0]....
.L_5624:
        /*0148*/ 	.word	0x00000840


	//   ....[1]....
        /*014c*/ 	.word	0x00000a60


	//   ....[2]....
        /*0150*/ 	.word	0x00000d50


	//   ....[3]....
        /*0154*/ 	.word	0x00000d70


	//   ....[4]....
        /*0158*/ 	.word	0x00000d90


	//   ....[5]....
        /*015c*/ 	.word	0x00000db0


	//   ....[6]....
        /*0160*/ 	.word	0x00000dd0


	//   ....[7]....
        /*0164*/ 	.word	0x00001090


	//   ....[8]....
        /*0168*/ 	.word	0x000010d0


	//   ....[9]....
        /*016c*/ 	.word	0x000010f0


	//   ....[10]....
        /*0170*/ 	.word	0x00001110


	//   ....[11]....
        /*0174*/ 	.word	0x00001130


	//   ....[12]....
        /*0178*/ 	.word	0x00001350


	//----- nvinfo : EIATTR_EXIT_INSTR_OFFSETS
	.align		4
.L_5625:
        /*017c*/ 	.byte	0x04, 0x1c
        /*017e*/ 	.short	(.L_5627 - .L_5626)


	//   ....[0]....
.L_5626:
        /*0180*/ 	.word	0x000000d0


	//   ....[1]....
        /*0184*/ 	.word	0x00001390


	//----- nvinfo : EIATTR_MAX_THREADS
	.align		4
.L_5627:
        /*0188*/ 	.byte	0x04, 0x05
        /*018a*/ 	.short	(.L_5629 - .L_5628)
.L_5628:
        /*018c*/ 	.word	0x00000200
        /*0190*/ 	.word	0x00000001
        /*0194*/ 	.word	0x00000001


	//----- nvinfo : EIATTR_CRS_STACK_SIZE
	.align		4
.L_5629:
        /*0198*/ 	.byte	0x04, 0x1e
        /*019a*/ 	.short	(.L_5631 - .L_5630)
.L_5630:
        /*019c*/ 	.word	0x00000000


	//----- nvinfo : EIATTR_CBANK_PARAM_SIZE
	.align		4
.L_5631:
        /*01a0*/ 	.byte	0x03, 0x19
        /*01a2*/ 	.short	0x0040


	//----- nvinfo : EIATTR_PARAM_CBANK
	.align		4
        /*01a4*/ 	.byte	0x04, 0x0a
        /*01a6*/ 	.short	(.L_5633 - .L_5632)
	.align		4
.L_5632:
        /*01a8*/ 	.word	index@(.nv.constant0._Z33kPreconditionOptimizer32bit1StateIfLi5ELi4096ELi8EEvPT_S1_PfS2_ffffiffi)
        /*01ac*/ 	.short	0x0210
        /*01ae*/ 	.short	0x0040


	//----- nvinfo : EIATTR_SW_WAR
	.align		4
.L_5633:
        /*01b0*/ 	.byte	0x04, 0x36
        /*01b2*/ 	.short	(.L_5635 - .L_5634)
.L_5634:
        /*01b4*/ 	.word	0x00000008
.L_5635:


//--------------------- .nv.info._Z33kPreconditionOptimizer32bit1StateI6__halfLi5ELi4096ELi8EEvPT_S2_PfS3_ffffiffi --------------------------
	.section	.nv.info._Z33kPreconditionOptimizer32bit1StateI6__halfLi5ELi4096ELi8EEvPT_S2_PfS3_ffffiffi,"",@"SHT_CUDA_INFO"
	.sectionflags	@""
	.align	4


	//----- nvinfo : EIATTR_CUDA_API_VERSION
	.align		4
        /*0000*/ 	.byte	0x04, 0x37
        /*0002*/ 	.short	(.L_5637 - .L_5636)
.L_5636:
        /*0004*/ 	.word	0x00000082


	//----- nvinfo : EIATTR_KPARAM_INFO
	.align		4
.L_5637:
        /*0008*/ 	.byte	0x04, 0x17
        /*000a*/ 	.short	(.L_5639 - .L_5638)
.L_5638:
        /*000c*/ 	.word	0x00000000
        /*0010*/ 	.short	0x000b
        /*0012*/ 	.short	0x003c
        /*0014*/ 	.byte	0x00, 0xf0, 0x11, 0x00


	//----- nvinfo : EIATTR_KPARAM_INFO
	.align		4
.L_5639:
        /*0018*/ 	.byte	0x04, 0x17
        /*001a*/ 	.short	(.L_5641 - .L_5640)
.L_5640:
        /*001c*/ 	.word	0x00000000
        /*0020*/ 	.short	0x000a
        /*0022*/ 	.short	0x0038
        /*0024*/ 	.byte	0x00, 0xf0, 0x11, 0x00


	//----- nvinfo : EIATTR_KPARAM_INFO
	.align		4
.L_5641:
        /*0028*/ 	.byte	0x04, 0x17
        /*002a*/ 	.short	(.L_5643 - .L_5642)
.L_5642:
        /*002c*/ 	.word	0x00000000
        /*0030*/ 	.short	0x0009
        /*0032*/ 	.short	0x0034
        /*0034*/ 	.byte	0x00, 0xf0, 0x11, 0x00


	//----- nvinfo : EIATTR_KPARAM_INFO
	.align		4
.L_5643:
        /*0038*/ 	.byte	0x04, 0x17
        /*003a*/ 	.short	(.L_5645 - .L_5644)
.L_5644:
        /*003c*/ 	.word	0x00000000
        /*0040*/ 	.short	0x0008
        /*0042*/ 	.short	0x0030
        /*0044*/ 	.byte	0x00, 0xf0, 0x11, 0x00


	//----- nvinfo : EIATTR_KPARAM_INFO
	.align		4
.L_5645:
        /*0048*/ 	.byte	0x04, 0x17
        /*004a*/ 	.short	(.L_5647 - .L_5646)
.L_5646:
        /*004c*/ 	.word	0x00000000
        /*0050*/ 	.short	0x0007
        /*0052*/ 	.short	0x002c
        /*0054*/ 	.byte	0x00, 0xf0, 0x11, 0x00


	//----- nvinfo : EIATTR_KPARAM_INFO
	.align		4
.L_5647:
        /*0058*/ 	.byte	0x04, 0x17
        /*005a*/ 	.short	(.L_5649 - .L_5648)
.L_5648:
        /*005c*/ 	.word	0x00000000
        /*0060*/ 	.short	0x0006
        /*0062*/ 	.short	0x0028
        /*0064*/ 	.byte	0x00, 0xf0, 0x11, 0x00


	//----- nvinfo : EIATTR_KPARAM_INFO
	.align		4
.L_5649:
        /*0068*/ 	.byte	0x04, 0x17
        /*006a*/ 	.short	(.L_5651 - .L_5650)
.L_5650:
        /*006c*/ 	.word	0x00000000
        /*0070*/ 	.short	0x0005
        /*0072*/ 	.short	0x0024
        /*0074*/ 	.byte	0x00, 0xf0, 0x11, 0x00


	//----- nvinfo : EIATTR_KPARAM_INFO
	.align		4
.L_5651:
        /*0078*/ 	.byte	0x04, 0x17
        /*007a*/ 	.short	(.L_5653 - .L_5652)
.L_5652:
        /*007c*/ 	.word	0x00000000
        /*0080*/ 	.short	0x0004
        /*0082*/ 	.short	0x0020
        /*0084*/ 	.byte	0x00, 0xf0, 0x11, 0x00


	//----- nvinfo : EIATTR_KPARAM_INFO
	.align		4
.L_5653:
        /*0088*/ 	.byte	0x04, 0x17
        /*008a*/ 	.short	(.L_5655 - .L_5654)
.L_5654:
        /*008c*/ 	.word	0x00000000
        /*0090*/ 	.short	0x0003
        /*0092*/ 	.short	0x0018
        /*0094*/ 	.byte	0x00, 0xf0, 0x21, 0x00


	//----- nvinfo : EIATTR_KPARAM_INFO
	.align		4
.L_5655:
        /*0098*/ 	.byte	0x04, 0x17
        /*009a*/ 	.short	(.L_5657 - .L_5656)
.L_5656:
        /*009c*/ 	.word	0x00000000
        /*00a0*/ 	.short	0x0002
        /*00a2*/ 	.short	0x0010
        /*00a4*/ 	.byte	0x00, 0xf0, 0x21, 0x00


	//----- nvinfo : EIATTR_KPARAM_INFO
	.align		4
.L_5657:
        /*00a8*/ 	.byte	0x04, 0x17
        /*00aa*/ 	.short	(.L_5659 - .L_5658)
.L_5658:
        /*00ac*/ 	.word	0x00000000
        /*00b0*/ 	.short	0x0001
        /*00b2*/ 	.short	0x0008
        /*00b4*/ 	.byte	0x00, 0xf0, 0x21, 0x00


	//----- nvinfo : EIATTR_KPARAM_INFO
	.align		4
.L_5659:
        /*00b8*/ 	.byte	0x04, 0x17
        /*00ba*/ 	.short	(.L_5661 - .L_5660)
.L_5660:
        /*00bc*/ 	.word	0x00000000
        /*00c0*/ 	.short	0x0000
        /*00c2*/ 	.short	0x0000
        /*00c4*/ 	.byte	0x00, 0xf0, 0x21, 0x00


	//----- nvinfo : EIATTR_SPARSE_MMA_MASK
	.align		4
.L_5661:
        /*00c8*/ 	.byte	0x03, 0x50
        /*00ca*/ 	.short	0x0000


	//----- nvinfo : EIATTR_MAXREG_COUNT
	.align		4
        /*00cc*/ 	.byte	0x03, 0x1b
        /*00ce*/ 	.short	0x0080


	//----- nvinfo : EIATTR_NUM_BARRIERS
	.align		4
        /*00d0*/ 	.byte	0x02, 0x4c
        /*00d2*/ 	.byte	0x01
	.zero		1


	//----- nvinfo : EIATTR_MERCURY_ISA_VERSION
	.align		4
        /*00d4*/ 	.byte	0x03, 0x5f
        /*00d6*/ 	.short	0x0101


	//----- nvinfo : EIATTR_UNUSED_LOAD_BYTE_OFFSET
	.align		4
        /*00d8*/ 	.byte	0x04, 0x44
        /*00da*/ 	.short	(.L_5663 - .L_5662)


	//   ....[0]....
.L_5662:
        /*00dc*/ 	.word	0x00001070
        /*00e0*/ 	.word	0x0000fff0


	//   ....[1]....
        /*00e4*/ 	.word	0x000010a0
        /*00e8*/ 	.word	0x0000ff0f


	//   ....[2]....
        /*00ec*/ 	.word	0x00001100
        /*00f0*/ 	.word	0x00000fff


	//   ....[3]....
        /*00f4*/ 	.word	0x000013d0
        /*00f8*/ 	.word	0x0000fff0


	//   ....[4]....
        /*00fc*/ 	.word	0x000013e0
        /*0100*/ 	.word	0x0000ff0f


	//   ....[5]....
        /*0104*/ 	.word	0x00001410
        /*0108*/ 	.word	0x0000f0ff


	//----- nvinfo : EIATTR_COOP_GROUP_MASK_REGIDS
	.align		4
.L_5663:
        /*010c*/ 	.byte	0x04, 0x29
        /*010e*/ 	.short	(.L_5665 - .L_5664)


	//   ....[0]....
.L_5664:
        /*0110*/ 	.word	0xffffffff


	//   ....[1]....
        /*0114*/ 	.word	0xffffffff


	//   ....[2]....
        /*0118*/ 	.word	0xffffffff


	//   ....[3]....
        /*011c*/ 	.word	0xffffffff


	//   ....[4]....
        /*0120*/ 	.word	0xffffffff


	//   ....[5]....
        /*0124*/ 	.word	0xffffffff


	//   ....[6]....
        /*0128*/ 	.word	0xffffffff


	//   ....[7]....
        /*012c*/ 	.word	0xffffffff


	//   ....[8]....
        /*0130*/ 	.word	0xffffffff


	//   ....[9]....
        /*0134*/ 	.word	0xffffffff


	//   ....[10]....
        /*0138*/ 	.word	0xffffffff


	//   ....[11]....
        /*013c*/ 	.word	0xffffffff


	//   ....[12]....
        /*0140*/ 	.word	0xffffffff


	//----- nvinfo : EIATTR_COOP_GROUP_INSTR_OFFSETS
	.align		4
.L_5665:
        /*0144*/ 	.byte	0x04, 0x28
        /*0146*/ 	.short	(.L_5667 - .L_5666)


	//   ....[0]....
.L_5666:
        /*0148*/ 	.word	0x00000800


	//   ....[1]....
        /*014c*/ 	.word	0x00000c50


	//   ....[2]....
        /*0150*/ 	.word	0x00000f90


	//   ....[3]....
        /*0154*/ 	.word	0x00000fb0


	//   ....[4]....
        /*0158*/ 	.word	0x00000fd0


	//   ....[5]....
        /*015c*/ 	.word	0x00000ff0


	//   ....[6]....
        /*0160*/ 	.word	0x00001010


	//   ....[7]....
        /*0164*/ 	.word	0x000012d0


	//   ....[8]....
        /*0168*/ 	.word	0x00001310


	//   ....[9]....
        /*016c*/ 	.word	0x00001330


	//   ....[10]....
        /*0170*/ 	.word	0x00001350


	//   ....[11]....
        /*0174*/ 	.word	0x00001370


	//   ....[12]....
        /*0178*/ 	.word	0x00001590


	//----- nvinfo : EIATTR_EXIT_INSTR_OFFSETS
	.align		4
.L_5667:
        /*017c*/ 	.byte	0x04, 0x1c
        /*017e*/ 	.short	(.L_5669 - .L_5668)


	//   ....[0]....
.L_5668:
        /*0180*/ 	.word	0x000000d0


	//   ....[1]....
        /*0184*/ 	.word	0x000015d0


	//----- nvinfo : EIATTR_MAX_THREADS
	.align		4
.L_5669:
        /*0188*/ 	.byte	0x04, 0x05
        /*018a*/ 	.short	(.L_5671 - .L_5670)
.L_5670:
        /*018c*/ 	.word	0x00000200
        /*0190*/ 	.word	0x00000001
        /*0194*/ 	.word	0x00000001


	//----- nvinfo : EIATTR_CRS_STACK_SIZE
	.align		4
.L_5671:
        /*0198*/ 	.byte	0x04, 0x1e
        /*019a*/ 	.short	(.L_5673 - .L_5672)
.L_5672:
        /*019c*/ 	.word	0x00000000


	//----- nvinfo : EIATTR_CBANK_PARAM_SIZE
	.align		4
.L_5673:
        /*01a0*/ 	.byte	0x03, 0x19
        /*01a2*/ 	.short	0x0040


	//----- nvinfo : EIATTR_PARAM_CBANK
	.align		4
        /*01a4*/ 	.byte	0x04, 0x0a
        /*01a6*/ 	.short	(.L_5675 - .L_5674)
	.align		4
.L_5674:
        /*01a8*/ 	.word	index@(.nv.constant0._Z33kPreconditionOptimizer32bit1StateI6__halfLi5ELi4096ELi8EEvPT_S2_PfS3_ffffiffi)
        /*01ac*/ 	.short	0x0210
        /*01ae*/ 	.short	0x0040


	//----- nvinfo : EIATTR_SW_WAR
	.align		4
.L_5675:
        /*01b0*/ 	.byte	0x04, 0x36
        /*01b2*/ 	.short	(.L_5677 - .L_5676)
.L_5676:
        /*01b4*/ 	.word	0x00000008
.L_5677:


//--------------------- .nv.info._Z33kPreconditionOptimizer32bit1StateI13__nv_bfloat16Li2ELi4096ELi8EEvPT_S2_PfS3_ffffiffi --------------------------
	.section	.nv.info._Z33kPreconditionOptimizer32bit1StateI13__nv_bfloat16Li2ELi4096ELi8EEvPT_S2_PfS3_ffffiffi,"",@"SHT_CUDA_INFO"
	.sectionflags	@""
	.align	4


	//----- nvinfo : EIATTR_CUDA_API_VERSION
	.align		4
        /*0000*/ 	.byte	0x04, 0x37
        /*0002*/ 	.short	(.L_5679 - .L_5678)
.L_5678:
        /*0004*/ 	.word	0x00000082


	//----- nvinfo : EIATTR_KPARAM_INFO
	.align		4
.L_5679:
        /*0008*/ 	.byte	0x04, 0x17
        /*000a*/ 	.short	(.L_5681 - .L_5680)
.L_5680:
        /*000c*/ 	.word	0x00000000
        /*0010*/ 	.short	0x000b
        /*0012*/ 	.short	0x003c
        /*0014*/ 	.byte	0x00, 0xf0, 0x11, 0x00


	//----- nvinfo : EIATTR_KPARAM_INFO
	.align		4
.L_5681:
        /*0018*/ 	.byte	0x04, 0x17
        /*001a*/ 	.short	(.L_5683 - .L_5682)
.L_5682:
        /*001c*/ 	.word	0x00000000
        /*0020*/ 	.short	0x000a
        /*0022*/ 	.short	0x0038
        /*0024*/ 	.byte	0x00, 0xf0, 0x11, 0x00


	//----- nvinfo : EIATTR_KPARAM_INFO
	.align		4
.L_5683:
        /*0028*/ 	.byte	0x04, 0x17
        /*002a*/ 	.short	(.L_5685 - .L_5684)
.L_5684:
        /*002c*/ 	.word	0x00000000
        /*0030*/ 	.short	0x0009
        /*0032*/ 	.short	0x0034
        /*0034*/ 	.byte	0x00, 0xf0, 0x11, 0x00


	//----- nvinfo : EIATTR_KPARAM_INFO
	.align		4
.L_5685:
        /*0038*/ 	.byte	0x04, 0x17
        /*003a*/ 	.short	(.L_5687 - .L_5686)
.L_5686:
        /*003c*/ 	.word	0x00000000
        /*0040*/ 	.short	0x0008
        /*0042*/ 	.short	0x0030
        /*0044*/ 	.byte	0x00, 0xf0, 0x11, 0x00


	//----- nvinfo : EIATTR_KPARAM_INFO
	.align		4
.L_5687:
        /*0048*/ 	.byte	0x04, 0x17
        /*004a*/ 	.short	(.L_5689 - .L_5688)
.L_5688:
        /*004c*/ 	.word	0x00000000
        /*0050*/ 	.short	0x0007
        /*0052*/ 	.short	0x002c
        /*0054*/ 	.byte	0x00, 0xf0, 0x11, 0x00


	//----- nvinfo : EIATTR_KPARAM_INFO
	.align		4
.L_5689:
        /*0058*/ 	.byte	0x04, 0x17
        /*005a*/ 	.short	(.L_5691 - .L_5690)
.L_5690:
        /*005c*/ 	.word	0x00000000
        /*0060*/ 	.short	0x0006
        /*0062*/ 	.short	0x0028
        /*0064*/ 	.byte	0x00, 0xf0, 0x11, 0x00


	//----- nvinfo : EIATTR_KPARAM_INFO
	.align		4
.L_5691:
        /*0068*/ 	.byte	0x04, 0x17
        /*006a*/ 	.short	(.L_5693 - .L_5692)
.L_5692:
        /*006c*/ 	.word	0x00000000
        /*0070*/ 	.short	0x0005
        /*0072*/ 	.short	0x0024
        /*0074*/ 	.byte	0x00, 0xf0, 0x11, 0x00


	//----- nvinfo : EIATTR_KPARAM_INFO
	.align		4
.L_5693:
        /*0078*/ 	.byte	0x04, 0x17
        /*007a*/ 	.short	(.L_5695 - .L_5694)
.L_5694:
        /*007c*/ 	.word	0x00000000
        /*0080*/ 	.short	0x0004
        /*0082*/ 	.short	0x0020
        /*0084*/ 	.byte	0x00, 0xf0, 0x11, 0x00


	//----- nvinfo : EIATTR_KPARAM_INFO
	.align		4
.L_5695:
        /*0088*/ 	.byte	0x04, 0x17
        /*008a*/ 	.short	(.L_5697 - .L_5696)
.L_5696:
        /*008c*/ 	.word	0x00000000
        /*0090*/ 	.short	0x0003
        /*0092*/ 	.short	0x0018
        /*0094*/ 	.byte	0x00, 0xf0, 0x21, 0x00


	//----- nvinfo : EIATTR_KPARAM_INFO
	.align		4
.L_5697:
        /*0098*/ 	.byte	0x04, 0x17
        /*009a*/ 	.short	(.L_5699 - .L_5698)
.L_5698:
        /*009c*/ 	.word	0x00000000
        /*00a0*/ 	.short	0x0002
        /*00a2*/ 	.short	0x0010
        /*00a4*/ 	.byte	0x00, 0xf0, 0x21, 0x00


	//----- nvinfo : EIATTR_KPARAM_INFO
	.align		4
.L_5699:
        /*00a8*/ 	.byte	0x04, 0x17
        /*00aa*/ 	.short	(.L_5701 - .L_5700)
.L_5700:
        /*00ac*/ 	.word	0x00000000
        /*00b0*/ 	.short	0x0001
        /*00b2*/ 	.short	0x0008
        /*00b4*/ 	.byte	0x00, 0xf0, 0x21, 0x00


	//----- nvinfo : EIATTR_KPARAM_INFO
	.align		4
.L_5701:
        /*00b8*/ 	.byte	0x04, 0x17
        /*00ba*/ 	.short	(.L_5703 - .L_5702)
.L_5702:
        /*00bc*/ 	.word	0x00000000
        /*00c0*/ 	.short	0x0000
        /*00c2*/ 	.short	0x0000
        /*00c4*/ 	.byte	0x00, 0xf0, 0x21, 0x00


	//----- nvinfo : EIATTR_SPARSE_MMA_MASK
	.align		4
.L_5703:
        /*00c8*/ 	.byte	0x03, 0x50
        /*00ca*/ 	.short	0x0000


	//----- nvinfo : EIATTR_MAXREG_COUNT
	.align		4
        /*00cc*/ 	.byte	0x03, 0x1b
        /*00ce*/ 	.short	0x0080


	//----- nvinfo : EIATTR_NUM_BARRIERS
	.align		4
        /*00d0*/ 	.byte	0x02, 0x4c
        /*00d2*/ 	.byte	0x01
	.zero		1


	//----- nvinfo : EIATTR_MERCURY_ISA_VERSION
	.align		4
        /*00d4*/ 	.byte	0x03, 0x5f
        /*00d6*/ 	.short	0x0101


	//----- nvinfo : EIATTR_UNUSED_LOAD_BYTE_OFFSET
	.align		4
        /*00d8*/ 	.byte	0x04, 0x44
        /*00da*/ 	.short	(.L_5705 - .L_5704)


	//   ....[0]....
.L_5704:
        /*00dc*/ 	.word	0x00001350
        /*00e0*/ 	.word	0x0000fff0


	//   ....[1]....
        /*00e4*/ 	.word	0x00001380
        /*00e8*/ 	.word	0x0000ff0f


	//   ....[2]....
        /*00ec*/ 	.word	0x000013e0
        /*00f0*/ 	.word	0x00000fff


	//   ....[3]....
        /*00f4*/ 	.word	0x000016b0
        /*00f8*/ 	.word	0x0000fff0


	//   ....[4]....
        /*00fc*/ 	.word	0x000016c0
        /*0100*/ 	.word	0x0000ff0f


	//   ....[5]....
        /*0104*/ 	.word	0x000016f0
        /*0108*/ 	.word	0x0000f0ff


	//----- nvinfo : EIATTR_COOP_GROUP_MASK_REGIDS
	.align		4
.L_5705:
        /*010c*/ 	.byte	0x04, 0x29
        /*010e*/ 	.short	(.L_5707 - .L_5706)


	//   ....[0]....
.L_5706:
        /*0110*/ 	.word	0xffffffff


	//   ....[1]....
        /*0114*/ 	.word	0xffffffff


	//   ....[2]....
        /*0118*/ 	.word	0xffffffff


	//   ....[3]....
        /*011c*/ 	.word	0xffffffff


	//   ....[4]....
        /*0120*/ 	.word	0xffffffff


	//   ....[5]....
        /*0124*/ 	.word	0xffffffff


	//   ....[6]....
        /*0128*/ 	.word	0xffffffff


	//   ....[7]....
        /*012c*/ 	.word	0xffffffff


	//   ....[8]....
        /*0130*/ 	.word	0xffffffff


	//   ....[9]....
        /*0134*/ 	.word	0xffffffff


	//   ....[10]....
        /*0138*/ 	.word	0xffffffff


	//   ....[11]....
        /*013c*/ 	.word	0xffffffff


	//   ....[12]....
        /*0140*/ 	.word	0xffffffff


	//----- nvinfo : EIATTR_COOP_GROUP_INSTR_OFFSETS
	.align		4
.L_5707:
        /*0144*/ 	.byte	0x04, 0x28
        /*0146*/ 	.short	(.L_5709 - .L_5708)


	//   ....[0]....
.L_5708:
        /*0148*/ 	.word	0x00000810


	//   ....[1]....
        /*014c*/ 	.word	0x00000c10


	//   ....[2]....
        /*0150*/ 	.word	0x00001270


	//   ....[3]....
        /*0154*/ 	.word	0x00001290


	//   ....[4]....
        /*0158*/ 	.word	0x000012b0


	//   ....[5]....
        /*015c*/ 	.word	0x000012d0


	//   ....[6]....
        /*0160*/ 	.word	0x000012f0


	//   ....[7]....
        /*0164*/ 	.word	0x000015b0


	//   ....[8]....
        /*0168*/ 	.word	0x000015f0


	//   ....[9]....
        /*016c*/ 	.word	0x00001610


	//   ....[10]....
        /*0170*/ 	.word	0x00001630


	//   ....[11]....
        /*0174*/ 	.word	0x00001650


	//   ....[12]....
        /*0178*/ 	.word	0x00001870


	//----- nvinfo : EIATTR_EXIT_INSTR_OFFSETS
	.align		4
.L_5709:
        /*017c*/ 	.byte	0x04, 0x1c
        /*017e*/ 	.short	(.L_5711 - .L_5710)


	//   ....[0]....
.L_5710:
        /*0180*/ 	.word	0x000000d0


	//   ....[1]....
        /*0184*/ 	.word	0x000018b0


	//----- nvinfo : EIATTR_MAX_THREADS
	.align		4
.L_5711:
        /*0188*/ 	.byte	0x04, 0x05
        /*018a*/ 	.short	(.L_5713 - .L_5712)
.L_5712:
        /*018c*/ 	.word	0x00000200
        /*0190*/ 	.word	0x00000001
        /*0194*/ 	.word	0x00000001


	//----- nvinfo : EIATTR_CRS_STACK_SIZE
	.align		4
.L_5713:
        /*0198*/ 	.byte	0x04, 0x1e
        /*019a*/ 	.short	(.L_5715 - .L_5714)
.L_5714:
        /*019c*/ 	.word	0x00000000


	//----- nvinfo : EIATTR_CBANK_PARAM_SIZE
	.align		4
.L_5715:
        /*01a0*/ 	.byte	0x03, 0x19
        /*01a2*/ 	.short	0x0040


	//----- nvinfo : EIATTR_PARAM_CBANK
	.align		4
        /*01a4*/ 	.byte	0x04, 0x0a
        /*01a6*/ 	.short	(.L_5717 - .L_5716)
	.align		4
.L_5716:
        /*01a8*/ 	.word	index@(.nv.constant0._Z33kPreconditionOptimizer32bit1StateI13__nv_bfloat16Li2ELi4096ELi8EEvPT_S2_PfS3_ffffiffi)
        /*01ac*/ 	.short	0x0210
        /*01ae*/ 	.short	0x0040


	//----- nvinfo : EIATTR_SW_WAR
	.align		4
.L_5717:
        /*01b0*/ 	.byte	0x04, 0x36
        /*01b2*/ 	.short	(.L_5719 - .L_5718)
.L_5718:
        /*01b4*/ 	.word	0x00000008
.L_5719:


//--------------------- .nv.info._Z33kPreconditionOptimizer32bit1StateIfLi2ELi4096ELi8EEvPT_S1_PfS2_ffffiffi --------------------------
	.section	.nv.info._Z33kPreconditionOptimizer32bit1StateIfLi2ELi4096ELi8EEvPT_S1_PfS2_ffffiffi,"",@"SHT_CUDA_INFO"
	.sectionflags	@""
	.align	4


	//----- nvinfo : EIATTR_CUDA_API_VERSION
	.align		4
        /*0000*/ 	.byte	0x04, 0x37
        /*0002*/ 	.short	(.L_5721 - .L_5720)
.L_5720:
        /*0004*/ 	.word	0x00000082


	//----- nvinfo : EIATTR_KPARAM_INFO
	.align		4
.L_5721:
        /*0008*/ 	.byte	0x04, 0x17
        /*000a*/ 	.short	(.L_5723 - .L_5722)
.L_5722:
        /*000c*/ 	.word	0x00000000
        /*0010*/ 	.short	0x000b
        /*0012*/ 	.short	0x003c
        /*0014*/ 	.byte	0x00, 0xf0, 0x11, 0x00


	//----- nvinfo : EIATTR_KPARAM_INFO
	.align		4
.L_5723:
        /*0018*/ 	.byte	0x04, 0x17
        /*001a*/ 	.short	(.L_5725 - .L_5724)
.L_5724:
        /*001c*/ 	.word	0x00000000
        /*0020*/ 	.short	0x000a
        /*0022*/ 	.short	0x0038
        /*0024*/ 	.byte	0x00, 0xf0, 0x11, 0x00


	//----- nvinfo : EIATTR_KPARAM_INFO
	.align		4
.L_5725:
        /*0028*/ 	.byte	0x04, 0x17
        /*002a*/ 	.short	(.L_5727 - .L_5726)
.L_5726:
        /*002c*/ 	.word	0x00000000
        /*0030*/ 	.short	0x0009
        /*0032*/ 	.short	0x0034
        /*0034*/ 	.byte	0x00, 0xf0, 0x11, 0x00


	//----- nvinfo : EIATTR_KPARAM_INFO
	.align		4
.L_5727:
        /*0038*/ 	.byte	0x04, 0x17
        /*003a*/ 	.short	(.L_5729 - .L_5728)
.L_5728:
        /*003c*/ 	.word	0x00000000
        /*0040*/ 	.short	0x0008
        /*0042*/ 	.short	0x0030
        /*0044*/ 	.byte	0x00, 0xf0, 0x11, 0x00


	//----- nvinfo : EIATTR_KPARAM_INFO
	.align		4
.L_5729:
        /*0048*/ 	.byte	0x04, 0x17
        /*004a*/ 	.short	(.L_5731 - .L_5730)
.L_5730:
        /*004c*/ 	.word	0x00000000
        /*0050*/ 	.short	0x0007
        /*0052*/ 	.short	0x002c
        /*0054*/ 	.byte	0x00, 0xf0, 0x11, 0x00


	//----- nvinfo : EIATTR_KPARAM_INFO
	.align		4
.L_5731:
        /*0058*/ 	.byte	0x04, 0x17
        /*005a*/ 	.short	(.L_5733 - .L_5732)
.L_5732:
        /*005c*/ 	.word	0x00000000
        /*0060*/ 	.short	0x0006
        /*0062*/ 	.short	0x0028
        /*0064*/ 	.byte	0x00, 0xf0, 0x11, 0x00


	//----- nvinfo : EIATTR_KPARAM_INFO
	.align		4
.L_5733:
        /*0068*/ 	.byte	0x04, 0x17
        /*006a*/ 	.short	(.L_5735 - .L_5734)
.L_5734:
        /*006c*/ 	.word	0x00000000
        /*0070*/ 	.short	0x0005
        /*0072*/ 	.short	0x0024
        /*0074*/ 	.byte	0x00, 0xf0, 0x11, 0x00


	//----- nvinfo : EIATTR_KPARAM_INFO
	.align		4
.L_5735:
        /*0078*/ 	.byte	0x04, 0x17
        /*007a*/ 	.short	(.L_5737 - .L_5736)
.L_5736:
        /*007c*/ 	.word	0x00000000
        /*0080*/ 	.short	0x0004
        /*0082*/ 	.short	0x0020
        /*0084*/ 	.byte	0x00, 0xf0, 0x11, 0x00


	//----- nvinfo : EIATTR_KPARAM_INFO
	.align		4
.L_5737:
        /*0088*/ 	.byte	0x04, 0x17
        /*008a*/ 	.short	(.L_5739 - .L_5738)
.L_5738:
        /*008c*/ 	.word	0x00000000
        /*0090*/ 	.short	0x0003
        /*0092*/ 	.short	0x0018
        /*0094*/ 	.byte	0x00, 0xf0, 0x21, 0x00


	//----- nvinfo : EIATTR_KPARAM_INFO
	.align		4
.L_5739:
        /*0098*/ 	.byte	0x04, 0x17
        /*009a*/ 	.short	(.L_5741 - .L_5740)
.L_5740:
        /*009c*/ 	.word	0x00000000
        /*00a0*/ 	.short	0x0002
        /*00a2*/ 	.short	0x0010
        /*00a4*/ 	.byte	0x00, 0xf0, 0x21, 0x00


	//----- nvinfo : EIATTR_KPARAM_INFO
	.align		4
.L_5741:
        /*00a8*/ 	.byte	0x04, 0x17
        /*00aa*/ 	.short	(.L_5743 - .L_5742)
.L_5742:
        /*00ac*/ 	.word	0x00000000
        /*00b0*/ 	.short	0x0001
        /*00b2*/ 	.short	0x0008
        /*00b4*/ 	.byte	0x00, 0xf0, 0x21, 0x00


	//----- nvinfo : EIATTR_KPARAM_INFO
	.align		4
.L_5743:
        /*00b8*/ 	.byte	0x04, 0x17
        /*00ba*/ 	.short	(.L_5745 - .L_5744)
.L_5744:
        /*00bc*/ 	.word	0x00000000
        /*00c0*/ 	.short	0x0000
        /*00c2*/ 	.short	0x0000
        /*00c4*/ 	.byte	0x00, 0xf0, 0x21, 0x00


	//----- nvinfo : EIATTR_SPARSE_MMA_MASK
	.align		4
.L_5745:
        /*00c8*/ 	.byte	0x03, 0x50
        /*00ca*/ 	.short	0x0000


	//----- nvinfo : EIATTR_MAXREG_COUNT
	.align		4
        /*00cc*/ 	.byte	0x03, 0x1b
        /*00ce*/ 	.short	0x0080


	//----- nvinfo : EIATTR_NUM_BARRIERS
	.align		4
        /*00d0*/ 	.byte	0x02, 0x4c
        /*00d2*/ 	.byte	0x01
	.zero		1


	//----- nvinfo : EIATTR_MERCURY_ISA_VERSION
	.align		4
        /*00d4*/ 	.byte	0x03, 0x5f
        /*00d6*/ 	.short	0x0101


	//----- nvinfo : EIATTR_UNUSED_LOAD_BYTE_OFFSET
	.align		4
        /*00d8*/ 	.byte	0x04, 0x44
        /*00da*/ 	.short	(.L_5747 - .L_5746)


	//   ....[0]....
.L_5746:
        /*00dc*/ 	.word	0x000010e0
        /*00e0*/ 	.word	0x0000fff0


	//   ....[1]....
        /*00e4*/ 	.word	0x00001110
        /*00e8*/ 	.word	0x0000ff0f


	//   ....[2]....
        /*00ec*/ 	.word	0x00001170
        /*00f0*/ 	.word	0x00000fff


	//   ....[3]....
        /*00f4*/ 	.word	0x00001440
        /*00f8*/ 	.word	0x0000fff0


	//   ....[4]....
        /*00fc*/ 	.word	0x00001450
        /*0100*/ 	.word	0x0000ff0f


	//   ....[5]....
        /*0104*/ 	.word	0x00001480
        /*0108*/ 	.word	0x0000f0ff


	//----- nvinfo : EIATTR_COOP_GROUP_MASK_REGIDS
	.align		4
.L_5747:
        /*010c*/ 	.byte	0x04, 0x29
        /*010e*/ 	.short	(.L_5749 - .L_5748)


	//   ....[0]....
.L_5748:
        /*0110*/ 	.word	0xffffffff


	//   ....[1]....
        /*0114*/ 	.word	0xffffffff


	//   ....[2]....
        /*0118*/ 	.word	0xffffffff


	//   ....[3]....
        /*011c*/ 	.word	0xffffffff


	//   ....[4]....
        /*0120*/ 	.word	0xffffffff


	//   ....[5]....
        /*0124*/ 	.word	0xffffffff


	//   ....[6]....
        /*0128*/ 	.word	0xffffffff


	//   ....[7]....
        /*012c*/ 	.word	0xffffffff


	//   ....[8]....
        /*0130*/ 	.word	0xffffffff


	//   ....[9]....
        /*0134*/ 	.word	0xffffffff


	//   ....[10]....
        /*0138*/ 	.word	0xffffffff


	//   ....[11]....
        /*013c*/ 	.word	0xffffffff


	//   ....[12]....
        /*0140*/ 	.word	0xffffffff


	//----- nvinfo : EIATTR_COOP_GROUP_INSTR_OFFSETS
	.align		4
.L_5749:
        /*0144*/ 	.byte	0x04, 0x28
        /*0146*/ 	.short	(.L_5751 - .L_5750)


	//   ....[0]....
.L_5750:
        /*0148*/ 	.word	0x00000860


	//   ....[1]....
        /*014c*/ 	.word	0x00000a70


	//   ....[2]....
        /*0150*/ 	.word	0x00001000


	//   ....[3]....
        /*0154*/ 	.word	0x00001020


	//   ....[4]....
        /*0158*/ 	.word	0x00001040


	//   ....[5]....
        /*015c*/ 	.word	0x00001060


	//   ....[6]....
        /*0160*/ 	.word	0x00001080


	//   ....[7]....
        /*0164*/ 	.word	0x00001340


	//   ....[8]....
        /*0168*/ 	.word	0x00001380


	//   ....[9]....
        /*016c*/ 	.word	0x000013a0


	//   ....[10]....
        /*0170*/ 	.word	0x000013c0


	//   ....[11]....
        /*0174*/ 	.word	0x000013e0


	//   ....[12]....
        /*0178*/ 	.word	0x00001600


	//----- nvinfo : EIATTR_EXIT_INSTR_OFFSETS
	.align		4
.L_5751:
        /*017c*/ 	.byte	0x04, 0x1c
        /*017e*/ 	.short	(.L_5753 - .L_5752)


	//   ....[0]....
.L_5752:
        /*0180*/ 	.word	0x000000d0


	//   ....[1]....
        /*0184*/ 	.word	0x00001640


	//----- nvinfo : EIATTR_MAX_THREADS
	.align		4
.L_5753:
        /*0188*/ 	.byte	0x04, 0x05
        /*018a*/ 	.short	(.L_5755 - .L_5754)
.L_5754:
        /*018c*/ 	.word	0x00000200
        /*0190*/ 	.word	0x00000001
        /*0194*/ 	.word	0x00000001


	//----- nvinfo : EIATTR_CRS_STACK_SIZE
	.align		4
.L_5755:
        /*0198*/ 	.byte	0x04, 0x1e
        /*019a*/ 	.short	(.L_5757 - .L_5756)
.L_5756:
        /*019c*/ 	.word	0x00000000


	//----- nvinfo : EIATTR_CBANK_PARAM_SIZE
	.align		4
.L_5757:
        /*01a0*/ 	.byte	0x03, 0x19
        /*01a2*/ 	.short	0x0040


	//----- nvinfo : EIATTR_PARAM_CBANK
	.align		4
        /*01a4*/ 	.byte	0x04, 0x0a
        /*01a6*/ 	.short	(.L_5759 - .L_5758)
	.align		4
.L_5758:
        /*01a8*/ 	.word	index@(.nv.constant0._Z33kPreconditionOptimizer32bit1StateIfLi2ELi4096ELi8EEvPT_S1_PfS2_ffffiffi)
        /*01ac*/ 	.short	0x0210
        /*01ae*/ 	.short	0x0040


	//----- nvinfo : EIATTR_SW_WAR
	.align		4
.L_5759:
        /*01b0*/ 	.byte	0x04, 0x36
        /*01b2*/ 	.short	(.L_5761 - .L_5760)
.L_5760:
        /*01b4*/ 	.word	0x00000008
.L_5761:


//--------------------- .nv.info._Z33kPreconditionOptimizer32bit1StateI6__halfLi2ELi4096ELi8EEvPT_S2_PfS3_ffffiffi --------------------------
	.section	.nv.info._Z33kPreconditionOptimizer32bit1StateI6__halfLi2ELi4096ELi8EEvPT_S2_PfS3_ffffiffi,"",@"SHT_CUDA_INFO"
	.sectionflags	@""
	.align	4


	//----- nvinfo : EIATTR_CUDA_API_VERSION
	.align		4
        /*0000*/ 	.byte	0x04, 0x37
        /*0002*/ 	.short	(.L_5763 - .L_5762)
.L_5762:
        /*0004*/ 	.word	0x00000082


	//----- nvinfo : EIATTR_KPARAM_INFO
	.align		4
.L_5763:
        /*0008*/ 	.byte	0x04, 0x17
        /*000a*/ 	.short	(.L_5765 - .L_5764)
.L_5764:
        /*000c*/ 	.word	0x00000000
        /*0010*/ 	.short	0x000b
        /*0012*/ 	.short	0x003c
        /*0014*/ 	.byte	0x00, 0xf0, 0x11, 0x00


	//----- nvinfo : EIATTR_KPARAM_INFO
	.align		4
.L_5765:
        /*0018*/ 	.byte	0x04, 0x17
        /*001a*/ 	.short	(.L_5767 - .L_5766)
.L_5766:
        /*001c*/ 	.word	0x00000000
        /*0020*/ 	.short	0x000a
        /*0022*/ 	.short	0x0038
        /*0024*/ 	.byte	0x00, 0xf0, 0x11, 0x00


	//----- nvinfo : EIATTR_KPARAM_INFO
	.align		4
.L_5767:
        /*0028*/ 	.byte	0x04, 0x17
        /*002a*/ 	.short	(.L_5769 - .L_5768)
.L_5768:
        /*002c*/ 	.word	0x00000000
        /*0030*/ 	.short	0x0009
        /*0032*/ 	.short	0x0034
        /*0034*/ 	.byte	0x00, 0xf0, 0x11, 0x00


	//----- nvinfo : EIATTR_KPARAM_INFO
	.align		4
.L_5769:
        /*0038*/ 	.byte	0x04, 0x17
        /*003a*/ 	.short	(.L_5771 - .L_5770)
.L_5770:
        /*003c*/ 	.word	0x00000000
        /*0040*/ 	.short	0x0008
        /*0042*/ 	.short	0x0030
        /*0044*/ 	.byte	0x00, 0xf0, 0x11, 0x00


	//----- nvinfo : EIATTR_KPARAM_INFO
	.align		4
.L_5771:
        /*0048*/ 	.byte	0x04, 0x17
        /*004a*/ 	.short	(.L_5773 - .L_5772)
.L_5772:
        /*004c*/ 	.word	0x00000000
        /*0050*/ 	.short	0x0007
        /*0052*/ 	.short	0x002c
        /*0054*/ 	.byte	0x00, 0xf0, 0x11, 0x00


	//----- nvinfo : EIATTR_KPARAM_INFO
	.align		4
.L_5773:
        /*0058*/ 	.byte	0x04, 0x17
        /*005a*/ 	.short	(.L_5775 - .L_5774)
.L_5774:
        /*005c*/ 	.word	0x00000000
        /*0060*/ 	.short	0x0006
        /*0062*/ 	.short	0x0028
        /*0064*/ 	.byte	0x00, 0xf0, 0x11, 0x00


	//----- nvinfo : EIATTR_KPARAM_INFO
	.align		4
.L_5775:
        /*0068*/ 	.byte	0x04, 0x17
        /*006a*/ 	.short	(.L_5777 - .L_5776)
.L_5776:
        /*006c*/ 	.word	0x00000000
        /*0070*/ 	.short	0x0005
        /*0072*/ 	.short	0x0024
        /*0074*/ 	.byte	0x00, 0xf0, 0x11, 0x00


	//----- nvinfo : EIATTR_KPARAM_INFO
	.align		4
.L_5777:
        /*0078*/ 	.byte	0x04, 0x17
        /*007a*/ 	.short	(.L_5779 - .L_5778)
.L_5778:
        /*007c*/ 	.word	0x00000000
        /*0080*/ 	.short	0x0004
        /*0082*/ 	.short	0x0020
        /*0084*/ 	.byte	0x00, 0xf0, 0x11, 0x00


	//----- nvinfo : EIATTR_KPARAM_INFO
	.align		4
.L_5779:
        /*0088*/ 	.byte	0x04, 0x17
        /*008a*/ 	.short	(.L_5781 - .L_5780)
.L_5780:
        /*008c*/ 	.word	0x00000000
        /*0090*/ 	.short	0x0003
        /*0092*/ 	.short	0x0018
        /*0094*/ 	.byte	0x00, 0xf0, 0x21, 0x00


	//----- nvinfo : EIATTR_KPARAM_INFO
	.align		4
.L_5781:
        /*0098*/ 	.byte	0x04, 0x17
        /*009a*/ 	.short	(.L_5783 - .L_5782)
.L_5782:
        /*009c*/ 	.word	0x00000000
        /*00a0*/ 	.short	0x0002
        /*00a2*/ 	.short	0x0010
        /*00a4*/ 	.byte	0x00, 0xf0, 0x21, 0x00


	//----- nvinfo : EIATTR_KPARAM_INFO
	.align		4
.L_5783:
        /*00a8*/ 	.byte	0x04, 0x17
        /*00aa*/ 	.short	(.L_5785 - .L_5784)
.L_5784:
        /*00ac*/ 	.word	0x00000000
        /*00b0*/ 	.short	0x0001
        /*00b2*/ 	.short	0x0008
        /*00b4*/ 	.byte	0x00, 0xf0, 0x21, 0x00


	//----- nvinfo : EIATTR_KPARAM_INFO
	.align		4
.L_5785:
        /*00b8*/ 	.byte	0x04, 0x17
        /*00ba*/ 	.short	(.L_5787 - .L_5786)
.L_5786:
        /*00bc*/ 	.word	0x00000000
        /*00c0*/ 	.short	0x0000
        /*00c2*/ 	.short	0x0000
        /*00c4*/ 	.byte	0x00, 0xf0, 0x21, 0x00


	//----- nvinfo : EIATTR_SPARSE_MMA_MASK
	.align		4
.L_5787:
        /*00c8*/ 	.byte	0x03, 0x50
        /*00ca*/ 	.short	0x0000


	//----- nvinfo : EIATTR_MAXREG_COUNT
	.align		4
        /*00cc*/ 	.byte	0x03, 0x1b
        /*00ce*/ 	.short	0x0080


	//----- nvinfo : EIATTR_NUM_BARRIERS
	.align		4
        /*00d0*/ 	.byte	0x02, 0x4c
        /*00d2*/ 	.byte	0x01
	.zero		1


	//----- nvinfo : EIATTR_MERCURY_ISA_VERSION
	.align		4
        /*00d4*/ 	.byte	0x03, 0x5f
        /*00d6*/ 	.short	0x0101


	//----- nvinfo : EIATTR_UNUSED_LOAD_BYTE_OFFSET
	.align		4
        /*00d8*/ 	.byte	0x04, 0x44
        /*00da*/ 	.short	(.L_5789 - .L_5788)


	//   ....[0]....
.L_5788:
        /*00dc*/ 	.word	0x00001310
        /*00e0*/ 	.word	0x0000fff0


	//   ....[1]....
        /*00e4*/ 	.word	0x00001340
        /*00e8*/ 	.word	0x0000ff0f


	//   ....[2]....
        /*00ec*/ 	.word	0x000013a0
        /*00f0*/ 	.word	0x00000fff


	//   ....[3]....
        /*00f4*/ 	.word	0x00001670
        /*00f8*/ 	.word	0x0000fff0


	//   ....[4]....
        /*00fc*/ 	.word	0x00001680
        /*0100*/ 	.word	0x0000ff0f


	//   ....[5]....
        /*0104*/ 	.word	0x000016b0
        /*0108*/ 	.word	0x0000f0ff


	//----- nvinfo : EIATTR_COOP_GROUP_MASK_REGIDS
	.align		4
.L_5789:
        /*010c*/ 	.byte	0x04, 0x29
        /*010e*/ 	.short	(.L_5791 - .L_5790)


	//   ....[0]....
.L_5790:
        /*0110*/ 	.word	0xffffffff


	//   ....[1]....
        /*0114*/ 	.word	0xffffffff


	//   ....[2]....
        /*0118*/ 	.word	0xffffffff


	//   ....[3]....
        /*011c*/ 	.word	0xffffffff


	//   ....[4]....
        /*0120*/ 	.word	0xffffffff


	//   ....[5]....
        /*0124*/ 	.word	0xffffffff


	//   ....[6]....
        /*0128*/ 	.word	0xffffffff


	//   ....[7]....
        /*012c*/ 	.word	0xffffffff


	//   ....[8]....
        /*0130*/ 	.word	0xffffffff


	//   ....[9]....
        /*0134*/ 	.word	0xffffffff


	//   ....[10]....
        /*0138*/ 	.word	0xffffffff


	//   ....[11]....
        /*013c*/ 	.word	0xffffffff


	//   ....[12]....
        /*0140*/ 	.word	0xffffffff


	//----- nvinfo : EIATTR_COOP_GROUP_INSTR_OFFSETS
	.align		4
.L_5791:
        /*0144*/ 	.byte	0x04, 0x28
        /*0146*/ 	.short	(.L_5793 - .L_5792)


	//   ....[0]....
.L_5792:
        /*0148*/ 	.word	0x00000810


	//   ....[1]....
        /*014c*/ 	.word	0x00000c20


	//   ....[2]....
        /*0150*/ 	.word	0x00001230


	//   ....[3]....
        /*0154*/ 	.word	0x00001250


	//   ....[4]....
        /*0158*/ 	.word	0x00001270


	//   ....[5]....
        /*015c*/ 	.word	0x00001290


	//   ....[6]....
        /*0160*/ 	.word	0x000012b0


	//   ....[7]....
        /*0164*/ 	.word	0x00001570


	//   ....[8]....
        /*0168*/ 	.word	0x000015b0


	//   ....[9]....
        /*016c*/ 	.word	0x000015d0


	//   ....[10]....
        /*0170*/ 	.word	0x000015f0


	//   ....[11]....
        /*0174*/ 	.word	0x00001610


	//   ....[12]....
        /*0178*/ 	.word	0x00001830


	//----- nvinfo : EIATTR_EXIT_INSTR_OFFSETS
	.align		4
.L_5793:
        /*017c*/ 	.byte	0x04, 0x1c
        /*017e*/ 	.short	(.L_5795 - .L_5794)


	//   ....[0]....
.L_5794:
        /*0180*/ 	.word	0x000000d0


	//   ....[1]....
        /*0184*/ 	.word	0x00001870


	//----- nvinfo : EIATTR_MAX_THREADS
	.align		4
.L_5795:
        /*0188*/ 	.byte	0x04, 0x05
        /*018a*/ 	.short	(.L_5797 - .L_5796)
.L_5796:
        /*018c*/ 	.word	0x00000200
        /*0190*/ 	.word	0x00000001
        /*0194*/ 	.word	0x00000001


	//----- nvinfo : EIATTR_CRS_STACK_SIZE
	.align		4
.L_5797:
        /*0198*/ 	.byte	0x04, 0x1e
        /*019a*/ 	.short	(.L_5799 - .L_5798)
.L_5798:
        /*019c*/ 	.word	0x00000000


	//----- nvinfo : EIATTR_CBANK_PARAM_SIZE
	.align		4
.L_5799:
        /*01a0*/ 	.byte	0x03, 0x19
        /*01a2*/ 	.short	0x0040


	//----- nvinfo : EIATTR_PARAM_CBANK
	.align		4
        /*01a4*/ 	.byte	0x04, 0x0a
        /*01a6*/ 	.short	(.L_5801 - .L_5800)
	.align		4
.L_5800:
        /*01a8*/ 	.word	index@(.nv.constant0._Z33kPreconditionOptimizer32bit1StateI6__halfLi2ELi4096ELi8EEvPT_S2_PfS3_ffffiffi)
        /*01ac*/ 	.short	0x0210
        /*01ae*/ 	.short	0x0040


	//----- nvinfo : EIATTR_SW_WAR
	.align		4
.L_5801:
        /*01b0*/ 	.byte	0x04, 0x36
        /*01b2*/ 	.short	(.L_5803 - .L_5802)
.L_5802:
        /*01b4*/ 	.word	0x00000008
.L_5803:


//--------------------- .nv.info._Z33kPreconditionOptimizer32bit1StateI13__nv_bfloat16Li1ELi4096ELi8EEvPT_S2_PfS3_ffffiffi --------------------------
	.section	.nv.info._Z33kPreconditionOptimizer32bit1StateI13__nv_bfloat16Li1ELi4096ELi8EEvPT_S2_PfS3_ffffiffi,"",@"SHT_CUDA_INFO"
	.sectionflags	@""
	.align	4


	//----- nvinfo : EIATTR_CUDA_API_VERSION
	.align		4
        /*0000*/ 	.byte	0x04, 0x37
        /*0002*/ 	.short	(.L_5805 - .L_5804)
.L_5804:
        /*0004*/ 	.word	0x00000082


	//----- nvinfo : EIATTR_KPARAM_INFO
	.align		4
.L_5805:
        /*0008*/ 	.byte	0x04, 0x17
        /*000a*/ 	.short	(.L_5807 - .L_5806)
.L_5806:
        /*000c*/ 	.word	0x00000000
        /*0010*/ 	.short	0x000b
        /*0012*/ 	.short	0x003c
        /*0014*/ 	.byte	0x00, 0xf0, 0x11, 0x00


	//----- nvinfo : EIATTR_KPARAM_INFO
	.align		4
.L_5807:
        /*0018*/ 	.byte	0x04, 0x17
        /*001a*/ 	.short	(.L_5809 - .L_5808)
.L_5808:
        /*001c*/ 	.word	0x00000000
        /*0020*/ 	.short	0x000a
        /*0022*/ 	.short	0x0038
        /*0024*/ 	.byte	0x00, 0xf0, 0x11, 0x00


	//----- nvinfo : EIATTR_KPARAM_INFO
	.align		4
.L_5809:
        /*0028*/ 	.byte	0x04, 0x17
        /*002a*/ 	.short	(.L_5811 - .L_5810)
.L_5810:
        /*002c*/ 	.word	0x00000000
        /*0030*/ 	.short	0x0009
        /*0032*/ 	.short	0x0034
        /*0034*/ 	.byte	0x00, 0xf0, 0x11, 0x00


	//----- nvinfo : EIATTR_KPARAM_INFO
	.align		4
.L_5811:
        /*0038*/ 	.byte	0x04, 0x17
        /*003a*/ 	.short	(.L_5813 - .L_5812)
.L_5812:
        /*003c*/ 	.word	0x00000000
        /*0040*/ 	.short	0x0008
        /*0042*/ 	.short	0x0030
        /*0044*/ 	.byte	0x00, 0xf0, 0x11, 0x00


	//----- nvinfo : EIATTR_KPARAM_INFO
	.align		4
.L_5813:
        /*0048*/ 	.byte	0x04, 0x17
        /*004a*/ 	.short	(.L_5815 - .L_5814)
.L_5814:
        /*004c*/ 	.word	0x00000000
        /*0050*/ 	.short	0x0007
        /*0052*/ 	.short	0x002c
        /*0054*/ 	.byte	0x00, 0xf0, 0x11, 0x00


	//----- nvinfo : EIATTR_KPARAM_INFO
	.align		4
.L_5815:
        /*0058*/ 	.byte	0x04, 0x17
        /*005a*/ 	.short	(.L_5817 - .L_5816)
.L_5816:
        /*005c*/ 	.word	0x00000000
        /*0060*/ 	.short	0x0006
        /*0062*/ 	.short	0x0028
        /*0064*/ 	.byte	0x00, 0xf0, 0x11, 0x00


	//----- nvinfo : EIATTR_KPARAM_INFO
	.align		4
.L_5817:
        /*0068*/ 	.byte	0x04, 0x17
        /*006a*/ 	.short	(.L_5819 - .L_5818)
.L_5818:
        /*006c*/ 	.word	0x00000000
        /*0070*/ 	.short	0x0005
        /*0072*/ 	.short	0x0024
        /*0074*/ 	.byte	0x00, 0xf0, 0x11, 0x00


	//----- nvinfo : EIATTR_KPARAM_INFO
	.align		4
.L_5819:
        /*0078*/ 	.byte	0x04, 0x17
        /*007a*/ 	.short	(.L_5821 - .L_5820)
.L_5820:
        /*007c*/ 	.word	0x00000000
        /*0080*/ 	.short	0x0004
        /*0082*/ 	.short	0x0020
        /*0084*/ 	.byte	0x00, 0xf0, 0x11, 0x00


	//----- nvinfo : EIATTR_KPARAM_INFO
	.align		4
.L_5821:
        /*0088*/ 	.byte	0x04, 0x17
        /*008a*/ 	.short	(.L_5823 - .L_5822)
.L_5822:
        /*008c*/ 	.word	0x00000000
        /*0090*/ 	.short	0x0003
        /*0092*/ 	.short	0x0018
        /*0094*/ 	.byte	0x00, 0xf0, 0x21, 0x00


	//----- nvinfo : EIATTR_KPARAM_INFO
	.align		4
.L_5823:
        /*0098*/ 	.byte	0x04, 0x17
        /*009a*/ 	.short	(.L_5825 - .L_5824)
.L_5824:
        /*009c*/ 	.word	0x00000000
        /*00a0*/ 	.short	0x0002
        /*00a2*/ 	.short	0x0010
        /*00a4*/ 	.byte	0x00, 0xf0, 0x21, 0x00


	//----- nvinfo : EIATTR_KPARAM_INFO
	.align		4
.L_5825:
        /*00a8*/ 	.byte	0x04, 0x17
        /*00aa*/ 	.short	(.L_5827 - .L_5826)
.L_5826:
        /*00ac*/ 	.word	0x00000000
        /*00b0*/ 	.short	0x0001
        /*00b2*/ 	.short	0x0008
        /*00b4*/ 	.byte	0x00, 0xf0, 0x21, 0x00


	//----- nvinfo : EIATTR_KPARAM_INFO
	.align		4
.L_5827:
        /*00b8*/ 	.byte	0x04, 0x17
        /*00ba*/ 	.short	(.L_5829 - .L_5828)
.L_5828:
        /*00bc*/ 	.word	0x00000000
        /*00c0*/ 	.short	0x0000
        /*00c2*/ 	.short	0x0000
        /*00c4*/ 	.byte	0x00, 0xf0, 0x21, 0x00


	//----- nvinfo : EIATTR_SPARSE_MMA_MASK
	.align		4
.L_5829:
        /*00c8*/ 	.byte	0x03, 0x50
        /*00ca*/ 	.short	0x0000


	//----- nvinfo : EIATTR_MAXREG_COUNT
	.align		4
        /*00cc*/ 	.byte	0x03, 0x1b
        /*00ce*/ 	.short	0x0080


	//----- nvinfo : EIATTR_NUM_BARRIERS
	.align		4
        /*00d0*/ 	.byte	0x02, 0x4c
        /*00d2*/ 	.byte	0x01
	.zero		1


	//----- nvinfo : EIATTR_MERCURY_ISA_VERSION
	.align		4
        /*00d4*/ 	.byte	0x03, 0x5f
        /*00d6*/ 	.short	0x0101


	//----- nvinfo : EIATTR_UNUSED_LOAD_BYTE_OFFSET
	.align		4
        /*00d8*/ 	.byte	0x04, 0x44
        /*00da*/ 	.short	(.L_5831 - .L_5830)


	//   ....[0]....
.L_5830:
        /*00dc*/ 	.word	0x000011e0
        /*00e0*/ 	.word	0x0000fff0


	//   ....[1]....
        /*00e4*/ 	.word	0x00001210
        /*00e8*/ 	.word	0x0000ff0f


	//   ....[2]....
        /*00ec*/ 	.word	0x00001270
        /*00f0*/ 	.word	0x00000fff


	//   ....[3]....
        /*00f4*/ 	.word	0x00001540
        /*00f8*/ 	.word	0x0000fff0


	//   ....[4]....
        /*00fc*/ 	.word	0x00001550
        /*0100*/ 	.word	0x0000ff0f


	//   ....[5]....
        /*0104*/ 	.word	0x00001580
        /*0108*/ 	.word	0x0000f0ff


	//----- nvinfo : EIATTR_COOP_GROUP_MASK_REGIDS
	.align		4
.L_5831:
        /*010c*/ 	.byte	0x04, 0x29
        /*010e*/ 	.short	(.L_5833 - .L_5832)


	//   ....[0]....
.L_5832:
        /*0110*/ 	.word	0xffffffff


	//   ....[1]....
        /*0114*/ 	.word	0xffffffff


	//   ....[2]....
        /*0118*/ 	.word	0xffffffff


	//   ....[3]....
        /*011c*/ 	.word	0xffffffff


	//   ....[4]....
        /*0120*/ 	.word	0xffffffff


	//   ....[5]....
        /*0124*/ 	.word	0xffffffff


	//   ....[6]....
        /*0128*/ 	.word	0xffffffff


	//   ....[7]....
        /*012c*/ 	.word	0xffffffff


	//   ....[8]....
        /*0130*/ 	.word	0xffffffff


	//   ....[9]....
        /*0134*/ 	.word	0xffffffff


	//   ....[10]....
        /*0138*/ 	.word	0xffffffff


	//   ....[11]....
        /*013c*/ 	.word	0xffffffff


	//   ....[12]....
        /*0140*/ 	.word	0xffffffff


	//----- nvinfo : EIATTR_COOP_GROUP_INSTR_OFFSETS
	.align		4
.L_5833:
        /*0144*/ 	.byte	0x04, 0x28
        /*0146*/ 	.short	(.L_5835 - .L_5834)


	//   ....[0]....
.L_5834:
        /*0148*/ 	.word	0x00000810


	//   ....[1]....
        /*014c*/ 	.word	0x00000ca0


	//   ....[2]....
        /*0150*/ 	.word	0x00001100


	//   ....[3]....
        /*0154*/ 	.word	0x00001120


	//   ....[4]....
        /*0158*/ 	.word	0x00001140


	//   ....[5]....
        /*015c*/ 	.word	0x00001160


	//   ....[6]....
        /*0160*/ 	.word	0x00001180


	//   ....[7]....
        /*0164*/ 	.word	0x00001440


	//   ....[8]....
        /*0168*/ 	.word	0x00001480


	//   ....[9]....
        /*016c*/ 	.word	0x000014a0


	//   ....[10]....
        /*0170*/ 	.word	0x000014c0


	//   ....[11]....
        /*0174*/ 	.word	0x000014e0


	//   ....[12]....
        /*0178*/ 	.word	0x00001700


	//----- nvinfo : EIATTR_EXIT_INSTR_OFFSETS
	.align		4
.L_5835:
        /*017c*/ 	.byte	0x04, 0x1c
        /*017e*/ 	.short	(.L_5837 - .L_5836)


	//   ....[0]....
.L_5836:
        /*0180*/ 	.word	0x000000d0


	//   ....[1]....
        /*0184*/ 	.word	0x00001740


	//----- nvinfo : EIATTR_MAX_THREADS
	.align		4
.L_5837:
        /*0188*/ 	.byte	0x04, 0x05
        /*018a*/ 	.short	(.L_5839 - .L_5838)
.L_5838:
        /*018c*/ 	.word	0x00000200
        /*0190*/ 	.word	0x00000001
        /*0194*/ 	.word	0x00000001


	//----- nvinfo : EIATTR_CRS_STACK_SIZE
	.align		4
.L_5839:
        /*0198*/ 	.byte	0x04, 0x1e
        /*019a*/ 	.short	(.L_5841 - .L_5840)
.L_5840:
        /*019c*/ 	.word	0x00000000


	//----- nvinfo : EIATTR_CBANK_PARAM_SIZE
	.align		4
.L_5841:
        /*01a0*/ 	.byte	0x03, 0x19
        /*01a2*/ 	.short	0x0040


	//----- nvinfo : EIATTR_PARAM_CBANK
	.align		4
        /*01a4*/ 	.byte	0x04, 0x0a
        /*01a6*/ 	.short	(.L_5843 - .L_5842)
	.align		4
.L_5842:
        /*01a8*/ 	.word	index@(.nv.constant0._Z33kPreconditionOptimizer32bit1StateI13__nv_bfloat16Li1ELi4096ELi8EEvPT_S2_PfS3_ffffiffi)
        /*01ac*/ 	.short	0x0210
        /*01ae*/ 	.short	0x0040


	//----- nvinfo : EIATTR_SW_WAR
	.align		4
.L_5843:
        /*01b0*/ 	.byte	0x04, 0x36
        /*01b2*/ 	.short	(.L_5845 - .L_5844)
.L_5844:
        /*01b4*/ 	.word	0x00000008
.L_5845:


//--------------------- .nv.info._Z33kPreconditionOptimizer32bit1StateIfLi1ELi4096ELi8EEvPT_S1_PfS2_ffffiffi --------------------------
	.section	.nv.info._Z33kPreconditionOptimizer32bit1StateIfLi1ELi4096ELi8EEvPT_S1_PfS2_ffffiffi,"",@"SHT_CUDA_INFO"
	.sectionflags	@""
	.align	4


	//----- nvinfo : EIATTR_CUDA_API_VERSION
	.align		4
        /*0000*/ 	.byte	0x04, 0x37
        /*0002*/ 	.short	(.L_5847 - .L_5846)
.L_5846:
        /*0004*/ 	.word	0x00000082


	//----- nvinfo : EIATTR_KPARAM_INFO
	.align		4
.L_5847:
        /*0008*/ 	.byte	0x04, 0x17
        /*000a*/ 	.short	(.L_5849 - .L_5848)
.L_5848:
        /*000c*/ 	.word	0x00000000
        /*0010*/ 	.short	0x000b
        /*0012*/ 	.short	0x003c
        /*0014*/ 	.byte	0x00, 0xf0, 0x11, 0x00


	//----- nvinfo : EIATTR_KPARAM_INFO
	.align		4
.L_5849:
        /*0018*/ 	.byte	0x04, 0x17
        /*001a*/ 	.short	(.L_5851 - .L_5850)
.L_5850:
        /*001c*/ 	.word	0x00000000
        /*0020*/ 	.short	0x000a
        /*0022*/ 	.short	0x0038
        /*0024*/ 	.byte	0x00, 0xf0, 0x11, 0x00


	//----- nvinfo : EIATTR_KPARAM_INFO
	.align		4
.L_5851:
        /*0028*/ 	.byte	0x04, 0x17
        /*002a*/ 	.short	(.L_5853 - .L_5852)
.L_5852:
        /*002c*/ 	.word	0x00000000
        /*0030*/ 	.short	0x0009
        /*0032*/ 	.short	0x0034
        /*0034*/ 	.byte	0x00, 0xf0, 0x11, 0x00


	//----- nvinfo : EIATTR_KPARAM_INFO
	.align		4
.L_5853:
        /*0038*/ 	.byte	0x04, 0x17
        /*003a*/ 	.short	(.L_5855 - .L_5854)
.L_5854:
        /*003c*/ 	.word	0x00000000
        /*0040*/ 	.short	0x0008
        /*0042*/ 	.short	0x0030
        /*0044*/ 	.byte	0x00, 0xf0, 0x11, 0x00


	//----- nvinfo : EIATTR_KPARAM_INFO
	.align		4
.L_5855:
        /*0048*/ 	.byte	0x04, 0x17
        /*004a*/ 	.short	(.L_5857 - .L_5856)
.L_5856:
        /*004c*/ 	.word	0x00000000
        /*0050*/ 	.short	0x0007
        /*0052*/ 	.short	0x002c
        /*0054*/ 	.byte	0x00, 0xf0, 0x11, 0x00


	//----- nvinfo : EIATTR_KPARAM_INFO
	.align		4
.L_5857:
        /*0058*/ 	.byte	0x04, 0x17
        /*005a*/ 	.short	(.L_5859 - .L_5858)
.L_5858:
        /*005c*/ 	.word	0x00000000
        /*0060*/ 	.short	0x0006
        /*0062*/ 	.short	0x0028
        /*0064*/ 	.byte	0x00, 0xf0, 0x11, 0x00


	//----- nvinfo : EIATTR_KPARAM_INFO
	.align		4
.L_5859:
        /*0068*/ 	.byte	0x04, 0x17
        /*006a*/ 	.short	(.L_5861 - .L_5860)
.L_5860:
        /*006c*/ 	.word	0x00000000
        /*0070*/ 	.short	0x0005
        /*0072*/ 	.short	0x0024
        /*0074*/ 	.byte	0x00, 0xf0, 0x11, 0x00


	//----- nvinfo : EIATTR_KPARAM_INFO
	.align		4
.L_5861:
        /*0078*/ 	.byte	0x04, 0x17
        /*007a*/ 	.short	(.L_5863 - .L_5862)
.L_5862:
        /*007c*/ 	.word	0x00000000
        /*0080*/ 	.short	0x0004
        /*0082*/ 	.short	0x0020
        /*0084*/ 	.byte	0x00, 0xf0, 0x11, 0x00


	//----- nvinfo : EIATTR_KPARAM_INFO
	.align		4
.L_5863:
        /*0088*/ 	.byte	0x04, 0x17
        /*008a*/ 	.short	(.L_5865 - .L_5864)
.L_5864:
        /*008c*/ 	.word	0x00000000
        /*0090*/ 	.short	0x0003
        /*0092*/ 	.short	0x0018
        /*0094*/ 	.byte	0x00, 0xf0, 0x21, 0x00


	//----- nvinfo : EIATTR_KPARAM_INFO
	.align		4
.L_5865:
        /*0098*/ 	.byte	0x04, 0x17
        /*009a*/ 	.short	(.L_5867 - .L_5866)
.L_5866:
        /*009c*/ 	.word	0x00000000
        /*00a0*/ 	.short	0x0002
        /*00a2*/ 	.short	0x0010
        /*00a4*/ 	.byte	0x00, 0xf0, 0x21, 0x00


	//----- nvinfo : EIATTR_KPARAM_INFO
	.align		4
.L_5867:
        /*00a8*/ 	.byte	0x04, 0x17
        /*00aa*/ 	.short	(.L_5869 - .L_5868)
.L_5868:
        /*00ac*/ 	.word	0x00000000
        /*00b0*/ 	.short	0x0001
        /*00b2*/ 	.short	0x0008
        /*00b4*/ 	.byte	0x00, 0xf0, 0x21, 0x00


	//----- nvinfo : EIATTR_KPARAM_INFO
	.align		4
.L_5869:
        /*00b8*/ 	.byte	0x04, 0x17
        /*00ba*/ 	.short	(.L_5871 - .L_5870)
.L_5870:
        /*00bc*/ 	.word	0x00000000
        /*00c0*/ 	.short	0x0000
        /*00c2*/ 	.short	0x0000
        /*00c4*/ 	.byte	0x00, 0xf0, 0x21, 0x00


	//----- nvinfo : EIATTR_SPARSE_MMA_MASK
	.align		4
.L_5871:
        /*00c8*/ 	.byte	0x03, 0x50
        /*00ca*/ 	.short	0x0000


	//----- nvinfo : EIATTR_MAXREG_COUNT
	.align		4
        /*00cc*/ 	.byte	0x03, 0x1b
        /*00ce*/ 	.short	0x0080


	//----- nvinfo : EIATTR_NUM_BARRIERS
	.align		4
        /*00d0*/ 	.byte	0x02, 0x4c
        /*00d2*/ 	.byte	0x01
	.zero		1


	//----- nvinfo : EIATTR_MERCURY_ISA_VERSION
	.align		4
        /*00d4*/ 	.byte	0x03, 0x5f
        /*00d6*/ 	.short	0x0101


	//----- nvinfo : EIATTR_UNUSED_LOAD_BYTE_OFFSET
	.align		4
        /*00d8*/ 	.byte	0x04, 0x44
        /*00da*/ 	.short	(.L_5873 - .L_5872)


	//   ....[0]....
.L_5872:
        /*00dc*/ 	.word	0x00000fb0
        /*00e0*/ 	.word	0x0000fff0


	//   ....[1]....
        /*00e4*/ 	.word	0x00000fe0
        /*00e8*/ 	.word	0x0000ff0f


	//   ....[2]....
        /*00ec*/ 	.word	0x00001040
        /*00f0*/ 	.word	0x00000fff


	//   ....[3]....
        /*00f4*/ 	.word	0x00001310
        /*00f8*/ 	.word	0x0000fff0


	//   ....[4]....
        /*00fc*/ 	.word	0x00001320
        /*0100*/ 	.word	0x0000ff0f


	//   ....[5]....
        /*0104*/ 	.word	0x00001350
        /*0108*/ 	.word	0x0000f0ff


	//----- nvinfo : EIATTR_COOP_GROUP_MASK_REGIDS
	.align		4
.L_5873:
        /*010c*/ 	.byte	0x04, 0x29
        /*010e*/ 	.short	(.L_5875 - .L_5874)


	//   ....[0]....
.L_5874:
        /*0110*/ 	.word	0xffffffff


	//   ....[1]....
        /*0114*/ 	.word	0xffffffff


	//   ....[2]....
        /*0118*/ 	.word	0xffffffff


	//   ....[3]....
        /*011c*/ 	.word	0xffffffff


	//   ....[4]....
        /*0120*/ 	.word	0xffffffff


	//   ....[5]....
        /*0124*/ 	.word	0xffffffff


	//   ....[6]....
        /*0128*/ 	.word	0xffffffff


	//   ....[7]....
        /*012c*/ 	.word	0xffffffff


	//   ....[8]....
        /*0130*/ 	.word	0xffffffff


	//   ....[9]....
        /*0134*/ 	.word	0xffffffff


	//   ....[10]....
        /*0138*/ 	.word	0xffffffff


	//   ....[11]....
        /*013c*/ 	.word	0xffffffff


	//   ....[12]....
        /*0140*/ 	.word	0xffffffff


	//----- nvinfo : EIATTR_COOP_GROUP_INSTR_OFFSETS
	.align		4
.L_5875:
        /*0144*/ 	.byte	0x04, 0x28
        /*0146*/ 	.short	(.L_5877 - .L_5876)


	//   ....[0]....
.L_5876:
        /*0148*/ 	.word	0x000007d0


	//   ....[1]....
        /*014c*/ 	.word	0x00000a90


	//   ....[2]....
        /*0150*/ 	.word	0x00000ed0


	//   ....[3]....
        /*0154*/ 	.word	0x00000ef0


	//   ....[4]....
        /*0158*/ 	.word	0x00000f10


	//   ....[5]....
        /*015c*/ 	.word	0x00000f30


	//   ....[6]....
        /*0160*/ 	.word	0x00000f50


	//   ....[7]....
        /*0164*/ 	.word	0x00001210


	//   ....[8]....
        /*0168*/ 	.word	0x00001250


	//   ....[9]....
        /*016c*/ 	.word	0x00001270


	//   ....[10]....
        /*0170*/ 	.word	0x00001290


	//   ....[11]....
        /*0174*/ 	.word	0x000012b0


	//   ....[12]....
        /*0178*/ 	.word	0x000014d0


	//----- nvinfo : EIATTR_EXIT_INSTR_OFFSETS
	.align		4
.L_5877:
        /*017c*/ 	.byte	0x04, 0x1c
        /*017e*/ 	.short	(.L_5879 - .L_5878)


	//   ....[0]....
.L_5878:
        /*0180*/ 	.word	0x000000d0


	//   ....[1]....
        /*0184*/ 	.word	0x00001510


	//----- nvinfo : EIATTR_MAX_THREADS
	.align		4
.L_5879:
        /*0188*/ 	.byte	0x04, 0x05
        /*018a*/ 	.short	(.L_5881 - .L_5880)
.L_5880:
        /*018c*/ 	.word	0x00000200
        /*0190*/ 	.word	0x00000001
        /*0194*/ 	.word	0x00000001


	//----- nvinfo : EIATTR_CRS_STACK_SIZE
	.align		4
.L_5881:
        /*0198*/ 	.byte	0x04, 0x1e
        /*019a*/ 	.short	(.L_5883 - .L_5882)
.L_5882:
        /*019c*/ 	.word	0x00000000


	//----- nvinfo : EIATTR_CBANK_PARAM_SIZE
	.align		4
.L_5883:
        /*01a0*/ 	.byte	0x03, 0x19
        /*01a2*/ 	.short	0x0040


	//----- nvinfo : EIATTR_PARAM_CBANK
	.align		4
        /*01a4*/ 	.byte	0x04, 0x0a
        /*01a6*/ 	.short	(.L_5885 - .L_5884)
	.align		4
.L_5884:
        /*01a8*/ 	.word	index@(.nv.constant0._Z33kPreconditionOptimizer32bit1StateIfLi1ELi4096ELi8EEvPT_S1_PfS2_ffffiffi)
        /*01ac*/ 	.short	0x0210
        /*01ae*/ 	.short	0x0040


	//----- nvinfo : EIATTR_SW_WAR
	.align		4
.L_5885:
        /*01b0*/ 	.byte	0x04, 0x36
        /*01b2*/ 	.short	(.L_5887 - .L_5886)
.L_5886:
        /*01b4*/ 	.word	0x00000008
.L_5887:


//--------------------- .nv.info._Z33kPreconditionOptimizer32bit1StateI6__halfLi1ELi4096ELi8EEvPT_S2_PfS3_ffffiffi --------------------------
	.section	.nv.info._Z33kPreconditionOptimizer32bit1StateI6__halfLi1ELi4096ELi8EEvPT_S2_PfS3_ffffiffi,"",@"SHT_CUDA_INFO"
	.sectionflags	@""
	.align	4


	//----- nvinfo : EIATTR_CUDA_API_VERSION
	.align		4
        /*0000*/ 	.byte	0x04, 0x37
        /*0002*/ 	.short	(.L_5889 - .L_5888)
.L_5888:
        /*0004*/ 	.word	0x00000082


	//----- nvinfo : EIATTR_KPARAM_INFO
	.align		4
.L_5889:
        /*0008*/ 	.byte	0x04, 0x17
        /*000a*/ 	.short	(.L_5891 - .L_5890)
.L_5890:
        /*000c*/ 	.word	0x00000000
        /*0010*/ 	.short	0x000b
        /*0012*/ 	.short	0x003c
        /*0014*/ 	.byte	0x00, 0xf0, 0x11, 0x00


	//----- nvinfo : EIATTR_KPARAM_INFO
	.align		4
.L_5891:
        /*0018*/ 	.byte	0x04, 0x17
        /*001a*/ 	.short	(.L_5893 - .L_5892)
.L_5892:
        /*001c*/ 	.word	0x00000000
        /*0020*/ 	.short	0x000a
        /*0022*/ 	.short	0x0038
        /*0024*/ 	.byte	0x00, 0xf0, 0x11, 0x00


	//----- nvinfo : EIATTR_KPARAM_INFO
	.align		4
.L_5893:
        /*0028*/ 	.byte	0x04, 0x17
        /*002a*/ 	.short	(.L_5895 - .L_5894)
.L_5894:
        /*002c*/ 	.word	0x00000000
        /*0030*/ 	.short	0x0009
        /*0032*/ 	.short	0x0034
        /*0034*/ 	.byte	0x00, 0xf0, 0x11, 0x00


	//----- nvinfo : EIATTR_KPARAM_INFO
	.align		4
.L_5895:
        /*0038*/ 	.byte	0x04, 0x17
        /*003a*/ 	.short	(.L_5897 - .L_5896)
.L_5896:
        /*003c*/ 	.word	0x00000000
        /*0040*/ 	.short	0x0008
        /*0042*/ 	.short	0x0030
        /*0044*/ 	.byte	0x00, 0xf0, 0x11, 0x00


	//----- nvinfo : EIATTR_KPARAM_INFO
	.align		4
.L_5897:
        /*0048*/ 	.byte	0x04, 0x17
        /*004a*/ 	.short	(.L_5899 - .L_5898)
.L_5898:
        /*004c*/ 	.word	0x00000000
        /*0050*/ 	.short	0x0007
        /*0052*/ 	.short	0x002c
        /*0054*/ 	.byte	0x00, 0xf0, 0x11, 0x00


	//----- nvinfo : EIATTR_KPARAM_INFO
	.align		4
.L_5899:
        /*0058*/ 	.byte	0x04, 0x17
        /*005a*/ 	.short	(.L_5901 - .L_5900)
.L_5900:
        /*005c*/ 	.word	0x00000000
        /*0060*/ 	.short	0x0006
        /*0062*/ 	.short	0x0028
        /*0064*/ 	.byte	0x00, 0xf0, 0x11, 0x00


	//----- nvinfo : EIATTR_KPARAM_INFO
	.align		4
.L_5901:
        /*0068*/ 	.byte	0x04, 0x17
        /*006a*/ 	.short	(.L_5903 - .L_5902)
.L_5902:
        /*006c*/ 	.word	0x00000000
        /*0070*/ 	.short	0x0005
        /*0072*/ 	.short	0x0024
        /*0074*/ 	.byte	0x00, 0xf0, 0x11, 0x00


	//----- nvinfo : EIATTR_KPARAM_INFO
	.align		4
.L_5903:
        /*0078*/ 	.byte	0x04, 0x17
        /*007a*/ 	.short	(.L_5905 - .L_5904)
.L_5904:
        /*007c*/ 	.word	0x00000000
        /*0080*/ 	.short	0x0004
        /*0082*/ 	.short	0x0020
        /*0084*/ 	.byte	0x00, 0xf0, 0x11, 0x00


	//----- nvinfo : EIATTR_KPARAM_INFO
	.align		4
.L_5905:
        /*0088*/ 	.byte	0x04, 0x17
        /*008a*/ 	.short	(.L_5907 - .L_5906)
.L_5906:
        /*008c*/ 	.word	0x00000000
        /*0090*/ 	.short	0x0003
        /*0092*/ 	.short	0x0018
        /*0094*/ 	.byte	0x00, 0xf0, 0x21, 0x00


	//----- nvinfo : EIATTR_KPARAM_INFO
	.align		4
.L_5907:
        /*0098*/ 	.byte	0x04, 0x17
        /*009a*/ 	.short	(.L_5909 - .L_5908)
.L_5908:
        /*009c*/ 	.word	0x00000000
        /*00a0*/ 	.short	0x0002
        /*00a2*/ 	.short	0x0010
        /*00a4*/ 	.byte	0x00, 0xf0, 0x21, 0x00


	//----- nvinfo : EIATTR_KPARAM_INFO
	.align		4
.L_5909:
        /*00a8*/ 	.byte	0x04, 0x17
        /*00aa*/ 	.short	(.L_5911 - .L_5910)
.L_5910:
        /*00ac*/ 	.word	0x00000000
        /*00b0*/ 	.short	0x0001
        /*00b2*/ 	.short	0x0008
        /*00b4*/ 	.byte	0x00, 0xf0, 0x21, 0x00


	//----- nvinfo : EIATTR_KPARAM_INFO
	.align		4
.L_5911:
        /*00b8*/ 	.byte	0x04, 0x17
        /*00ba*/ 	.short	(.L_5913 - .L_5912)
.L_5912:
        /*00bc*/ 	.word	0x00000000
        /*00c0*/ 	.short	0x0000
        /*00c2*/ 	.short	0x0000
        /*00c4*/ 	.byte	0x00, 0xf0, 0x21, 0x00


	//----- nvinfo : EIATTR_SPARSE_MMA_MASK
	.align		4
.L_5913:
        /*00c8*/ 	.byte	0x03, 0x50
        /*00ca*/ 	.short	0x0000


	//----- nvinfo : EIATTR_MAXREG_COUNT
	.align		4
        /*00cc*/ 	.byte	0x03, 0x1b
        /*00ce*/ 	.short	0x0080


	//----- nvinfo : EIATTR_NUM_BARRIERS
	.align		4
        /*00d0*/ 	.byte	0x02, 0x4c
        /*00d2*/ 	.byte	0x01
	.zero		1


	//----- nvinfo : EIATTR_MERCURY_ISA_VERSION
	.align		4
        /*00d4*/ 	.byte	0x03, 0x5f
        /*00d6*/ 	.short	0x0101


	//----- nvinfo : EIATTR_UNUSED_LOAD_BYTE_OFFSET
	.align		4
        /*00d8*/ 	.byte	0x04, 0x44
        /*00da*/ 	.short	(.L_5915 - .L_5914)


	//   ....[0]....
.L_5914:
        /*00dc*/ 	.word	0x000011a0
        /*00e0*/ 	.word	0x0000fff0


	//   ....[1]....
        /*00e4*/ 	.word	0x000011d0
        /*00e8*/ 	.word	0x0000ff0f


	//   ....[2]....
        /*00ec*/ 	.word	0x00001230
        /*00f0*/ 	.word	0x00000fff


	//   ....[3]....
        /*00f4*/ 	.word	0x00001500
        /*00f8*/ 	.word	0x0000fff0


	//   ....[4]....
        /*00fc*/ 	.word	0x00001510
        /*0100*/ 	.word	0x0000ff0f


	//   ....[5]....
        /*0104*/ 	.word	0x00001540
        /*0108*/ 	.word	0x0000f0ff


	//----- nvinfo : EIATTR_COOP_GROUP_MASK_REGIDS
	.align		4
.L_5915:
        /*010c*/ 	.byte	0x04, 0x29
        /*010e*/ 	.short	(.L_5917 - .L_5916)


	//   ....[0]....
.L_5916:
        /*0110*/ 	.word	0xffffffff


	//   ....[1]....
        /*0114*/ 	.word	0xffffffff


	//   ....[2]....
        /*0118*/ 	.word	0xffffffff


	//   ....[3]....
        /*011c*/ 	.word	0xffffffff


	//   ....[4]....
        /*0120*/ 	.word	0xffffffff


	//   ....[5]....
        /*0124*/ 	.word	0xffffffff


	//   ....[6]....
        /*0128*/ 	.word	0xffffffff


	//   ....[7]....
        /*012c*/ 	.word	0xffffffff


	//   ....[8]....
        /*0130*/ 	.word	0xffffffff


	//   ....[9]....
        /*0134*/ 	.word	0xffffffff


	//   ....[10]....
        /*0138*/ 	.word	0xffffffff


	//   ....[11]....
        /*013c*/ 	.word	0xffffffff


	//   ....[12]....
        /*0140*/ 	.word	0xffffffff


	//----- nvinfo : EIATTR_COOP_GROUP_INSTR_OFFSETS
	.align		4
.L_5917:
        /*0144*/ 	.byte	0x04, 0x28
        /*0146*/ 	.short	(.L_5919 - .L_5918)


	//   ....[0]....
.L_5918:
        /*0148*/ 	.word	0x00000810


	//   ....[1]....
        /*014c*/ 	.word	0x00000c60


	//   ....[2]....
        /*0150*/ 	.word	0x000010c0


	//   ....[3]....
        /*0154*/ 	.word	0x000010e0


	//   ....[4]....
        /*0158*/ 	.word	0x00001100


	//   ....[5]....
        /*015c*/ 	.word	0x00001120


	//   ....[6]....
        /*0160*/ 	.word	0x00001140


	//   ....[7]....
        /*0164*/ 	.word	0x00001400


	//   ....[8]....
        /*0168*/ 	.word	0x00001440


	//   ....[9]....
        /*016c*/ 	.word	0x00001460


	//   ....[10]....
        /*0170*/ 	.word	0x00001480


	//   ....[11]....
        /*0174*/ 	.word	0x000014a0


	//   ....[12]....
        /*0178*/ 	.word	0x000016c0


	//----- nvinfo : EIATTR_EXIT_INSTR_OFFSETS
	.align		4
.L_5919:
        /*017c*/ 	.byte	0x04, 0x1c
        /*017e*/ 	.short	(.L_5921 - .L_5920)


	//   ....[0]....
.L_5920:
        /*0180*/ 	.word	0x000000d0


	//   ....[1]....
        /*0184*/ 	.word	0x00001700


	//----- nvinfo : EIATTR_MAX_THREADS
	.align		4
.L_5921:
        /*0188*/ 	.byte	0x04, 0x05
        /*018a*/ 	.short	(.L_5923 - .L_5922)
.L_5922:
        /*018c*/ 	.word	0x00000200
        /*0190*/ 	.word	0x00000001
        /*0194*/ 	.word	0x00000001


	//----- nvinfo : EIATTR_CRS_STACK_SIZE
	.align		4
.L_5923:
        /*0198*/ 	.byte	0x04, 0x1e
        /*019a*/ 	.short	(.L_5925 - .L_5924)
.L_5924:
        /*019c*/ 	.word	0x00000000


	//----- nvinfo : EIATTR_CBANK_PARAM_SIZE
	.align		4
.L_5925:
        /*01a0*/ 	.byte	0x03, 0x19
        /*01a2*/ 	.short	0x0040


	//----- nvinfo : EIATTR_PARAM_CBANK
	.align		4
        /*01a4*/ 	.byte	0x04, 0x0a
        /*01a6*/ 	.short	(.L_5927 - .L_5926)
	.align		4
.L_5926:
        /*01a8*/ 	.word	index@(.nv.constant0._Z33kPreconditionOptimizer32bit1StateI6__halfLi1ELi4096ELi8EEvPT_S2_PfS3_ffffiffi)
        /*01ac*/ 	.short	0x0210
        /*01ae*/ 	.short	0x0040


	//----- nvinfo : EIATTR_SW_WAR
	.align		4
.L_5927:
        /*01b0*/ 	.byte	0x04, 0x36
        /*01b2*/ 	.short	(.L_5929 - .L_5928)
.L_5928:
        /*01b4*/ 	.word	0x00000008
.L_5929:


//--------------------- .nv.info._Z22kdequant_mm_int32_fp16ILi4ELi512EEvPiPfS1_P6__halfS3_iii --------------------------
	.section	.nv.info._Z22kdequant_mm_int32_fp16ILi4ELi512EEvPiPfS1_P6__halfS3_iii,"",@"SHT_CUDA_INFO"
	.sectionflags	@""
	.align	4


	//----- nvinfo : EIATTR_CUDA_API_VERSION
	.align		4
        /*0000*/ 	.byte	0x04, 0x37
        /*0002*/ 	.short	(.L_5931 - .L_5930)
.L_5930:
        /*0004*/ 	.word	0x00000082


	//----- nvinfo : EIATTR_KPARAM_INFO
	.align		4
.L_5931:
        /*0008*/ 	.byte	0x04, 0x17
        /*000a*/ 	.short	(.L_5933 - .L_5932)
.L_5932:
        /*000c*/ 	.word	0x00000000
        /*0010*/ 	.short	0x0007
        /*0012*/ 	.short	0x0030
        /*0014*/ 	.byte	0x00, 0xf0, 0x11, 0x00


	//----- nvinfo : EIATTR_KPARAM_INFO
	.align		4
.L_5933:
        /*0018*/ 	.byte	0x04, 0x17
        /*001a*/ 	.short	(.L_5935 - .L_5934)
.L_5934:
        /*001c*/ 	.word	0x00000000
        /*0020*/ 	.short	0x0006
        /*0022*/ 	.short	0x002c
        /*0024*/ 	.byte	0x00, 0xf0, 0x11, 0x00


	//----- nvinfo : EIATTR_KPARAM_INFO
	.align		4
.L_5935:
        /*0028*/ 	.byte	0x04, 0x17
        /*002a*/ 	.short	(.L_5937 - .L_5936)
.L_5936:
        /*002c*/ 	.word	0x00000000
        /*0030*/ 	.short	0x0005
        /*0032*/ 	.short	0x0028
        /*0034*/ 	.byte	0x00, 0xf0, 0x11, 0x00


	//----- nvinfo : EIATTR_KPARAM_INFO
	.align		4
.L_5937:
        /*0038*/ 	.byte	0x04, 0x17
        /*003a*/ 	.short	(.L_5939 - .L_5938)
.L_5938:
        /*003c*/ 	.word	0x00000000
        /*0040*/ 	.short	0x0004
        /*0042*/ 	.short	0x0020
        /*0044*/ 	.byte	0x00, 0xf0, 0x21, 0x00


	//----- nvinfo : EIATTR_KPARAM_INFO
	.align		4
.L_5939:
        /*0048*/ 	.byte	0x04, 0x17
        /*004a*/ 	.short	(.L_5941 - .L_5940)
.L_5940:
        /*004c*/ 	.word	0x00000000
        /*0050*/ 	.short	0x0003
        /*0052*/ 	.short	0x0018
        /*0054*/ 	.byte	0x00, 0xf0, 0x21, 0x00


	//----- nvinfo : EIATTR_KPARAM_INFO
	.align		4
.L_5941:
        /*0058*/ 	.byte	0x04, 0x17
        /*005a*/ 	.short	(.L_5943 - .L_5942)
.L_5942:
        /*005c*/ 	.word	0x00000000
        /*0060*/ 	.short	0x0002
        /*0062*/ 	.short	0x0010
        /*0064*/ 	.byte	0x00, 0xf0, 0x21, 0x00


	//----- nvinfo : EIATTR_KPARAM_INFO
	.align		4
.L_5943:
        /*0068*/ 	.byte	0x04, 0x17
        /*006a*/ 	.short	(.L_5945 - .L_5944)
.L_5944:
        /*006c*/ 	.word	0x00000000
        /*0070*/ 	.short	0x0001
        /*0072*/ 	.short	0x0008
        /*0074*/ 	.byte	0x00, 0xf0, 0x21, 0x00


	//----- nvinfo : EIATTR_KPARAM_INFO
	.align		4
.L_5945:
        /*0078*/ 	.byte	0x04, 0x17
        /*007a*/ 	.short	(.L_5947 - .L_5946)
.L_5946:
        /*007c*/ 	.word	0x00000000
        /*0080*/ 	.short	0x0000
        /*0082*/ 	.short	0x0000
        /*0084*/ 	.byte	0x00, 0xf0, 0x21, 0x00


	//----- nvinfo : EIATTR_SPARSE_MMA_MASK
	.align		4
.L_5947:
        /*0088*/ 	.byte	0x03, 0x50
        /*008a*/ 	.short	0x0000


	//----- nvinfo : EIATTR_MAXREG_COUNT
	.align		4
        /*008c*/ 	.byte	0x03, 0x1b
        /*008e*/ 	.short	0x00ff


	//----- nvinfo : EIATTR_MERCURY_ISA_VERSION
	.align		4
        /*0090*/ 	.byte	0x03, 0x5f
        /*0092*/ 	.short	0x0101


	//----- nvinfo : EIATTR_EXIT_INSTR_OFFSETS
	.align		4
        /*0094*/ 	.byte	0x04, 0x1c
        /*0096*/ 	.short	(.L_5949 - .L_5948)


	//   ....[0]....
.L_5948:
        /*0098*/ 	.word	0x00000c30


	//   ....[1]....
        /*009c*/ 	.word	0x00000c60


	//----- nvinfo : EIATTR_CBANK_PARAM_SIZE
	.align		4
.L_5949:
        /*00a0*/ 	.byte	0x03, 0x19
        /*00a2*/ 	.short	0x0034


	//----- nvinfo : EIATTR_PARAM_CBANK
	.align		4
        /*00a4*/ 	.byte	0x04, 0x0a
        /*00a6*/ 	.short	(.L_5951 - .L_5950)
	.align		4
.L_5950:
        /*00a8*/ 	.word	index@(.nv.constant0._Z22kdequant_mm_int32_fp16ILi4ELi512EEvPiPfS1_P6__halfS3_iii)
        /*00ac*/ 	.short	0x0210
        /*00ae*/ 	.short	0x0034


	//----- nvinfo : EIATTR_SW_WAR
	.align		4
.L_5951:
        /*00b0*/ 	.byte	0x04, 0x36
        /*00b2*/ 	.short	(.L_5953 - .L_5952)
.L_5952:
        /*00b4*/ 	.word	0x00000008
.L_5953:


//--------------------- .nv.info._Z26kgemm_4bit_inference_naiveIfLi128ELi32EEviiiPT_PhPfPKfS1_iiii --------------------------
	.section	.nv.info._Z26kgemm_4bit_inference_naiveIfLi128ELi32EEviiiPT_PhPfPKfS1_iiii,"",@"SHT_CUDA_INFO"
	.sectionflags	@""
	.align	4


	//----- nvinfo : EIATTR_CUDA_API_VERSION
	.align		4
        /*0000*/ 	.byte	0x04, 0x37
        /*0002*/ 	.short	(.L_5955 - .L_5954)
.L_5954:
        /*0004*/ 	.word	0x00000082


	//----- nvinfo : EIATTR_KPARAM_INFO
	.align		4
.L_5955:
        /*0008*/ 	.byte	0x04, 0x17
        /*000a*/ 	.short	(.L_5957 - .L_5956)
.L_5956:
        /*000c*/ 	.word	0x00000000
        /*0010*/ 	.short	0x000b
        /*0012*/ 	.short	0x0044
        /*0014*/ 	.byte	0x00, 0xf0, 0x11, 0x00


	//----- nvinfo : EIATTR_KPARAM_INFO
	.align		4
.L_5957:
        /*0018*/ 	.byte	0x04, 0x17
        /*001a*/ 	.short	(.L_5959 - .L_5958)
.L_5958:
        /*001c*/ 	.word	0x00000000
        /*0020*/ 	.short	0x000a
        /*0022*/ 	.short	0x0040
        /*0024*/ 	.byte	0x00, 0xf0, 0x11, 0x00


	//----- nvinfo : EIATTR_KPARAM_INFO
	.align		4
.L_5959:
        /*0028*/ 	.byte	0x04, 0x17
        /*002a*/ 	.short	(.L_5961 - .L_5960)
.L_5960:
        /*002c*/ 	.word	0x00000000
        /*0030*/ 	.short	0x0009
        /*0032*/ 	.short	0x003c
        /*0034*/ 	.byte	0x00, 0xf0, 0x11, 0x00


	//----- nvinfo : EIATTR_KPARAM_INFO
	.align		4
.L_5961:
        /*0038*/ 	.byte	0x04, 0x17
        /*003a*/ 	.short	(.L_5963 - .L_5962)
.L_5962:
        /*003c*/ 	.word	0x00000000
        /*0040*/ 	.short	0x0008
        /*0042*/ 	.short	0x0038
        /*0044*/ 	.byte	0x00, 0xf0, 0x11, 0x00


	//----- nvinfo : EIATTR_KPARAM_INFO
	.align		4
.L_5963:
        /*0048*/ 	.byte	0x04, 0x17
        /*004a*/ 	.short	(.L_5965 - .L_5964)
.L_5964:
        /*004c*/ 	.word	0x00000000
        /*0050*/ 	.short	0x0007
        /*0052*/ 	.short	0x0030
        /*0054*/ 	.byte	0x00, 0xf0, 0x21, 0x00


	//----- nvinfo : EIATTR_KPARAM_INFO
	.align		4
.L_5965:
        /*0058*/ 	.byte	0x04, 0x17
        /*005a*/ 	.short	(.L_5967 - .L_5966)
.L_5966:
        /*005c*/ 	.word	0x00000000
        /*0060*/ 	.short	0x0006
        /*0062*/ 	.short	0x0028
        /*0064*/ 	.byte	0x00, 0xf0, 0x21, 0x00


	//----- nvinfo : EIATTR_KPARAM_INFO
	.align		4
.L_5967:
        /*0068*/ 	.byte	0x04, 0x17
        /*006a*/ 	.short	(.L_5969 - .L_5968)
.L_5968:
        /*006c*/ 	.word	0x00000000
        /*0070*/ 	.short	0x0005
        /*0072*/ 	.short	0x0020
        /*0074*/ 	.byte	0x00, 0xf0, 0x21, 0x00


	//----- nvinfo : EIATTR_KPARAM_INFO
	.align		4
.L_5969:
        /*0078*/ 	.byte	0x04, 0x17
        /*007a*/ 	.short	(.L_5971 - .L_5970)
.L_5970:
        /*007c*/ 	.word	0x00000000
        /*0080*/ 	.short	0x0004
        /*0082*/ 	.short	0x0018
        /*0084*/ 	.byte	0x00, 0xf0, 0x21, 0x00


	//----- nvinfo : EIATTR_KPARAM_INFO
	.align		4
.L_5971:
        /*0088*/ 	.byte	0x04, 0x17
        /*008a*/ 	.short	(.L_5973 - .L_5972)
.L_5972:
        /*008c*/ 	.word	0x00000000
        /*0090*/ 	.short	0x0003
        /*0092*/ 	.short	0x0010
        /*0094*/ 	.byte	0x00, 0xf0, 0x21, 0x00


	//----- nvinfo : EIATTR_KPARAM_INFO
	.align		4
.L_5973:
        /*0098*/ 	.byte	0x04, 0x17
        /*009a*/ 	.short	(.L_5975 - .L_5974)
.L_5974:
        /*009c*/ 	.word	0x00000000
        /*00a0*/ 	.short	0x0002
        /*00a2*/ 	.short	0x0008
        /*00a4*/ 	.byte	0x00, 0xf0, 0x11, 0x00


	//----- nvinfo : EIATTR_KPARAM_INFO
	.align		4
.L_5975:
        /*00a8*/ 	.byte	0x04, 0x17
        /*00aa*/ 	.short	(.L_5977 - .L_5976)
.L_5976:
        /*00ac*/ 	.word	0x00000000
        /*00b0*/ 	.short	0x0001
        /*00b2*/ 	.short	0x0004
        /*00b4*/ 	.byte	0x00, 0xf0, 0x11, 0x00


	//----- nvinfo : EIATTR_KPARAM_INFO
	.align		4
.L_5977:
        /*00b8*/ 	.byte	0x04, 0x17
        /*00ba*/ 	.short	(.L_5979 - .L_5978)
.L_5978:
        /*00bc*/ 	.word	0x00000000
        /*00c0*/ 	.short	0x0000
        /*00c2*/ 	.short	0x0000
        /*00c4*/ 	.byte	0x00, 0xf0, 0x11, 0x00


	//----- nvinfo : EIATTR_SPARSE_MMA_MASK
	.align		4
.L_5979:
        /*00c8*/ 	.byte	0x03, 0x50
        /*00ca*/ 	.short	0x0000


	//----- nvinfo : EIATTR_MAXREG_COUNT
	.align		4
        /*00cc*/ 	.byte	0x03, 0x1b
        /*00ce*/ 	.short	0x00ff


	//----- nvinfo : EIATTR_NUM_BARRIERS
	.align		4
        /*00d0*/ 	.byte	0x02, 0x4c
        /*00d2*/ 	.byte	0x01
	.zero		1


	//----- nvinfo : EIATTR_MERCURY_ISA_VERSION
	.align		4
        /*00d4*/ 	.byte	0x03, 0x5f
        /*00d6*/ 	.short	0x0101


	//----- nvinfo : EIATTR_COOP_GROUP_MASK_REGIDS
	.align		4
        /*00d8*/ 	.byte	0x04, 0x29
        /*00da*/ 	.short	(.L_5981 - .L_5980)


	//   ....[0]....
.L_5980:
        /*00dc*/ 	.word	0xffffffff


	//   ....[1]....
        /*00e0*/ 	.word	0xffffffff


	//   ....[2]....
        /*00e4*/ 	.word	0xffffffff


	//   ....[3]....
        /*00e8*/ 	.word	0xffffffff


	//   ....[4]....
        /*00ec*/ 	.word	0xffffffff


	//----- nvinfo : EIATTR_COOP_GROUP_INSTR_OFFSETS
	.align		4
.L_5981:
        /*00f0*/ 	.byte	0x04, 0x28
        /*00f2*/ 	.short	(.L_5983 - .L_5982)


	//   ....[0]....
.L_5982:
        /*00f4*/ 	.word	0x00002060


	//   ....[1]....
        /*00f8*/ 	.word	0x000020a0


	//   ....[2]....
        /*00fc*/ 	.word	0x000020d0


	//   ....[3]....
        /*0100*/ 	.word	0x00002100


	//   ....[4]....
        /*0104*/ 	.word	0x00002130


	//----- nvinfo : EIATTR_EXIT_INSTR_OFFSETS
	.align		4
.L_5983:
        /*0108*/ 	.byte	0x04, 0x1c
        /*010a*/ 	.short	(.L_5985 - .L_5984)


	//   ....[0]....
.L_5984:
        /*010c*/ 	.word	0x00002140


	//   ....[1]....
        /*0110*/ 	.word	0x00002190


	//----- nvinfo : EIATTR_CRS_STACK_SIZE
	.align		4
.L_5985:
        /*0114*/ 	.byte	0x04, 0x1e
        /*0116*/ 	.short	(.L_5987 - .L_5986)
.L_5986:
        /*0118*/ 	.word	0x00000000


	//----- nvinfo : EIATTR_CBANK_PARAM_SIZE
	.align		4
.L_5987:
        /*011c*/ 	.byte	0x03, 0x19
        /*011e*/ 	.short	0x0048


	//----- nvinfo : EIATTR_PARAM_CBANK
	.align		4
        /*0120*/ 	.byte	0x04, 0x0a
        /*0122*/ 	.short	(.L_5989 - .L_5988)
	.align		4
.L_5988:
        /*0124*/ 	.word	index@(.nv.constant0._Z26kgemm_4bit_inference_naiveIfLi128ELi32EEviiiPT_PhPfPKfS1_iiii)
        /*0128*/ 	.short	0x0210
        /*012a*/ 	.short	0x0048


	//----- nvinfo : EIATTR_SW_WAR
	.align		4
.L_5989:
        /*012c*/ 	.byte	0x04, 0x36
        /*012e*/ 	.short	(.L_5991 - .L_5990)
.L_5990:
        /*0130*/ 	.word	0x00000008
.L_5991:


//--------------------- .nv.info._Z26kgemm_4bit_inference_naiveI13__nv_bfloat16Li128ELi16EEviiiPT_PhPfPKfS2_iiii --------------------------
	.section	.nv.info._Z26kgemm_4bit_inference_naiveI13__nv_bfloat16Li128ELi16EEviiiPT_PhPfPKfS2_iiii,"",@"SHT_CUDA_INFO"
	.sectionflags	@""
	.align	4


	//----- nvinfo : EIATTR_CUDA_API_VERSION
	.align		4
        /*0000*/ 	.byte	0x04, 0x37
        /*0002*/ 	.short	(.L_5993 - .L_5992)
.L_5992:
        /*0004*/ 	.word	0x00000082


	//----- nvinfo : EIATTR_KPARAM_INFO
	.align		4
.L_5993:
        /*0008*/ 	.byte	0x04, 0x17
        /*000a*/ 	.short	(.L_5995 - .L_5994)
.L_5994:
        /*000c*/ 	.word	0x00000000
        /*0010*/ 	.short	0x000b
        /*0012*/ 	.short	0x0044
        /*0014*/ 	.byte	0x00, 0xf0, 0x11, 0x00


	//----- nvinfo : EIATTR_KPARAM_INFO
	.align		4
.L_5995:
        /*0018*/ 	.byte	0x04, 0x17
        /*001a*/ 	.short	(.L_5997 - .L_5996)
.L_5996:
        /*001c*/ 	.word	0x00000000
        /*0020*/ 	.short	0x000a
        /*0022*/ 	.short	0x0040
        /*0024*/ 	.byte	0x00, 0xf0, 0x11, 0x00


	//----- nvinfo : EIATTR_KPARAM_INFO
	.align		4
.L_5997:
        /*0028*/ 	.byte	0x04, 0x17
        /*002a*/ 	.short	(.L_5999 - .L_5998)
.L_5998:
        /*002c*/ 	.word	0x00000000
        /*0030*/ 	.short	0x0009
        /*0032*/ 	.short	0x003c
        /*0034*/ 	.byte	0x00, 0xf0, 0x11, 0x00


	//----- nvinfo : EIATTR_KPARAM_INFO
	.align		4
.L_5999:
        /*0038*/ 	.byte	0x04, 0x17
        /*003a*/ 	.short	(.L_6001 - .L_6000)
.L_6000:
        /*003c*/ 	.word	0x00000000
        /*0040*/ 	.short	0x0008
        /*0042*/ 	.short	0x0038
        /*0044*/ 	.byte	0x00, 0xf0, 0x11, 0x00


	//----- nvinfo : EIATTR_KPARAM_INFO
	.align		4
.L_6001:
        /*0048*/ 	.byte	0x04, 0x17
        /*004a*/ 	.short	(.L_6003 - .L_6002)
.L_6002:
        /*004c*/ 	.word	0x00000000
        /*0050*/ 	.short	0x0007
        /*0052*/ 	.short	0x0030
        /*0054*/ 	.byte	0x00, 0xf0, 0x21, 0x00


	//----- nvinfo : EIATTR_KPARAM_INFO
	.align		4
.L_6003:
        /*0058*/ 	.byte	0x04, 0x17
        /*005a*/ 	.short	(.L_6005 - .L_6004)
.L_6004:
        /*005c*/ 	.word	0x00000000
        /*0060*/ 	.short	0x0006
        /*0062*/ 	.short	0x0028
        /*0064*/ 	.byte	0x00, 0xf0, 0x21, 0x00


	//----- nvinfo : EIATTR_KPARAM_INFO
	.align		4
.L_6005:
        /*0068*/ 	.byte	0x04, 0x17
        /*006a*/ 	.short	(.L_6007 - .L_6006)
.L_6006:
        /*006c*/ 	.word	0x00000000
        /*0070*/ 	.short	0x0005
        /*0072*/ 	.short	0x0020
        /*0074*/ 	.byte	0x00, 0xf0, 0x21, 0x00


	//----- nvinfo : EIATTR_KPARAM_INFO
	.align		4
.L_6007:
        /*0078*/ 	.byte	0x04, 0x17
        /*007a*/ 	.short	(.L_6009 - .L_6008)
.L_6008:
        /*007c*/ 	.word	0x00000000
        /*0080*/ 	.short	0x0004
        /*0082*/ 	.short	0x0018
        /*0084*/ 	.byte	0x00, 0xf0, 0x21, 0x00


	//----- nvinfo : EIATTR_KPARAM_INFO
	.align		4
.L_6009:
        /*0088*/ 	.byte	0x04, 0x17
        /*008a*/ 	.short	(.L_6011 - .L_6010)
.L_6010:
        /*008c*/ 	.word	0x00000000
        /*0090*/ 	.short	0x0003
        /*0092*/ 	.short	0x0010
        /*0094*/ 	.byte	0x00, 0xf0, 0x21, 0x00


	//----- nvinfo : EIATTR_KPARAM_INFO
	.align		4
.L_6011:
        /*0098*/ 	.byte	0x04, 0x17
        /*009a*/ 	.short	(.L_6013 - .L_6012)
.L_6012:
        /*009c*/ 	.word	0x00000000
        /*00a0*/ 	.short	0x0002
        /*00a2*/ 	.short	0x0008
        /*00a4*/ 	.byte	0x00, 0xf0, 0x11, 0x00


	//----- nvinfo : EIATTR_KPARAM_INFO
	.align		4
.L_6013:
        /*00a8*/ 	.byte	0x04, 0x17
        /*00aa*/ 	.short	(.L_6015 - .L_6014)
.L_6014:
        /*00ac*/ 	.word	0x00000000
        /*00b0*/ 	.short	0x0001
        /*00b2*/ 	.short	0x0004
        /*00b4*/ 	.byte	0x00, 0xf0, 0x11, 0x00


	//----- nvinfo : EIATTR_KPARAM_INFO
	.align		4
.L_6015:
        /*00b8*/ 	.byte	0x04, 0x17
        /*00ba*/ 	.short	(.L_6017 - .L_6016)
.L_6016:
        /*00bc*/ 	.word	0x00000000
        /*00c0*/ 	.short	0x0000
        /*00c2*/ 	.short	0x0000
        /*00c4*/ 	.byte	0x00, 0xf0, 0x11, 0x00


	//----- nvinfo : EIATTR_SPARSE_MMA_MASK
	.align		4
.L_6017:
        /*00c8*/ 	.byte	0x03, 0x50
        /*00ca*/ 	.short	0x0000


	//----- nvinfo : EIATTR_MAXREG_COUNT
	.align		4
        /*00cc*/ 	.byte	0x03, 0x1b
        /*00ce*/ 	.short	0x00ff


	//----- nvinfo : EIATTR_NUM_BARRIERS
	.align		4
        /*00d0*/ 	.byte	0x02, 0x4c
        /*00d2*/ 	.byte	0x01
	.zero		1


	//----- nvinfo : EIATTR_MERCURY_ISA_VERSION
	.align		4
        /*00d4*/ 	.byte	0x03, 0x5f
        /*00d6*/ 	.short	0x0101


	//----- nvinfo : EIATTR_COOP_GROUP_MASK_REGIDS
	.align		4
        /*00d8*/ 	.byte	0x04, 0x29
        /*00da*/ 	.short	(.L_6019 - .L_6018)


	//   ....[0]....
.L_6018:
        /*00dc*/ 	.word	0xffffffff


	//   ....[1]....
        /*00e0*/ 	.word	0xffffffff


	//   ....[2]....
        /*00e4*/ 	.word	0xffffffff


	//   ....[3]....
        /*00e8*/ 	.word	0xffffffff


	//   ....[4]....
        /*00ec*/ 	.word	0xffffffff


	//----- nvinfo : EIATTR_COOP_GROUP_INSTR_OFFSETS
	.align		4
.L_6019:
        /*00f0*/ 	.byte	0x04, 0x28
        /*00f2*/ 	.short	(.L_6021 - .L_6020)


	//   ....[0]....
.L_6020:
        /*00f4*/ 	.word	0x000026e0


	//   ....[1]....
        /*00f8*/ 	.word	0x00002720


	//   ....[2]....
        /*00fc*/ 	.word	0x00002750


	//   ....[3]....
        /*0100*/ 	.word	0x00002780


	//   ....[4]....
        /*0104*/ 	.word	0x000027b0


	//----- nvinfo : EIATTR_EXIT_INSTR_OFFSETS
	.align		4
.L_6021:
        /*0108*/ 	.byte	0x04, 0x1c
        /*010a*/ 	.short	(.L_6023 - .L_6022)


	//   ....[0]....
.L_6022:
        /*010c*/ 	.word	0x000027c0


	//   ....[1]....
        /*0110*/ 	.word	0x00002820


	//----- nvinfo : EIATTR_CRS_STACK_SIZE
	.align		4
.L_6023:
        /*0114*/ 	.byte	0x04, 0x1e
        /*0116*/ 	.short	(.L_6025 - .L_6024)
.L_6024:
        /*0118*/ 	.word	0x00000000


	//----- nvinfo : EIATTR_CBANK_PARAM_SIZE
	.align		4
.L_6025:
        /*011c*/ 	.byte	0x03, 0x19
        /*011e*/ 	.short	0x0048


	//----- nvinfo : EIATTR_PARAM_CBANK
	.align		4
        /*0120*/ 	.byte	0x04, 0x0a
        /*0122*/ 	.short	(.L_6027 - .L_6026)
	.align		4
.L_6026:
        /*0124*/ 	.word	index@(.nv.constant0._Z26kgemm_4bit_inference_naiveI13__nv_bfloat16Li128ELi16EEviiiPT_PhPfPKfS2_iiii)
        /*0128*/ 	.short	0x0210
        /*012a*/ 	.short	0x0048


	//----- nvinfo : EIATTR_SW_WAR
	.align		4
.L_6027:
        /*012c*/ 	.byte	0x04, 0x36
        /*012e*/ 	.short	(.L_6029 - .L_6028)
.L_6028:
        /*0130*/ 	.word	0x00000008
.L_6029:


//--------------------- .nv.info._Z26kgemm_4bit_inference_naiveI6__halfLi128ELi16EEviiiPT_PhPfPKfS2_iiii --------------------------
	.section	.nv.info._Z26kgemm_4bit_inference_naiveI6__halfLi128ELi16EEviiiPT_PhPfPKfS2_iiii,"",@"SHT_CUDA_INFO"
	.sectionflags	@""
	.align	4


	//----- nvinfo : EIATTR_CUDA_API_VERSION
	.align		4
        /*0000*/ 	.byte	0x04, 0x37
        /*0002*/ 	.short	(.L_6031 - .L_6030)
.L_6030:
        /*0004*/ 	.word	0x00000082


	//----- nvinfo : EIATTR_KPARAM_INFO
	.align		4
.L_6031:
        /*0008*/ 	.byte	0x04, 0x17
        /*000a*/ 	.short	(.L_6033 - .L_6032)
.L_6032:
        /*000c*/ 	.word	0x00000000
        /*0010*/ 	.short	0x000b
        /*0012*/ 	.short	0x0044
        /*0014*/ 	.byte	0x00, 0xf0, 0x11, 0x00


	//----- nvinfo : EIATTR_KPARAM_INFO
	.align		4
.L_6033:
        /*0018*/ 	.byte	0x04, 0x17
        /*001a*/ 	.short	(.L_6035 - .L_6034)
.L_6034:
        /*001c*/ 	.word	0x00000000
        /*0020*/ 	.short	0x000a
        /*0022*/ 	.short	0x0040
        /*0024*/ 	.byte	0x00, 0xf0, 0x11, 0x00


	//----- nvinfo : EIATTR_KPARAM_INFO
	.align		4
.L_6035:
        /*0028*/ 	.byte	0x04, 0x17
        /*002a*/ 	.short	(.L_6037 - .L_6036)
.L_6036:
        /*002c*/ 	.word	0x00000000
        /*0030*/ 	.short	0x0009
        /*0032*/ 	.short	0x003c
        /*0034*/ 	.byte	0x00, 0xf0, 0x11, 0x00


	//----- nvinfo : EIATTR_KPARAM_INFO
	.align		4
.L_6037:
        /*0038*/ 	.byte	0x04, 0x17
        /*003a*/ 	.short	(.L_6039 - .L_6038)
.L_6038:
        /*003c*/ 	.word	0x00000000
        /*0040*/ 	.short	0x0008
        /*0042*/ 	.short	0x0038
        /*0044*/ 	.byte	0x00, 0xf0, 0x11, 0x00


	//----- nvinfo : EIATTR_KPARAM_INFO
	.align		4
.L_6039:
        /*0048*/ 	.byte	0x04, 0x17
        /*004a*/ 	.short	(.L_6041 - .L_6040)
.L_6040:
        /*004c*/ 	.word	0x00000000
        /*0050*/ 	.short	0x0007
        /*0052*/ 	.short	0x0030
        /*0054*/ 	.byte	0x00, 0xf0, 0x21, 0x00


	//----- nvinfo : EIATTR_KPARAM_INFO
	.align		4
.L_6041:
        /*0058*/ 	.byte	0x04, 0x17
        /*005a*/ 	.short	(.L_6043 - .L_6042)
.L_6042:
        /*005c*/ 	.word	0x00000000
        /*0060*/ 	.short	0x0006
        /*0062*/ 	.short	0x0028
        /*0064*/ 	.byte	0x00, 0xf0, 0x21, 0x00


	//----- nvinfo : EIATTR_KPARAM_INFO
	.align		4
.L_6043:
        /*0068*/ 	.byte	0x04, 0x17
        /*006a*/ 	.short	(.L_6045 - .L_6044)
.L_6044:
        /*006c*/ 	.word	0x00000000
        /*0070*/ 	.short	0x0005
        /*0072*/ 	.short	0x0020
        /*0074*/ 	.byte	0x00, 0xf0, 0x21, 0x00


	//----- nvinfo : EIATTR_KPARAM_INFO
	.align		4
.L_6045:
        /*0078*/ 	.byte	0x04, 0x17
        /*007a*/ 	.short	(.L_6047 - .L_6046)
.L_6046:
        /*007c*/ 	.word	0x00000000
        /*0080*/ 	.short	0x0004
        /*0082*/ 	.short	0x0018
        /*0084*/ 	.byte	0x00, 0xf0, 0x21, 0x00


	//----- nvinfo : EIATTR_KPARAM_INFO
	.align		4
.L_6047:
        /*0088*/ 	.byte	0x04, 0x17
        /*008a*/ 	.short	(.L_6049 - .L_6048)
.L_6048:
        /*008c*/ 	.word	0x00000000
        /*0090*/ 	.short	0x0003
        /*0092*/ 	.short	0x0010
        /*0094*/ 	.byte	0x00, 0xf0, 0x21, 0x00


	//----- nvinfo : EIATTR_KPARAM_INFO
	.align		4
.L_6049:
        /*0098*/ 	.byte	0x04, 0x17
        /*009a*/ 	.short	(.L_6051 - .L_6050)
.L_6050:
        /*009c*/ 	.word	0x00000000
        /*00a0*/ 	.short	0x0002
        /*00a2*/ 	.short	0x0008
        /*00a4*/ 	.byte	0x00, 0xf0, 0x11, 0x00


	//----- nvinfo : EIATTR_KPARAM_INFO
	.align		4
.L_6051:
        /*00a8*/ 	.byte	0x04, 0x17
        /*00aa*/ 	.short	(.L_6053 - .L_6052)
.L_6052:
        /*00ac*/ 	.word	0x00000000
        /*00b0*/ 	.short	0x0001
        /*00b2*/ 	.short	0x0004
        /*00b4*/ 	.byte	0x00, 0xf0, 0x11, 0x00


	//----- nvinfo : EIATTR_KPARAM_INFO
	.align		4
.L_6053:
        /*00b8*/ 	.byte	0x04, 0x17
        /*00ba*/ 	.short	(.L_6055 - .L_6054)
.L_6054:
        /*00bc*/ 	.word	0x00000000
        /*00c0*/ 	.short	0x0000
        /*00c2*/ 	.short	0x0000
        /*00c4*/ 	.byte	0x00, 0xf0, 0x11, 0x00


	//----- nvinfo : EIATTR_SPARSE_MMA_MASK
	.align		4
.L_6055:
        /*00c8*/ 	.byte	0x03, 0x50
        /*00ca*/ 	.short	0x0000


	//----- nvinfo : EIATTR_MAXREG_COUNT
	.align		4
        /*00cc*/ 	.byte	0x03, 0x1b
        /*00ce*/ 	.short	0x00ff


	//----- nvinfo : EIATTR_NUM_BARRIERS
	.align		4
        /*00d0*/ 	.byte	0x02, 0x4c
        /*00d2*/ 	.byte	0x01
	.zero		1


	//----- nvinfo : EIATTR_MERCURY_ISA_VERSION
	.align		4
        /*00d4*/ 	.byte	0x03, 0x5f
        /*00d6*/ 	.short	0x0101


	//----- nvinfo : EIATTR_COOP_GROUP_MASK_REGIDS
	.align		4
        /*00d8*/ 	.byte	0x04, 0x29
        /*00da*/ 	.short	(.L_6057 - .L_6056)


	//   ....[0]....
.L_6056:
        /*00dc*/ 	.word	0xffffffff


	//   ....[1]....
        /*00e0*/ 	.word	0xffffffff


	//   ....[2]....
        /*00e4*/ 	.word	0xffffffff


	//   ....[3]....
        /*00e8*/ 	.word	0xffffffff


	//   ....[4]....
        /*00ec*/ 	.word	0xffffffff


	//----- nvinfo : EIATTR_COOP_GROUP_INSTR_OFFSETS
	.align		4
.L_6057:
        /*00f0*/ 	.byte	0x04, 0x28
        /*00f2*/ 	.short	(.L_6059 - .L_6058)


	//   ....[0]....
.L_6058:
        /*00f4*/ 	.word	0x000025d0


	//   ....[1]....
        /*00f8*/ 	.word	0x00002610


	//   ....[2]....
        /*00fc*/ 	.word	0x00002640


	//   ....[3]....
        /*0100*/ 	.word	0x00002670


	//   ....[4]....
        /*0104*/ 	.word	0x000026a0


	//----- nvinfo : EIATTR_EXIT_INSTR_OFFSETS
	.align		4
.L_6059:
        /*0108*/ 	.byte	0x04, 0x1c
        /*010a*/ 	.short	(.L_6061 - .L_6060)


	//   ....[0]....
.L_6060:
        /*010c*/ 	.word	0x000026b0


	//   ....[1]....
        /*0110*/ 	.word	0x00002710


	//----- nvinfo : EIATTR_CRS_STACK_SIZE
	.align		4
.L_6061:
        /*0114*/ 	.byte	0x04, 0x1e
        /*0116*/ 	.short	(.L_6063 - .L_6062)
.L_6062:
        /*0118*/ 	.word	0x00000000


	//----- nvinfo : EIATTR_CBANK_PARAM_SIZE
	.align		4
.L_6063:
        /*011c*/ 	.byte	0x03, 0x19
        /*011e*/ 	.short	0x0048


	//----- nvinfo : EIATTR_PARAM_CBANK
	.align		4
        /*0120*/ 	.byte	0x04, 0x0a
        /*0122*/ 	.short	(.L_6065 - .L_6064)
	.align		4
.L_6064:
        /*0124*/ 	.word	index@(.nv.constant0._Z26kgemm_4bit_inference_naiveI6__halfLi128ELi16EEviiiPT_PhPfPKfS2_iiii)
        /*0128*/ 	.short	0x0210
        /*012a*/ 	.short	0x0048


	//----- nvinfo : EIATTR_SW_WAR
	.align		4
.L_6065:
        /*012c*/ 	.byte	0x04, 0x36
        /*012e*/ 	.short	(.L_6067 - .L_6066)
.L_6066:
        /*0130*/ 	.word	0x00000008
.L_6067:


//--------------------- .nv.info._Z5kfuncIfLi2EEvPT_S1_S0_l --------------------------
	.section	.nv.info._Z5kfuncIfLi2EEvPT_S1_S0_l,"",@"SHT_CUDA_INFO"
	.sectionflags	@""
	.align	4


	//----- nvinfo : EIATTR_CUDA_API_VERSION
	.align		4
        /*0000*/ 	.byte	0x04, 0x37
        /*0002*/ 	.short	(.L_6069 - .L_6068)
.L_6068:
        /*0004*/ 	.word	0x00000082


	//----- nvinfo : EIATTR_KPARAM_INFO
	.align		4
.L_6069:
        /*0008*/ 	.byte	0x04, 0x17
        /*000a*/ 	.short	(.L_6071 - .L_6070)
.L_6070:
        /*000c*/ 	.word	0x00000000
        /*0010*/ 	.short	0x0003
        /*0012*/ 	.short	0x0018
        /*0014*/ 	.byte	0x00, 0xf0, 0x21, 0x00


	//----- nvinfo : EIATTR_KPARAM_INFO
	.align		4
.L_6071:
        /*0018*/ 	.byte	0x04, 0x17
        /*001a*/ 	.short	(.L_6073 - .L_6072)
.L_6072:
        /*001c*/ 	.word	0x00000000
        /*0020*/ 	.short	0x0002
        /*0022*/ 	.short	0x0010
        /*0024*/ 	.byte	0x00, 0xf0, 0x11, 0x00


	//----- nvinfo : EIATTR_KPARAM_INFO
	.align		4
.L_6073:
        /*0028*/ 	.byte	0x04, 0x17
        /*002a*/ 	.short	(.L_6075 - .L_6074)
.L_6074:
        /*002c*/ 	.word	0x00000000
        /*0030*/ 	.short	0x0001
        /*0032*/ 	.short	0x0008
        /*0034*/ 	.byte	0x00, 0xf0, 0x21, 0x00


	//----- nvinfo : EIATTR_KPARAM_INFO
	.align		4
.L_6075:
        /*0038*/ 	.byte	0x04, 0x17
        /*003a*/ 	.short	(.L_6077 - .L_6076)
.L_6076:
        /*003c*/ 	.word	0x00000000
        /*0040*/ 	.short	0x0000
        /*0042*/ 	.short	0x0000
        /*0044*/ 	.byte	0x00, 0xf0, 0x21, 0x00


	//----- nvinfo : EIATTR_SPARSE_MMA_MASK
	.align		4
.L_6077:
        /*0048*/ 	.byte	0x03, 0x50
        /*004a*/ 	.short	0x0000


	//----- nvinfo : EIATTR_MAXREG_COUNT
	.align		4
        /*004c*/ 	.byte	0x03, 0x1b
        /*004e*/ 	.short	0x00ff


	//----- nvinfo : EIATTR_MERCURY_ISA_VERSION
	.align		4
        /*0050*/ 	.byte	0x03, 0x5f
        /*0052*/ 	.short	0x0101


	//----- nvinfo : EIATTR_EXIT_INSTR_OFFSETS
	.align		4
        /*0054*/ 	.byte	0x04, 0x1c
        /*0056*/ 	.short	(.L_6079 - .L_6078)


	//   ....[0]....
.L_6078:
        /*0058*/ 	.word	0x00000080


	//   ....[1]....
        /*005c*/ 	.word	0x00000540


	//   ....[2]....
        /*0060*/ 	.word	0x00000880


	//----- nvinfo : EIATTR_CRS_STACK_SIZE
	.align		4
.L_6079:
        /*0064*/ 	.byte	0x04, 0x1e
        /*0066*/ 	.short	(.L_6081 - .L_6080)
.L_6080:
        /*0068*/ 	.word	0x00000000


	//----- nvinfo : EIATTR_CBANK_PARAM_SIZE
	.align		4
.L_6081:
        /*006c*/ 	.byte	0x03, 0x19
        /*006e*/ 	.short	0x0020


	//----- nvinfo : EIATTR_PARAM_CBANK
	.align		4
        /*0070*/ 	.byte	0x04, 0x0a
        /*0072*/ 	.short	(.L_6083 - .L_6082)
	.align		4
.L_6082:
        /*0074*/ 	.word	index@(.nv.constant0._Z5kfuncIfLi2EEvPT_S1_S0_l)
        /*0078*/ 	.short	0x0210
        /*007a*/ 	.short	0x0020


	//----- nvinfo : EIATTR_SW_WAR
	.align		4
.L_6083:
        /*007c*/ 	.byte	0x04, 0x36
        /*007e*/ 	.short	(.L_6085 - .L_6084)
.L_6084:
        /*0080*/ 	.word	0x00000008
.L_6085:


//--------------------- .nv.info._Z5kfuncIfLi1EEvPT_S1_S0_l --------------------------
	.section	.nv.info._Z5kfuncIfLi1EEvPT_S1_S0_l,"",@"SHT_CUDA_INFO"
	.sectionflags	@""
	.align	4


	//----- nvinfo : EIATTR_CUDA_API_VERSION
	.align		4
        /*0000*/ 	.byte	0x04, 0x37
        /*0002*/ 	.short	(.L_6087 - .L_6086)
.L_6086:
        /*0004*/ 	.word	0x00000082


	//----- nvinfo : EIATTR_KPARAM_INFO
	.align		4
.L_6087:
        /*0008*/ 	.byte	0x04, 0x17
        /*000a*/ 	.short	(.L_6089 - .L_6088)
.L_6088:
        /*000c*/ 	.word	0x00000000
        /*0010*/ 	.short	0x0003
        /*0012*/ 	.short	0x0018
        /*0014*/ 	.byte	0x00, 0xf0, 0x21, 0x00


	//----- nvinfo : EIATTR_KPARAM_INFO
	.align		4
.L_6089:
        /*0018*/ 	.byte	0x04, 0x17
        /*001a*/ 	.short	(.L_6091 - .L_6090)
.L_6090:
        /*001c*/ 	.word	0x00000000
        /*0020*/ 	.short	0x0002
        /*0022*/ 	.short	0x0010
        /*0024*/ 	.byte	0x00, 0xf0, 0x11, 0x00


	//----- nvinfo : EIATTR_KPARAM_INFO
	.align		4
.L_6091:
        /*0028*/ 	.byte	0x04, 0x17
        /*002a*/ 	.short	(.L_6093 - .L_6092)
.L_6092:
        /*002c*/ 	.word	0x00000000
        /*0030*/ 	.short	0x0001
        /*0032*/ 	.short	0x0008
        /*0034*/ 	.byte	0x00, 0xf0, 0x21, 0x00


	//----- nvinfo : EIATTR_KPARAM_INFO
	.align		4
.L_6093:
        /*0038*/ 	.byte	0x04, 0x17
        /*003a*/ 	.short	(.L_6095 - .L_6094)
.L_6094:
        /*003c*/ 	.word	0x00000000
        /*0040*/ 	.short	0x0000
        /*0042*/ 	.short	0x0000
        /*0044*/ 	.byte	0x00, 0xf0, 0x21, 0x00


	//----- nvinfo : EIATTR_SPARSE_MMA_MASK
	.align		4
.L_6095:
        /*0048*/ 	.byte	0x03, 0x50
        /*004a*/ 	.short	0x0000


	//----- nvinfo : EIATTR_MAXREG_COUNT
	.align		4
        /*004c*/ 	.byte	0x03, 0x1b
        /*004e*/ 	.short	0x00ff


	//----- nvinfo : EIATTR_MERCURY_ISA_VERSION
	.align		4
        /*0050*/ 	.byte	0x03, 0x5f
        /*0052*/ 	.short	0x0101


	//----- nvinfo : EIATTR_EXIT_INSTR_OFFSETS
	.align		4
        /*0054*/ 	.byte	0x04, 0x1c
        /*0056*/ 	.short	(.L_6097 - .L_6096)


	//   ....[0]....
.L_6096:
        /*0058*/ 	.word	0x00000080


	//   ....[1]....
        /*005c*/ 	.word	0x00000480


	//   ....[2]....
        /*0060*/ 	.word	0x00000690


	//----- nvinfo : EIATTR_CRS_STACK_SIZE
	.align		4
.L_6097:
        /*0064*/ 	.byte	0x04, 0x1e
        /*0066*/ 	.short	(.L_6099 - .L_6098)
.L_6098:
        /*0068*/ 	.word	0x00000000


	//----- nvinfo : EIATTR_CBANK_PARAM_SIZE
	.align		4
.L_6099:
        /*006c*/ 	.byte	0x03, 0x19
        /*006e*/ 	.short	0x0020


	//----- nvinfo : EIATTR_PARAM_CBANK
	.align		4
        /*0070*/ 	.byte	0x04, 0x0a
        /*0072*/ 	.short	(.L_6101 - .L_6100)
	.align		4
.L_6100:
        /*0074*/ 	.word	index@(.nv.constant0._Z5kfuncIfLi1EEvPT_S1_S0_l)
        /*0078*/ 	.short	0x0210
        /*007a*/ 	.short	0x0020


	//----- nvinfo : EIATTR_SW_WAR
	.align		4
.L_6101:
        /*007c*/ 	.byte	0x04, 0x36
        /*007e*/ 	.short	(.L_6103 - .L_6102)
.L_6102:
        /*0080*/ 	.word	0x00000008
.L_6103:


//--------------------- .nv.info._Z5kfuncIhLi0EEvPT_S1_S0_l --------------------------
	.section	.nv.info._Z5kfuncIhLi0EEvPT_S1_S0_l,"",@"SHT_CUDA_INFO"
	.sectionflags	@""
	.align	4


	//----- nvinfo : EIATTR_CUDA_API_VERSION
	.align		4
        /*0000*/ 	.byte	0x04, 0x37
        /*0002*/ 	.short	(.L_6105 - .L_6104)
.L_6104:
        /*0004*/ 	.word	0x00000082


	//----- nvinfo : EIATTR_KPARAM_INFO
	.align		4
.L_6105:
        /*0008*/ 	.byte	0x04, 0x17
        /*000a*/ 	.short	(.L_6107 - .L_6106)
.L_6106:
        /*000c*/ 	.word	0x00000000
        /*0010*/ 	.short	0x0003
        /*0012*/ 	.short	0x0018
        /*0014*/ 	.byte	0x00, 0xf0, 0x21, 0x00


	//----- nvinfo : EIATTR_KPARAM_INFO
	.align		4
.L_6107:
        /*0018*/ 	.byte	0x04, 0x17
        /*001a*/ 	.short	(.L_6109 - .L_6108)
.L_6108:
        /*001c*/ 	.word	0x00000000
        /*0020*/ 	.short	0x0002
        /*0022*/ 	.short	0x0010
        /*0024*/ 	.byte	0x00, 0xf0, 0x05, 0x00


	//----- nvinfo : EIATTR_KPARAM_INFO
	.align		4
.L_6109:
        /*0028*/ 	.byte	0x04, 0x17
        /*002a*/ 	.short	(.L_6111 - .L_6110)
.L_6110:
        /*002c*/ 	.word	0x00000000
        /*0030*/ 	.short	0x0001
        /*0032*/ 	.short	0x0008
        /*0034*/ 	.byte	0x00, 0xf0, 0x21, 0x00


	//----- nvinfo : EIATTR_KPARAM_INFO
	.align		4
.L_6111:
        /*0038*/ 	.byte	0x04, 0x17
        /*003a*/ 	.short	(.L_6113 - .L_6112)
.L_6112:
        /*003c*/ 	.word	0x00000000
        /*0040*/ 	.short	0x0000
        /*0042*/ 	.short	0x0000
        /*0044*/ 	.byte	0x00, 0xf0, 0x21, 0x00


	//----- nvinfo : EIATTR_SPARSE_MMA_MASK
	.align		4
.L_6113:
        /*0048*/ 	.byte	0x03, 0x50
        /*004a*/ 	.short	0x0000


	//----- nvinfo : EIATTR_MAXREG_COUNT
	.align		4
        /*004c*/ 	.byte	0x03, 0x1b
        /*004e*/ 	.short	0x00ff


	//----- nvinfo : EIATTR_MERCURY_ISA_VERSION
	.align		4
        /*0050*/ 	.byte	0x03, 0x5f
        /*0052*/ 	.short	0x0101


	//----- nvinfo : EIATTR_EXIT_INSTR_OFFSETS
	.align		4
        /*0054*/ 	.byte	0x04, 0x1c
        /*0056*/ 	.short	(.L_6115 - .L_6114)


	//   ....[0]....
.L_6114:
        /*0058*/ 	.word	0x00000080


	//   ....[1]....
        /*005c*/ 	.word	0x00000440


	//   ....[2]....
        /*0060*/ 	.word	0x00000580


	//----- nvinfo : EIATTR_CRS_STACK_SIZE
	.align		4
.L_6115:
        /*0064*/ 	.byte	0x04, 0x1e
        /*0066*/ 	.short	(.L_6117 - .L_6116)
.L_6116:
        /*0068*/ 	.word	0x00000000


	//----- nvinfo : EIATTR_CBANK_PARAM_SIZE
	.align		4
.L_6117:
        /*006c*/ 	.byte	0x03, 0x19
        /*006e*/ 	.short	0x0020


	//----- nvinfo : EIATTR_PARAM_CBANK
	.align		4
        /*0070*/ 	.byte	0x04, 0x0a
        /*0072*/ 	.short	(.L_6119 - .L_6118)
	.align		4
.L_6118:
        /*0074*/ 	.word	index@(.nv.constant0._Z5kfuncIhLi0EEvPT_S1_S0_l)
        /*0078*/ 	.short	0x0210
        /*007a*/ 	.short	0x0020


	//----- nvinfo : EIATTR_SW_WAR
	.align		4
.L_6119:
        /*007c*/ 	.byte	0x04, 0x36
        /*007e*/ 	.short	(.L_6121 - .L_6120)
.L_6120:
        /*0080*/ 	.word	0x00000008
.L_6121:


//--------------------- .nv.info._Z5kfuncIfLi0EEvPT_S1_S0_l --------------------------
	.section	.nv.info._Z5kfuncIfLi0EEvPT_S1_S0_l,"",@"SHT_CUDA_INFO"
	.sectionflags	@""
	.align	4


	//----- nvinfo : EIATTR_CUDA_API_VERSION
	.align		4
        /*0000*/ 	.byte	0x04, 0x37
        /*0002*/ 	.short	(.L_6123 - .L_6122)
.L_6122:
        /*0004*/ 	.word	0x00000082


	//----- nvinfo : EIATTR_KPARAM_INFO
	.align		4
.L_6123:
        /*0008*/ 	.byte	0x04, 0x17
        /*000a*/ 	.short	(.L_6125 - .L_6124)
.L_6124:
        /*000c*/ 	.word	0x00000000
        /*0010*/ 	.short	0x0003
        /*0012*/ 	.short	0x0018
        /*0014*/ 	.byte	0x00, 0xf0, 0x21, 0x00


	//----- nvinfo : EIATTR_KPARAM_INFO
	.align		4
.L_6125:
        /*0018*/ 	.byte	0x04, 0x17
        /*001a*/ 	.short	(.L_6127 - .L_6126)
.L_6126:
        /*001c*/ 	.word	0x00000000
        /*0020*/ 	.short	0x0002
        /*0022*/ 	.short	0x0010
        /*0024*/ 	.byte	0x00, 0xf0, 0x11, 0x00


	//----- nvinfo : EIATTR_KPARAM_INFO
	.align		4
.L_6127:
        /*0028*/ 	.byte	0x04, 0x17
        /*002a*/ 	.short	(.L_6129 - .L_6128)
.L_6128:
        /*002c*/ 	.word	0x00000000
        /*0030*/ 	.short	0x0001
        /*0032*/ 	.short	0x0008
        /*0034*/ 	.byte	0x00, 0xf0, 0x21, 0x00


	//----- nvinfo : EIATTR_KPARAM_INFO
	.align		4
.L_6129:
        /*0038*/ 	.byte	0x04, 0x17
        /*003a*/ 	.short	(.L_6131 - .L_6130)
.L_6130:
        /*003c*/ 	.word	0x00000000
        /*0040*/ 	.short	0x0000
        /*0042*/ 	.short	0x0000
        /*0044*/ 	.byte	0x00, 0xf0, 0x21, 0x00


	//----- nvinfo : EIATTR_SPARSE_MMA_MASK
	.align		4
.L_6131:
        /*0048*/ 	.byte	0x03, 0x50
        /*004a*/ 	.short	0x0000


	//----- nvinfo : EIATTR_MAXREG_COUNT
	.align		4
        /*004c*/ 	.byte	0x03, 0x1b
        /*004e*/ 	.short	0x00ff


	//----- nvinfo : EIATTR_MERCURY_ISA_VERSION
	.align		4
        /*0050*/ 	.byte	0x03, 0x5f
        /*0052*/ 	.short	0x0101


	//----- nvinfo : EIATTR_EXIT_INSTR_OFFSETS
	.align		4
        /*0054*/ 	.byte	0x04, 0x1c
        /*0056*/ 	.short	(.L_6133 - .L_6132)


	//   ....[0]....
.L_6132:
        /*0058*/ 	.word	0x00000080


	//   ....[1]....
        /*005c*/ 	.word	0x00000470


	//   ....[2]....
        /*0060*/ 	.word	0x00000600


	//----- nvinfo : EIATTR_CRS_STACK_SIZE
	.align		4
.L_6133:
        /*0064*/ 	.byte	0x04, 0x1e
        /*0066*/ 	.short	(.L_6135 - .L_6134)
.L_6134:
        /*0068*/ 	.word	0x00000000


	//----- nvinfo : EIATTR_CBANK_PARAM_SIZE
	.align		4
.L_6135:
        /*006c*/ 	.byte	0x03, 0x19
        /*006e*/ 	.short	0x0020


	//----- nvinfo : EIATTR_PARAM_CBANK
	.align		4
        /*0070*/ 	.byte	0x04, 0x0a
        /*0072*/ 	.short	(.L_6137 - .L_6136)
	.align		4
.L_6136:
        /*0074*/ 	.word	index@(.nv.constant0._Z5kfuncIfLi0EEvPT_S1_S0_l)
        /*0078*/ 	.short	0x0210
        /*007a*/ 	.short	0x0020


	//----- nvinfo : EIATTR_SW_WAR
	.align		4
.L_6137:
        /*007c*/ 	.byte	0x04, 0x36
        /*007e*/ 	.short	(.L_6139 - .L_6138)
.L_6138:
        /*0080*/ 	.word	0x00000008
.L_6139:


//--------------------- .nv.info._Z16kInt8VectorQuantI6__halfLi1024ELi1EEvPT_PaPffii --------------------------
	.section	.nv.info._Z16kInt8VectorQuantI6__halfLi1024ELi1EEvPT_PaPffii,"",@"SHT_CUDA_INFO"
	.sectionflags	@""
	.align	4


	//----- nvinfo : EIATTR_CUDA_API_VERSION
	.align		4
        /*0000*/ 	.byte	0x04, 0x37
        /*0002*/ 	.short	(.L_6141 - .L_6140)
.L_6140:
        /*0004*/ 	.word	0x00000082


	//----- nvinfo : EIATTR_KPARAM_INFO
	.align		4
.L_6141:
        /*0008*/ 	.byte	0x04, 0x17
        /*000a*/ 	.short	(.L_6143 - .L_6142)
.L_6142:
        /*000c*/ 	.word	0x00000000
        /*0010*/ 	.short	0x0005
        /*0012*/ 	.short	0x0020
        /*0014*/ 	.byte	0x00, 0xf0, 0x11, 0x00


	//----- nvinfo : EIATTR_KPARAM_INFO
	.align		4
.L_6143:
        /*0018*/ 	.byte	0x04, 0x17
        /*001a*/ 	.short	(.L_6145 - .L_6144)
.L_6144:
        /*001c*/ 	.word	0x00000000
        /*0020*/ 	.short	0x0004
        /*0022*/ 	.short	0x001c
        /*0024*/ 	.byte	0x00, 0xf0, 0x11, 0x00


	//----- nvinfo : EIATTR_KPARAM_INFO
	.align		4
.L_6145:
        /*0028*/ 	.byte	0x04, 0x17
        /*002a*/ 	.short	(.L_6147 - .L_6146)
.L_6146:
        /*002c*/ 	.word	0x00000000
        /*0030*/ 	.short	0x0003
        /*0032*/ 	.short	0x0018
        /*0034*/ 	.byte	0x00, 0xf0, 0x11, 0x00


	//----- nvinfo : EIATTR_KPARAM_INFO
	.align		4
.L_6147:
        /*0038*/ 	.byte	0x04, 0x17
        /*003a*/ 	.short	(.L_6149 - .L_6148)
.L_6148:
        /*003c*/ 	.word	0x00000000
        /*0040*/ 	.short	0x0002
        /*0042*/ 	.short	0x0010
        /*0044*/ 	.byte	0x00, 0xf0, 0x21, 0x00


	//----- nvinfo : EIATTR_KPARAM_INFO
	.align		4
.L_6149:
        /*0048*/ 	.byte	0x04, 0x17
        /*004a*/ 	.short	(.L_6151 - .L_6150)
.L_6150:
        /*004c*/ 	.word	0x00000000
        /*0050*/ 	.short	0x0001
        /*0052*/ 	.short	0x0008
        /*0054*/ 	.byte	0x00, 0xf0, 0x21, 0x00


	//----- nvinfo : EIATTR_KPARAM_INFO
	.align		4
.L_6151:
        /*0058*/ 	.byte	0x04, 0x17
        /*005a*/ 	.short	(.L_6153 - .L_6152)
.L_6152:
        /*005c*/ 	.word	0x00000000
        /*0060*/ 	.short	0x0000
        /*0062*/ 	.short	0x0000
        /*0064*/ 	.byte	0x00, 0xf0, 0x21, 0x00


	//----- nvinfo : EIATTR_SPARSE_MMA_MASK
	.align		4
.L_6153:
        /*0068*/ 	.byte	0x03, 0x50
        /*006a*/ 	.short	0x0000


	//----- nvinfo : EIATTR_MAXREG_COUNT
	.align		4
        /*006c*/ 	.byte	0x03, 0x1b
        /*006e*/ 	.short	0x0020


	//----- nvinfo : EIATTR_NUM_BARRIERS
	.align		4
        /*0070*/ 	.byte	0x02, 0x4c
        /*0072*/ 	.byte	0x01
	.zero		1


	//----- nvinfo : EIATTR_MERCURY_ISA_VERSION
	.align		4
        /*0074*/ 	.byte	0x03, 0x5f
        /*0076*/ 	.short	0x0101


	//----- nvinfo : EIATTR_UNUSED_LOAD_BYTE_OFFSET
	.align		4
        /*0078*/ 	.byte	0x04, 0x44
        /*007a*/ 	.short	(.L_6155 - .L_6154)


	//   ....[0]....
.L_6154:
        /*007c*/ 	.word	0x00001780
        /*0080*/ 	.word	0x000000fc


	//----- nvinfo : EIATTR_COOP_GROUP_MASK_REGIDS
	.align		4
.L_6155:
        /*0084*/ 	.byte	0x04, 0x29
        /*0086*/ 	.short	(.L_6157 - .L_6156)


	//   ....[0]....
.L_6156:
        /*0088*/ 	.word	0xffffffff


	//   ....[1]....
        /*008c*/ 	.word	0xffffffff


	//   ....[2]....
        /*0090*/ 	.word	0xffffffff


	//   ....[3]....
        /*0094*/ 	.word	0xffffffff


	//   ....[4]....
        /*0098*/ 	.word	0xffffffff


	//   ....[5]....
        /*009c*/ 	.word	0xffffffff


	//   ....[6]....
        /*00a0*/ 	.word	0xffffffff


	//   ....[7]....
        /*00a4*/ 	.word	0xffffffff


	//   ....[8]....
        /*00a8*/ 	.word	0xffffffff


	//   ....[9]....
        /*00ac*/ 	.word	0xffffffff


	//----- nvinfo : EIATTR_COOP_GROUP_INSTR_OFFSETS
	.align		4
.L_6157:
        /*00b0*/ 	.byte	0x04, 0x28
        /*00b2*/ 	.short	(.L_6159 - .L_6158)


	//   ....[0]....
.L_6158:
        /*00b4*/ 	.word	0x00000960


	//   ....[1]....
        /*00b8*/ 	.word	0x000009d0


	//   ....[2]....
        /*00bc*/ 	.word	0x00000a30


	//   ....[3]....
        /*00c0*/ 	.word	0x00000aa0


	//   ....[4]....
        /*00c4*/ 	.word	0x00000b10


	//   ....[5]....
        /*00c8*/ 	.word	0x00001580


	//   ....[6]....
        /*00cc*/ 	.word	0x000015e0


	//   ....[7]....
        /*00d0*/ 	.word	0x00001640


	//   ....[8]....
        /*00d4*/ 	.word	0x000016a0


	//   ....[9]....
        /*00d8*/ 	.word	0x00001700


	//----- nvinfo : EIATTR_EXIT_INSTR_OFFSETS
	.align		4
.L_6159:
        /*00dc*/ 	.byte	0x04, 0x1c
        /*00de*/ 	.short	(.L_6161 - .L_6160)


	//   ....[0]....
.L_6160:
        /*00e0*/ 	.word	0x00001dd0


	//   ....[1]....
        /*00e4*/ 	.word	0x000020c0


	//   ....[2]....
        /*00e8*/ 	.word	0x00002420


	//----- nvinfo : EIATTR_MAX_THREADS
	.align		4
.L_6161:
        /*00ec*/ 	.byte	0x04, 0x05
        /*00ee*/ 	.short	(.L_6163 - .L_6162)
.L_6162:
        /*00f0*/ 	.word	0x00000400
        /*00f4*/ 	.word	0x00000001
        /*00f8*/ 	.word	0x00000001


	//----- nvinfo : EIATTR_CRS_STACK_SIZE
	.align		4
.L_6163:
        /*00fc*/ 	.byte	0x04, 0x1e
        /*00fe*/ 	.short	(.L_6165 - .L_6164)
.L_6164:
        /*0100*/ 	.word	0x00000000


	//----- nvinfo : EIATTR_CBANK_PARAM_SIZE
	.align		4
.L_6165:
        /*0104*/ 	.byte	0x03, 0x19
        /*0106*/ 	.short	0x0024


	//----- nvinfo : EIATTR_PARAM_CBANK
	.align		4
        /*0108*/ 	.byte	0x04, 0x0a
        /*010a*/ 	.short	(.L_6167 - .L_6166)
	.align		4
.L_6166:
        /*010c*/ 	.word	index@(.nv.constant0._Z16kInt8VectorQuantI6__halfLi1024ELi1EEvPT_PaPffii)
        /*0110*/ 	.short	0x0210
        /*0112*/ 	.short	0x0024


	//----- nvinfo : EIATTR_SW_WAR
	.align		4
.L_6167:
        /*0114*/ 	.byte	0x04, 0x36
        /*0116*/ 	.short	(.L_6169 - .L_6168)
.L_6168:
        /*0118*/ 	.word	0x00000008
.L_6169:


//--------------------- .nv.info._Z16kInt8VectorQuantI6__halfLi1024ELi0EEvPT_PaPffii --------------------------
	.section	.nv.info._Z16kInt8VectorQuantI6__halfLi1024ELi0EEvPT_PaPffii,"",@"SHT_CUDA_INFO"
	.sectionflags	@""
	.align	4


	//----- nvinfo : EIATTR_CUDA_API_VERSION
	.align		4
        /*0000*/ 	.byte	0x04, 0x37
        /*0002*/ 	.short	(.L_6171 - .L_6170)
.L_6170:
        /*0004*/ 	.word	0x00000082


	//----- nvinfo : EIATTR_KPARAM_INFO
	.align		4
.L_6171:
        /*0008*/ 	.byte	0x04, 0x17
        /*000a*/ 	.short	(.L_6173 - .L_6172)
.L_6172:
        /*000c*/ 	.word	0x00000000
        /*0010*/ 	.short	0x0005
        /*0012*/ 	.short	0x0020
        /*0014*/ 	.byte	0x00, 0xf0, 0x11, 0x00


	//----- nvinfo : EIATTR_KPARAM_INFO
	.align		4
.L_6173:
        /*0018*/ 	.byte	0x04, 0x17
        /*001a*/ 	.short	(.L_6175 - .L_6174)
.L_6174:
        /*001c*/ 	.word	0x00000000
        /*0020*/ 	.short	0x0004
        /*0022*/ 	.short	0x001c
        /*0024*/ 	.byte	0x00, 0xf0, 0x11, 0x00


	//----- nvinfo : EIATTR_KPARAM_INFO
	.align		4
.L_6175:
        /*0028*/ 	.byte	0x04, 0x17
        /*002a*/ 	.short	(.L_6177 - .L_6176)
.L_6176:
        /*002c*/ 	.word	0x00000000
        /*0030*/ 	.short	0x0003
        /*0032*/ 	.short	0x0018
        /*0034*/ 	.byte	0x00, 0xf0, 0x11, 0x00


	//----- nvinfo : EIATTR_KPARAM_INFO
	.align		4
.L_6177:
        /*0038*/ 	.byte	0x04, 0x17
        /*003a*/ 	.short	(.L_6179 - .L_6178)
.L_6178:
        /*003c*/ 	.word	0x00000000
        /*0040*/ 	.short	0x0002
        /*0042*/ 	.short	0x0010
        /*0044*/ 	.byte	0x00, 0xf0, 0x21, 0x00


	//----- nvinfo : EIATTR_KPARAM_INFO
	.align		4
.L_6179:
        /*0048*/ 	.byte	0x04, 0x17
        /*004a*/ 	.short	(.L_6181 - .L_6180)
.L_6180:
        /*004c*/ 	.word	0x00000000
        /*0050*/ 	.short	0x0001
        /*0052*/ 	.short	0x0008
        /*0054*/ 	.byte	0x00, 0xf0, 0x21, 0x00


	//----- nvinfo : EIATTR_KPARAM_INFO
	.align		4
.L_6181:
        /*0058*/ 	.byte	0x04, 0x17
        /*005a*/ 	.short	(.L_6183 - .L_6182)
.L_6182:
        /*005c*/ 	.word	0x00000000
        /*0060*/ 	.short	0x0000
        /*0062*/ 	.short	0x0000
        /*0064*/ 	.byte	0x00, 0xf0, 0x21, 0x00


	//----- nvinfo : EIATTR_SPARSE_MMA_MASK
	.align		4
.L_6183:
        /*0068*/ 	.byte	0x03, 0x50
        /*006a*/ 	.short	0x0000


	//----- nvinfo : EIATTR_MAXREG_COUNT
	.align		4
        /*006c*/ 	.byte	0x03, 0x1b
        /*006e*/ 	.short	0x0020


	//----- nvinfo : EIATTR_NUM_BARRIERS
	.align		4
        /*0070*/ 	.byte	0x02, 0x4c
        /*0072*/ 	.byte	0x01
	.zero		1


	//----- nvinfo : EIATTR_MERCURY_ISA_VERSION
	.align		4
        /*0074*/ 	.byte	0x03, 0x5f
        /*0076*/ 	.short	0x0101


	//----- nvinfo : EIATTR_UNUSED_LOAD_BYTE_OFFSET
	.align		4
        /*0078*/ 	.byte	0x04, 0x44
        /*007a*/ 	.short	(.L_6185 - .L_6184)


	//   ....[0]....
.L_6184:
        /*007c*/ 	.word	0x000022c0
        /*0080*/ 	.word	0x000000fc


	//----- nvinfo : EIATTR_COOP_GROUP_MASK_REGIDS
	.align		4
.L_6185:
        /*0084*/ 	.byte	0x04, 0x29
        /*0086*/ 	.short	(.L_6187 - .L_6186)


	//   ....[0]....
.L_6186:
        /*0088*/ 	.word	0xffffffff


	//   ....[1]....
        /*008c*/ 	.word	0xffffffff


	//   ....[2]....
        /*0090*/ 	.word	0xffffffff


	//   ....[3]....
        /*0094*/ 	.word	0xffffffff


	//   ....[4]....
        /*0098*/ 	.word	0xffffffff


	//   ....[5]....
        /*009c*/ 	.word	0xffffffff


	//   ....[6]....
        /*00a0*/ 	.word	0xffffffff


	//   ....[7]....
        /*00a4*/ 	.word	0xffffffff


	//   ....[8]....
        /*00a8*/ 	.word	0xffffffff


	//   ....[9]....
        /*00ac*/ 	.word	0xffffffff


	//----- nvinfo : EIATTR_COOP_GROUP_INSTR_OFFSETS
	.align		4
.L_6187:
        /*00b0*/ 	.byte	0x04, 0x28
        /*00b2*/ 	.short	(.L_6189 - .L_6188)


	//   ....[0]....
.L_6188:
        /*00b4*/ 	.word	0x000014a0


	//   ....[1]....
        /*00b8*/ 	.word	0x00001510


	//   ....[2]....
        /*00bc*/ 	.word	0x00001570


	//   ....[3]....
        /*00c0*/ 	.word	0x000015e0


	//   ....[4]....
        /*00c4*/ 	.word	0x00001650


	//   ....[5]....
        /*00c8*/ 	.word	0x000020c0


	//   ....[6]....
        /*00cc*/ 	.word	0x00002120


	//   ....[7]....
        /*00d0*/ 	.word	0x00002180


	//   ....[8]....
        /*00d4*/ 	.word	0x000021e0


	//   ....[9]....
        /*00d8*/ 	.word	0x00002240


	//----- nvinfo : EIATTR_EXIT_INSTR_OFFSETS
	.align		4
.L_6189:
        /*00dc*/ 	.byte	0x04, 0x1c
        /*00de*/ 	.short	(.L_6191 - .L_6190)


	//   ....[0]....
.L_6190:
        /*00e0*/ 	.word	0x00002910


	//   ....[1]....
        /*00e4*/ 	.word	0x00002bd0


	//   ....[2]....
        /*00e8*/ 	.word	0x00002e80


	//----- nvinfo : EIATTR_MAX_THREADS
	.align		4
.L_6191:
        /*00ec*/ 	.byte	0x04, 0x05
        /*00ee*/ 	.short	(.L_6193 - .L_6192)
.L_6192:
        /*00f0*/ 	.word	0x00000400
        /*00f4*/ 	.word	0x00000001
        /*00f8*/ 	.word	0x00000001


	//----- nvinfo : EIATTR_CRS_STACK_SIZE
	.align		4
.L_6193:
        /*00fc*/ 	.byte	0x04, 0x1e
        /*00fe*/ 	.short	(.L_6195 - .L_6194)
.L_6194:
        /*0100*/ 	.word	0x00000000


	//----- nvinfo : EIATTR_CBANK_PARAM_SIZE
	.align		4
.L_6195:
        /*0104*/ 	.byte	0x03, 0x19
        /*0106*/ 	.short	0x0024


	//----- nvinfo : EIATTR_PARAM_CBANK
	.align		4
        /*0108*/ 	.byte	0x04, 0x0a
        /*010a*/ 	.short	(.L_6197 - .L_6196)
	.align		4
.L_6196:
        /*010c*/ 	.word	index@(.nv.constant0._Z16kInt8VectorQuantI6__halfLi1024ELi0EEvPT_PaPffii)
        /*0110*/ 	.short	0x0210
        /*0112*/ 	.short	0x0024


	//----- nvinfo : EIATTR_SW_WAR
	.align		4
.L_6197:
        /*0114*/ 	.byte	0x04, 0x36
        /*0116*/ 	.short	(.L_6199 - .L_6198)
.L_6198:
        /*0118*/ 	.word	0x00000008
.L_6199:


//--------------------- .nv.callgraph             --------------------------
	.section	.nv.callgraph,"",@"SHT_CUDA_CALLGRAPH"
	.align	4
	.sectionentsize	8
	.align		4
        /*0000*/ 	.word	0x00000000
	.align		4
        /*0004*/ 	.word	0xffffffff
	.align		4
        /*0008*/ 	.word	0x00000000
	.align		4
        /*000c*/ 	.word	0xfffffffe
	.align		4
        /*0010*/ 	.word	0x00000000
	.align		4
        /*0014*/ 	.word	0xfffffffd
	.align		4
        /*0018*/ 	.word	0x00000000
	.align		4
        /*001c*/ 	.word	0xfffffffc


//--------------------- .nv.constant4             --------------------------
	.section	.nv.constant4,"a",@progbits
	.align	8
	.align		8
.nv.constant4:
        /*0000*/ 	.dword	fp4_dequantization_lut
	.align		8
        /*0008*/ 	.dword	nf4_dequantization_lut
	.align		8
        /*0010*/ 	.dword	_ZN41_INTERNAL_39c2c603_10_kernels_cu_3ff1eeb94cuda3std3__45__cpo5beginE
	.align		8
        /*0018*/ 	.dword	_ZN41_INTERNAL_39c2c603_10_kernels_cu_3ff1eeb94cuda3std3__45__cpo3endE
	.align		8
        /*0020*/ 	.dword	_ZN41_INTERNAL_39c2c603_10_kernels_cu_3ff1eeb94cuda3std3__45__cpo6cbeginE
	.align		8
        /*0028*/ 	.dword	_ZN41_INTERNAL_39c2c603_10_kernels_cu_3ff1eeb94cuda3std3__45__cpo4cendE
	.align		8
        /*0030*/ 	.dword	_ZN41_INTERNAL_39c2c603_10_kernels_cu_3ff1eeb94cuda3std3__45__cpo6rbeginE
	.align		8
        /*0038*/ 	.dword	_ZN41_INTERNAL_39c2c603_10_kernels_cu_3ff1eeb94cuda3std3__45__cpo4rendE
	.align		8
        /*0040*/ 	.dword	_ZN41_INTERNAL_39c2c603_10_kernels_cu_3ff1eeb94cuda3std3__45__cpo7crbeginE
	.align		8
        /*0048*/ 	.dword	_ZN41_INTERNAL_39c2c603_10_kernels_cu_3ff1eeb94cuda3std3__45__cpo5crendE
	.align		8
        /*0050*/ 	.dword	_ZN41_INTERNAL_39c2c603_10_kernels_cu_3ff1eeb94cuda3std3__443_GLOBAL__N__39c2c603_10_kernels_cu_3ff1eeb96ignoreE
	.align		8
        /*0058*/ 	.dword	_ZN41_INTERNAL_39c2c603_10_kernels_cu_3ff1eeb94cuda3std3__419piecewise_constructE
	.align		8
        /*0060*/ 	.dword	_ZN41_INTERNAL_39c2c603_10_kernels_cu_3ff1eeb94cuda3std3__48in_placeE
	.align		8
        /*0068*/ 	.dword	_ZN41_INTERNAL_39c2c603_10_kernels_cu_3ff1eeb94cuda3std3__420unreachable_sentinelE
	.align		8
        /*0070*/ 	.dword	_ZN41_INTERNAL_39c2c603_10_kernels_cu_3ff1eeb94cuda3std3__47nulloptE
	.align		8
        /*0078*/ 	.dword	_ZN41_INTERNAL_39c2c603_10_kernels_cu_3ff1eeb94cuda3std3__48unexpectE
	.align		8
        /*0080*/ 	.dword	_ZN41_INTERNAL_39c2c603_10_kernels_cu_3ff1eeb94cuda3std6ranges3__45__cpo4swapE
	.align		8
        /*0088*/ 	.dword	_ZN41_INTERNAL_39c2c603_10_kernels_cu_3ff1eeb94cuda3std6ranges3__45__cpo9iter_moveE
	.align		8
        /*0090*/ 	.dword	_ZN41_INTERNAL_39c2c603_10_kernels_cu_3ff1eeb94cuda3std6ranges3__45__cpo5beginE
	.align		8
        /*0098*/ 	.dword	_ZN41_INTERNAL_39c2c603_10_kernels_cu_3ff1eeb94cuda3std6ranges3__45__cpo3endE
	.align		8
        /*00a0*/ 	.dword	_ZN41_INTERNAL_39c2c603_10_kernels_cu_3ff1eeb94cuda3std6ranges3__45__cpo6cbeginE
	.align		8
        /*00a8*/ 	.dword	_ZN41_INTERNAL_39c2c603_10_kernels_cu_3ff1eeb94cuda3std6ranges3__45__cpo4cendE
	.align		8
        /*00b0*/ 	.dword	_ZN41_INTERNAL_39c2c603_10_kernels_cu_3ff1eeb94cuda3std6ranges3__45__cpo7advanceE
	.align		8
        /*00b8*/ 	.dword	_ZN41_INTERNAL_39c2c603_10_kernels_cu_3ff1eeb94cuda3std6ranges3__45__cpo9iter_swapE
	.align		8
        /*00c0*/ 	.dword	_ZN41_INTERNAL_39c2c603_10_kernels_cu_3ff1eeb94cuda3std6ranges3__45__cpo4nextE
	.align		8
        /*00c8*/ 	.dword	_ZN41_INTERNAL_39c2c603_10_kernels_cu_3ff1eeb94cuda3std6ranges3__45__cpo4prevE
	.align		8
        /*00d0*/ 	.dword	_ZN41_INTERNAL_39c2c603_10_kernels_cu_3ff1eeb94cuda3std6ranges3__45__cpo4dataE
	.align		8
        /*00d8*/ 	.dword	_ZN41_INTERNAL_39c2c603_10_kernels_cu_3ff1eeb94cuda3std6ranges3__45__cpo5cdataE
	.align		8
        /*00e0*/ 	.dword	_ZN41_INTERNAL_39c2c603_10_kernels_cu_3ff1eeb94cuda3std6ranges3__45__cpo4sizeE
	.align		8
        /*00e8*/ 	.dword	_ZN41_INTERNAL_39c2c603_10_kernels_cu_3ff1eeb94cuda3std6ranges3__45__cpo5ssizeE
	.align		8
        /*00f0*/ 	.dword	_ZN41_INTERNAL_39c2c603_10_kernels_cu_3ff1eeb94cuda3std6ranges3__45__cpo8distanceE
	.align		8
        /*00f8*/ 	.dword	_ZN41_INTERNAL_39c2c603_10_kernels_cu_3ff1eeb96thrust23THRUST_300001_SM_900_NS6system6detail10sequential3seqE
	.align		8
        /*0100*/ 	.dword	_ZN41_INTERNAL_39c2c603_10_kernels_cu_3ff1eeb96thrust23THRUST_300001_SM_900_NS12placeholders2_1E
	.align		8
        /*0108*/ 	.dword	_ZN41_INTERNAL_39c2c603_10_kernels_cu_3ff1eeb96thrust23THRUST_300001_SM_900_NS12placeholders2_2E
	.align		8
        /*0110*/ 	.dword	_ZN41_INTERNAL_39c2c603_10_kernels_cu_3ff1eeb96thrust23THRUST_300001_SM_900_NS12placeholders2_3E
	.align		8
        /*0118*/ 	.dword	_ZN41_INTERNAL_39c2c603_10_kernels_cu_3ff1eeb96thrust23THRUST_300001_SM_900_NS12placeholders2_4E
	.align		8
        /*0120*/ 	.dword	_ZN41_INTERNAL_39c2c603_10_kernels_cu_3ff1eeb96thrust23THRUST_300001_SM_900_NS12placeholders2_5E
	.align		8
        /*0128*/ 	.dword	_ZN41_INTERNAL_39c2c603_10_kernels_cu_3ff1eeb96thrust23THRUST_300001_SM_900_NS12placeholders2_6E
	.align		8
        /*0130*/ 	.dword	_ZN41_INTERNAL_39c2c603_10_kernels_cu_3ff1eeb96thrust23THRUST_300001_SM_900_NS12placeholders2_7E
	.align		8
        /*0138*/ 	.dword	_ZN41_INTERNAL_39c2c603_10_kernels_cu_3ff1eeb96thrust23THRUST_300001_SM_900_NS12placeholders2_8E
	.align		8
        /*0140*/ 	.dword	_ZN41_INTERNAL_39c2c603_10_kernels_cu_3ff1eeb96thrust23THRUST_300001_SM_900_NS12placeholders2_9E
	.align		8
        /*0148*/ 	.dword	_ZN41_INTERNAL_39c2c603_10_kernels_cu_3ff1eeb96thrust23THRUST_300001_SM_900_NS12placeholders3_10E


//--------------------- .text._ZN3cub17CUB_300001_SM_9006detail11EmptyKernelIvEEvv --------------------------
	.section	.text._ZN3cub17CUB_300001_SM_9006detail11EmptyKernelIvEEvv,"ax",@progbits
	.align	128
        .global         _ZN3cub17CUB_300001_SM_9006detail11EmptyKernelIvEEvv
        .type           _ZN3cub17CUB_300001_SM_9006detail11EmptyKernelIvEEvv,@function
        .size           _ZN3cub17CUB_300001_SM_9006detail11EmptyKernelIvEEvv,(.L_x_2036 - _ZN3cub17CUB_300001_SM_9006detail11EmptyKernelIvEEvv)
        .other          _ZN3cub17CUB_300001_SM_9006detail11EmptyKernelIvEEvv,@"STO_CUDA_ENTRY STV_DEFAULT"
_ZN3cub17CUB_300001_SM_9006detail11EmptyKernelIvEEvv:
.text._ZN3cub17CUB_300001_SM_9006detail11EmptyKernelIvEEvv:
[----:B------:R-:W-:Y:S01]  /*0000*/  LDC R1, c[0x0][0x28] ;  /* 0x00000a00ff017b82 */ /* 0x000fe20000000800 */
[----:B------:R-:W-:Y:S05]  /*0010*/  EXIT ;  /* 0x000000000000794d */ /* 0x000fea0003800000 */
.L_x_0:
[----:B------:R-:W-:-:S00]  /*0020*/  BRA `(.L_x_0) ;  /* 0xfffffffc00fc7947 */ /* 0x000fc0000383ffff */
[----:B------:R-:W-:-:S00]  /*0030*/  NOP ;  /* 0x0000000000007918 */ /* 0x000fc00000000000 */
        /* <DEDUP_REMOVED lines=12> */
.L_x_2036:


//--------------------- .text._Z35kOptimizerStatic8bit1StateBlockwiseI13__nv_bfloat16Li4ELi256ELi1EEvPT_S2_PhfffifPfS4_ffbi --------------------------
	.section	.text._Z35kOptimizerStatic8bit1StateBlockwiseI13__nv_bfloat16Li4ELi256ELi1EEvPT_S2_PhfffifPfS4_ffbi,"ax",@progbits
	.align	128
        .global         _Z35kOptimizerStatic8bit1StateBlockwiseI13__nv_bfloat16Li4ELi256ELi1EEvPT_S2_PhfffifPfS4_ffbi
        .type           _Z35kOptimizerStatic8bit1StateBlockwiseI13__nv_bfloat16Li4ELi256ELi1EEvPT_S2_PhfffifPfS4_ffbi,@function
        .size           _Z35kOptimizerStatic8bit1StateBlockwiseI13__nv_bfloat16Li4ELi256ELi1EEvPT_S2_PhfffifPfS4_ffbi,(.L_x_2037 - _Z35kOptimizerStatic8bit1StateBlockwiseI13__nv_bfloat16Li4ELi256ELi1EEvPT_S2_PhfffifPfS4_ffbi)
        .other          _Z35kOptimizerStatic8bit1StateBlockwiseI13__nv_bfloat16Li4ELi256ELi1EEvPT_S2_PhfffifPfS4_ffbi,@"STO_CUDA_ENTRY STV_DEFAULT"
_Z35kOptimizerStatic8bit1StateBlockwiseI13__nv_bfloat16Li4ELi256ELi1EEvPT_S2_PhfffifPfS4_ffbi:
.text._Z35kOptimizerStatic8bit1StateBlockwiseI13__nv_bfloat16Li4ELi256ELi1EEvPT_S2_PhfffifPfS4_ffbi:
[----:B------:R-:W-:Y:S01]  /*0000*/  LDC R1, c[0x0][0x28] ;  /* 0x00000a00ff017b82 */ /* 0x000fe20000000800 */
[----:B------:R-:W0:Y:S07]  /*0010*/  S2R R13, SR_TID.X ;  /* 0x00000000000d7919 */ /* 0x000e2e0000002100 */
[----:B------:R-:W0:Y:S01]  /*0020*/  LDC.64 R2, c[0x0][0x240] ;  /* 0x00009000ff027b82 */ /* 0x000e220000000a00 */
[----:B------:R-:W-:Y:S01]  /*0030*/  ULDC.64 UR6, c[0x0][0x208] ;  /* 0x0000820000067ab9 */ /* 0x000fe20000000a00 */
[----:B0-----:R-:W-:-:S06]  /*0040*/  IMAD.WIDE.U32 R2, R13, 0x4, R2 ;  /* 0x000000040d027825 */ /* 0x001fcc00078e0002 */
[----:B------:R-:W2:Y:S01]  /*0050*/  LDG.E.CONSTANT R2, desc[UR6][R2.64] ;  /* 0x0000000602027981 */ /* 0x000ea2000c1e9900 */
[----:B------:R-:W-:Y:S01]  /*0060*/  MOV R4, 0x400 ;  /* 0x0000040000047802 */ /* 0x000fe20000000f00 */
[----:B------:R-:W-:Y:S01]  /*0070*/  ULDC UR4, c[0x0][0xc] ;  /* 0x0000030000047ab9 */ /* 0x000fe20000000800 */
[----:B------:R-:W-:Y:S01]  /*0080*/  LOP3.LUT R7, R13, 0x1, RZ, 0xc0, !PT ;  /* 0x000000010d077812 */ /* 0x000fe200078ec0ff */
[----:B------:R-:W0:Y:S01]  /*0090*/  S2R R9, SR_CgaCtaId ;  /* 0x0000000000097919 */ /* 0x000e220000008800 */
[----:B------:R-:W-:Y:S01]  /*00a0*/  USHF.L.U32 UR4, UR4, 0x8, URZ ;  /* 0x0000000804047899 */ /* 0x000fe2000800063f */
[----:B------:R-:W1:Y:S01]  /*00b0*/  S2R R20, SR_CTAID.X ;  /* 0x0000000000147919 */ /* 0x000e620000002500 */
[----:B0-----:R-:W-:Y:S01]  /*00c0*/  LEA R0, R9, R4, 0x18 ;  /* 0x0000000409007211 */ /* 0x001fe200078ec0ff */
[----:B-1----:R-:W-:-:S04]  /*00d0*/  IMAD.SHL.U32 R20, R20, 0x100, RZ ;  /* 0x0000010014147824 */ /* 0x002fc800078e00ff */
[--C-:B------:R-:W-:Y:S02]  /*00e0*/  IMAD R5, R13, 0x4, R0.reuse ;  /* 0x000000040d057824 */ /* 0x100fe400078e0200 */
[----:B------:R-:W-:Y:S01]  /*00f0*/  IMAD R0, R7, 0x404, R0 ;  /* 0x0000040407007824 */ /* 0x000fe200078e0200 */
[----:B------:R-:W-:Y:S02]  /*0100*/  ISETP.GE.U32.AND P0, PT, R20, UR4, PT ;  /* 0x0000000414007c0c */ /* 0x000fe4000bf06070 */
[----:B--2---:R0:W-:Y:S04]  /*0110*/  STS [R5], R2 ;  /* 0x0000000205007388 */ /* 0x0041e80000000800 */
[----:B------:R0:W-:Y:S01]  /*0120*/  STS [R5+0x404], R2 ;  /* 0x0004040205007388 */ /* 0x0001e20000000800 */
[----:B------:R-:W-:Y:S06]  /*0130*/  BAR.SYNC.DEFER_BLOCKING 0x0 ;  /* 0x0000000000007b1d */ /* 0x000fec0000010000 */
[----:B------:R-:W-:Y:S05]  /*0140*/  @P0 EXIT ;  /* 0x000000000000094d */ /* 0x000fea0003800000 */
[----:B------:R1:W2:Y:S01]  /*0150*/  LDS R12, [R0+0x1fc] ;  /* 0x0001fc00000c7984 */ /* 0x0002a20000000800 */
[----:B------:R-:W3:Y:S01]  /*0160*/  LDC R17, c[0x0][0x25c] ;  /* 0x00009700ff117b82 */ /* 0x000ee20000000800 */
[----:B------:R-:W-:Y:S01]  /*0170*/  SHF.R.S32.HI R6, RZ, 0x1f, R13 ;  /* 0x0000001fff067819 */ /* 0x000fe2000001140d */
[----:B------:R-:W-:Y:S01]  /*0180*/  VIADD R4, R4, 0x808 ;  /* 0x0000080804047836 */ /* 0x000fe20000000000 */
[----:B------:R1:W4:Y:S01]  /*0190*/  LDS R14, [R0+0xfc] ;  /* 0x0000fc00000e7984 */ /* 0x0003220000000800 */
[----:B------:R-:W-:Y:S01]  /*01a0*/  ULDC UR8, c[0x0][0x254] ;  /* 0x0000950000087ab9 */ /* 0x000fe20000000800 */
[----:B------:R-:W-:Y:S01]  /*01b0*/  LEA.HI R6, R6, R13, RZ, 0x5 ;  /* 0x0000000d06067211 */ /* 0x000fe200078f28ff */
[----:B------:R-:W-:Y:S01]  /*01c0*/  ULDC.U8 UR9, c[0x0][0x258] ;  /* 0x0000960000097ab9 */ /* 0x000fe20000000000 */
[----:B------:R1:W1:Y:S01]  /*01d0*/  LDS R15, [R0+0x2fc] ;  /* 0x0002fc00000f7984 */ /* 0x0002620000000800 */
[----:B0-----:R-:W0:Y:S01]  /*01e0*/  LDC.64 R2, c[0x0][0x248] ;  /* 0x00009200ff027b82 */ /* 0x001e220000000a00 */
[----:B------:R-:W-:Y:S01]  /*01f0*/  LEA R5, R9, R4, 0x18 ;  /* 0x0000000409057211 */ /* 0x000fe200078ec0ff */
[----:B------:R-:W-:Y:S01]  /*0200*/  ULDC UR10, c[0x0][0x250] ;  /* 0x00009400000a7ab9 */ /* 0x000fe20000000800 */
[----:B------:R-:W0:Y:S01]  /*0210*/  S2R R16, SR_LANEID ;  /* 0x0000000000107919 */ /* 0x000e220000000000 */
[----:B------:R-:W-:Y:S01]  /*0220*/  SHF.R.S32.HI R6, RZ, 0x5, R6 ;  /* 0x00000005ff067819 */ /* 0x000fe20000011406 */
[----:B------:R-:W-:Y:S01]  /*0230*/  ULDC UR11, c[0x0][0x230] ;  /* 0x00008c00000b7ab9 */ /* 0x000fe20000000800 */
[----:B------:R-:W-:-:S03]  /*0240*/  ULDC UR12, c[0x0][0x238] ;  /* 0x00008e00000c7ab9 */ /* 0x000fc60000000800 */
[----:B------:R-:W-:-:S07]  /*0250*/  IMAD R18, R6, 0x4, R5 ;  /* 0x0000000406127824 */ /* 0x000fce00078e0205 */
.L_x_9:
[----:B------:R-:W-:Y:S01]  /*0260*/  IMAD.MOV R22, RZ, RZ, -R20 ;  /* 0x000000ffff167224 */ /* 0x000fe200078e0a14 */
[----:B------:R-:W-:Y:S01]  /*0270*/  PRMT R8, RZ, 0x7610, R8 ;  /* 0x00007610ff087816 */ /* 0x000fe20000000008 */
[----:B------:R-:W5:Y:S03]  /*0280*/  S2R R24, SR_CgaCtaId ;  /* 0x0000000000187919 */ /* 0x000f660000008800 */
[----:B---3--:R-:W-:Y:S01]  /*0290*/  VIADDMNMX.U32 R22, R22, R17, 0x100, PT ;  /* 0x0000010016167446 */ /* 0x008fe20003800011 */
[----:B------:R-:W-:Y:S03]  /*02a0*/  BAR.SYNC.DEFER_BLOCKING 0x0 ;  /* 0x0000000000007b1d */ /* 0x000fe60000010000 */
[----:B------:R-:W-:-:S13]  /*02b0*/  ISETP.GE.AND P2, PT, R13, R22, PT ;  /* 0x000000160d00720c */ /* 0x000fda0003f46270 */
[----:B------:R-:W3:Y:S01]  /*02c0*/  @!P2 LDC.64 R6, c[0x0][0x218] ;  /* 0x00008600ff06ab82 */ /* 0x000ee20000000a00 */
[----:B------:R-:W-:-:S04]  /*02d0*/  @!P2 IADD3 R4, P0, R13, R20, RZ ;  /* 0x000000140d04a210 */ /* 0x000fc80007f1e0ff */
[----:B------:R-:W-:Y:S02]  /*02e0*/  @!P2 LEA.HI.X.SX32 R5, R13, RZ, 0x1, P0 ;  /* 0x000000ff0d05a211 */ /* 0x000fe400000f0eff */
[----:B---3--:R-:W-:-:S04]  /*02f0*/  @!P2 LEA R6, P0, R4, R6, 0x1 ;  /* 0x000000060406a211 */ /* 0x008fc800078008ff */
[----:B------:R-:W-:Y:S02]  /*0300*/  @!P2 LEA.HI.X R7, R4, R7, R5, 0x1, P0 ;  /* 0x000000070407a211 */ /* 0x000fe400000f0c05 */
[----:B------:R-:W-:Y:S01]  /*0310*/  MOV R21, 0x400 ;  /* 0x0000040000157802 */ /* 0x000fe20000000f00 */
[----:B------:R-:W3:Y:S02]  /*0320*/  @!P2 LDC.64 R4, c[0x0][0x220] ;  /* 0x00008800ff04ab82 */ /* 0x000ee40000000a00 */
[----:B------:R2:W4:Y:S01]  /*0330*/  @!P2 LDG.E.U16.CONSTANT R8, desc[UR6][R6.64] ;  /* 0x000000060608a981 */ /* 0x000522000c1e9500 */
[----:B------:R-:W-:Y:S01]  /*0340*/  LOP3.LUT R9, R13, 0x7fffffe0, RZ, 0xc0, !PT ;  /* 0x7fffffe00d097812 */ /* 0x000fe200078ec0ff */
[----:B------:R-:W-:Y:S01]  /*0350*/  VIADD R11, R21, 0x840 ;  /* 0x00000840150b7836 */ /* 0x000fe20000000000 */
[----:B------:R-:W-:-:S03]  /*0360*/  @!P2 SHF.R.S32.HI R10, RZ, 0x1f, R13 ;  /* 0x0000001fff0aa819 */ /* 0x000fc6000001140d */
[----:B0-----:R-:W-:Y:S01]  /*0370*/  IMAD.IADD R9, R9, 0x1, R16 ;  /* 0x0000000109097824 */ /* 0x001fe200078e0210 */
[----:B-----5:R-:W-:Y:S01]  /*0380*/  LEA R11, R24, R11, 0x18 ;  /* 0x0000000b180b7211 */ /* 0x020fe200078ec0ff */
[----:B--2---:R-:W0:Y:S04]  /*0390*/  @!P2 LDC.64 R6, c[0x0][0x210] ;  /* 0x00008400ff06ab82 */ /* 0x004e280000000a00 */
[----:B------:R-:W-:Y:S01]  /*03a0*/  IMAD R23, R9, 0x2, R11 ;  /* 0x0000000209177824 */ /* 0x000fe200078e020b */
[----:B---3--:R-:W-:-:S04]  /*03b0*/  @!P2 IADD3 R4, P0, P1, R20, R4, R13 ;  /* 0x000000041404a210 */ /* 0x008fc8000791e00d */
[----:B------:R-:W-:Y:S01]  /*03c0*/  @!P2 IADD3.X R5, RZ, R5, R10, P0, P1 ;  /* 0x00000005ff05a210 */ /* 0x000fe200007e240a */
[----:B------:R-:W-:Y:S01]  /*03d0*/  IMAD.MOV.U32 R10, RZ, RZ, 0x80 ;  /* 0x00000080ff0a7424 */ /* 0x000fe200078e00ff */
[----:B----4-:R2:W-:Y:S01]  /*03e0*/  STS.U16 [R23], R8 ;  /* 0x0000000817007388 */ /* 0x0105e20000000400 */
[----:B------:R-:W-:-:S03]  /*03f0*/  NOP ;  /* 0x0000000000007918 */ /* 0x000fc60000000000 */
[----:B------:R-:W3:Y:S01]  /*0400*/  LDS.U16 R27, [R23] ;  /* 0x00000000171b7984 */ /* 0x000ee20000000400 */
[----:B------:R-:W-:Y:S06]  /*0410*/  BAR.SYNC.DEFER_BLOCKING 0x0 ;  /* 0x0000000000007b1d */ /* 0x000fec0000010000 */
[----:B------:R-:W4:Y:S01]  /*0420*/  @!P2 LDG.E.U8 R10, desc[UR6][R4.64] ;  /* 0x00000006040aa981 */ /* 0x000f22000c1e1100 */
[C---:B------:R-:W-:Y:S02]  /*0430*/  LOP3.LUT R25, R13.reuse, 0xffffffe0, RZ, 0xc0, !PT ;  /* 0xffffffe00d197812 */ /* 0x040fe400078ec0ff */
[----:B------:R-:W-:-:S02]  /*0440*/  @!P2 IADD3 R9, P0, R13, R20, RZ ;  /* 0x000000140d09a210 */ /* 0x000fc40007f1e0ff */
[----:B------:R-:W-:Y:S02]  /*0450*/  IADD3 R25, R11, R16, R25 ;  /* 0x000000100b197210 */ /* 0x000fe40007ffe019 */
[----:B------:R-:W-:Y:S02]  /*0460*/  @!P2 LEA.HI.X.SX32 R26, R13, RZ, 0x1, P0 ;  /* 0x000000ff0d1aa211 */ /* 0x000fe400000f0eff */
[C---:B0-----:R-:W-:Y:S02]  /*0470*/  @!P2 LEA R6, P0, R9.reuse, R6, 0x1 ;  /* 0x000000060906a211 */ /* 0x041fe400078008ff */
[----:B--2---:R-:W-:Y:S02]  /*0480*/  PRMT R8, RZ, 0x7610, R8 ;  /* 0x00007610ff087816 */ /* 0x004fe40000000008 */
[----:B------:R-:W-:Y:S01]  /*0490*/  @!P2 LEA.HI.X R7, R9, R7, R26, 0x1, P0 ;  /* 0x000000070907a211 */ /* 0x000fe200000f0c1a */
[----:B----4-:R0:W-:Y:S01]  /*04a0*/  STS.U8 [R25], R10 ;  /* 0x0000000a19007388 */ /* 0x0101e20000000000 */
[----:B------:R-:W-:-:S03]  /*04b0*/  NOP ;  /* 0x0000000000007918 */ /* 0x000fc60000000000 */
[----:B------:R0:W2:Y:S01]  /*04c0*/  LDS.U8 R9, [R25] ;  /* 0x0000000019097984 */ /* 0x0000a20000000000 */
[----:B------:R-:W-:Y:S06]  /*04d0*/  BAR.SYNC.DEFER_BLOCKING 0x0 ;  /* 0x0000000000007b1d */ /* 0x000fec0000010000 */
[----:B------:R-:W4:Y:S01]  /*04e0*/  @!P2 LDG.E.U16 R8, desc[UR6][R6.64] ;  /* 0x000000060608a981 */ /* 0x000f22000c1e1500 */
[----:B---3--:R-:W-:Y:S01]  /*04f0*/  IMAD.U32 R27, R27, 0x10000, RZ ;  /* 0x000100001b1b7824 */ /* 0x008fe200078e00ff */
[----:B------:R-:W-:Y:S01]  /*0500*/  UPRMT UR5, UR9, 0x8880, URZ ;  /* 0x0000888009057896 */ /* 0x000fe2000800003f */
[----:B------:R-:W-:Y:S03]  /*0510*/  BSSY B0, `(.L_x_1) ;  /* 0x0000012000007945 */ /* 0x000fe60003800000 */
[----:B------:R-:W-:-:S04]  /*0520*/  FSETP.NEU.FTZ.AND P0, PT, R27, RZ, PT ;  /* 0x000000ff1b00720b */ /* 0x000fc80003f1d000 */
[----:B------:R-:W-:Y:S01]  /*0530*/  ISETP.NE.AND P0, PT, RZ, UR5, !P0 ;  /* 0x00000005ff007c0c */ /* 0x000fe2000c705270 */
[----:B----4-:R0:W-:Y:S01]  /*0540*/  STS.U16 [R23], R8 ;  /* 0x0000000817007388 */ /* 0x0101e20000000400 */
[----:B------:R-:W-:-:S03]  /*0550*/  NOP ;  /* 0x0000000000007918 */ /* 0x000fc60000000000 */
[----:B------:R0:W3:Y:S08]  /*0560*/  LDS.U16 R26, [R23] ;  /* 0x00000000171a7984 */ /* 0x0000f00000000400 */
[----:B--2---:R-:W-:Y:S05]  /*0570*/  @P0 BRA `(.L_x_2) ;  /* 0x00000000002c0947 */ /* 0x004fea0003800000 */
[----:B------:R-:W-:-:S05]  /*0580*/  SHF.R.U32.HI R5, RZ, 0x8, R20 ;  /* 0x00000008ff057819 */ /* 0x000fca0000011614 */
[----:B------:R-:W-:-:S06]  /*0590*/  IMAD.WIDE.U32 R4, R5, 0x4, R2 ;  /* 0x0000000405047825 */ /* 0x000fcc00078e0002 */
[----:B------:R-:W2:Y:S01]  /*05a0*/  LDG.E R4, desc[UR6][R4.64] ;  /* 0x0000000604047981 */ /* 0x000ea2000c1e1900 */
[----:B------:R-:W-:Y:S01]  /*05b0*/  IMAD R9, R9, 0x4, R0 ;  /* 0x0000000409097824 */ /* 0x000fe200078e0200 */
[----:B------:R-:W-:Y:S01]  /*05c0*/  FSETP.LT.FTZ.AND P1, PT, RZ, UR10, PT ;  /* 0x0000000aff007c0b */ /* 0x000fe2000bf31000 */
[----:B------:R-:W-:-:S04]  /*05d0*/  FMUL.FTZ R19, R27, UR8 ;  /* 0x000000081b137c20 */ /* 0x000fc80008410000 */
[----:B------:R-:W2:Y:S08]  /*05e0*/  LDS R9, [R9] ;  /* 0x0000000009097984 */ /* 0x000eb00000000800 */
[----:B---3--:R-:W-:-:S04]  /*05f0*/  @P1 IMAD.U32 R6, R26, 0x10000, RZ ;  /* 0x000100001a061824 */ /* 0x008fc800078e00ff */
[----:B------:R-:W-:Y:S01]  /*0600*/  @P1 FFMA.FTZ R19, R6, UR10, R19 ;  /* 0x0000000a06131c23 */ /* 0x000fe20008010013 */
[----:B--2---:R-:W-:-:S04]  /*0610*/  FMUL.FTZ R6, R4, R9 ;  /* 0x0000000904067220 */ /* 0x004fc80000410000 */
[----:B------:R-:W-:-:S07]  /*0620*/  FFMA.FTZ R19, R19, R19, R6 ;  /* 0x0000001313137223 */ /* 0x000fce0000010006 */
.L_x_2:
[----:B------:R-:W-:Y:S05]  /*0630*/  BSYNC B0 ;  /* 0x0000000000007941 */ /* 0x000fea0003800000 */
.L_x_1:
[----:B------:R-:W-:Y:S01]  /*0640*/  FMNMX.FTZ R4, |R19|, -3.40282346638528859812e+38, !PT ;  /* 0xff7fffff13047809 */ /* 0x000fe20007810200 */
[----:B------:R-:W-:Y:S01]  /*0650*/  BSSY B0, `(.L_x_3) ;  /* 0x000002f000007945 */ /* 0x000fe20003800000 */
[----:B------:R-:W-:Y:S02]  /*0660*/  ISETP.NE.AND P4, PT, R16, RZ, PT ;  /* 0x000000ff1000720c */ /* 0x000fe40003f85270 */
[C---:B------:R-:W-:Y:S01]  /*0670*/  ISETP.NE.AND P2, PT, R13.reuse, RZ, PT ;  /* 0x000000ff0d00720c */ /* 0x040fe20003f45270 */
[----:B------:R-:W2:Y:S01]  /*0680*/  SHFL.DOWN PT, R5, R4, 0x1, 0x1f ;  /* 0x08201f0004057f89 */ /* 0x000ea200000e0000 */
[----:B------:R-:W-:-:S13]  /*0690*/  ISETP.NE.AND P3, PT, R13, RZ, PT ;  /* 0x000000ff0d00720c */ /* 0x000fda0003f65270 */
[----:B------:R-:W-:Y:S02]  /*06a0*/  @P3 LEA R30, R24, R21, 0x18 ;  /* 0x00000015181e3211 */ /* 0x000fe400078ec0ff */
[----:B--2---:R-:W-:-:S04]  /*06b0*/  FSETP.GEU.FTZ.AND P1, PT, R4, R5, PT ;  /* 0x000000050400720b */ /* 0x004fc80003f3e000 */
[----:B------:R-:W-:-:S04]  /*06c0*/  ISETP.LT.AND P1, PT, R16, 0x1f, !P1 ;  /* 0x0000001f1000780c */ /* 0x000fc80004f21270 */
[----:B------:R-:W-:-:S05]  /*06d0*/  FSEL R5, R5, R4, P1 ;  /* 0x0000000405057208 */ /* 0x000fca0000800000 */
[----:B------:R-:W2:Y:S02]  /*06e0*/  SHFL.DOWN PT, R6, R5, 0x2, 0x1f ;  /* 0x08401f0005067f89 */ /* 0x000ea400000e0000 */
        /* <DEDUP_REMOVED lines=15> */
[----:B------:R2:W-:Y:S01]  /*07e0*/  @!P4 STS [R18+0x8], R28 ;  /* 0x0000081c1200c388 */ /* 0x0005e20000000800 */
[----:B------:R-:W-:Y:S06]  /*07f0*/  BAR.SYNC.DEFER_BLOCKING 0x0 ;  /* 0x0000000000007b1d */ /* 0x000fec0000010000 */
[----:B------:R-:W-:Y:S05]  /*0800*/  @P2 BRA `(.L_x_4) ;  /* 0x00000000004c2947 */ /* 0x000fea0003800000 */
[----:B------:R-:W-:-:S05]  /*0810*/  LEA R29, R24, R21, 0x18 ;  /* 0x00000015181d7211 */ /* 0x000fca00078ec0ff */
[----:B------:R-:W4:Y:S04]  /*0820*/  LDS.128 R4, [R29+0x810] ;  /* 0x000810001d047984 */ /* 0x000f280000000c00 */
[----:B0-----:R-:W0:Y:S01]  /*0830*/  LDS.128 R8, [R29+0x820] ;  /* 0x000820001d087984 */ /* 0x001e220000000c00 */
[----:B----4-:R-:W-:-:S04]  /*0840*/  FSETP.GEU.FTZ.AND P1, PT, R28, R5, PT ;  /* 0x000000051c00720b */ /* 0x010fc80003f3e000 */
[----:B------:R-:W-:-:S04]  /*0850*/  FSEL R5, R5, R28, !P1 ;  /* 0x0000001c05057208 */ /* 0x000fc80004800000 */
[----:B------:R-:W-:-:S04]  /*0860*/  FSETP.GEU.FTZ.AND P1, PT, R5, R6, PT ;  /* 0x000000060500720b */ /* 0x000fc80003f3e000 */
[----:B------:R-:W-:Y:S02]  /*0870*/  FSEL R6, R6, R5, !P1 ;  /* 0x0000000506067208 */ /* 0x000fe40004800000 */
[----:B------:R-:W-:Y:S02]  /*0880*/  LEA R5, R24, R21, 0x18 ;  /* 0x0000001518057211 */ /* 0x000fe400078ec0ff */
[----:B------:R-:W-:-:S04]  /*0890*/  FSETP.GEU.FTZ.AND P1, PT, R6, R7, PT ;  /* 0x000000070600720b */ /* 0x000fc80003f3e000 */
[----:B------:R-:W-:-:S04]  /*08a0*/  FSEL R7, R7, R6, !P1 ;  /* 0x0000000607077208 */ /* 0x000fc80004800000 */
[----:B0-----:R-:W-:-:S04]  /*08b0*/  FSETP.GEU.FTZ.AND P1, PT, R7, R8, PT ;  /* 0x000000080700720b */ /* 0x001fc80003f3e000 */
[----:B------:R-:W-:-:S04]  /*08c0*/  FSEL R8, R8, R7, !P1 ;  /* 0x0000000708087208 */ /* 0x000fc80004800000 */
[----:B------:R-:W-:-:S04]  /*08d0*/  FSETP.GEU.FTZ.AND P1, PT, R8, R9, PT ;  /* 0x000000090800720b */ /* 0x000fc80003f3e000 */
[----:B------:R-:W-:-:S04]  /*08e0*/  FSEL R9, R9, R8, !P1 ;  /* 0x0000000809097208 */ /* 0x000fc80004800000 */
[----:B------:R-:W-:-:S04]  /*08f0*/  FSETP.GEU.FTZ.AND P1, PT, R9, R10, PT ;  /* 0x0000000a0900720b */ /* 0x000fc80003f3e000 */
[----:B------:R-:W-:-:S04]  /*0900*/  FSEL R10, R10, R9, !P1 ;  /* 0x000000090a0a7208 */ /* 0x000fc80004800000 */
[----:B------:R-:W-:-:S04]  /*0910*/  FSETP.GEU.FTZ.AND P1, PT, R10, R11, PT ;  /* 0x0000000b0a00720b */ /* 0x000fc80003f3e000 */
[----:B--2---:R-:W-:-:S05]  /*0920*/  FSEL R28, R11, R10, !P1 ;  /* 0x0000000a0b1c7208 */ /* 0x004fca0004800000 */
[----:B------:R4:W-:Y:S04]  /*0930*/  STS [R5+0xa50], R28 ;  /* 0x000a501c05007388 */ /* 0x0009e80000000800 */
.L_x_4:
[----:B------:R-:W-:Y:S05]  /*0940*/  BSYNC B0 ;  /* 0x0000000000007941 */ /* 0x000fea0003800000 */
.L_x_3:
[----:B------:R-:W-:Y:S06]  /*0950*/  BAR.SYNC.DEFER_BLOCKING 0x0 ;  /* 0x0000000000007b1d */ /* 0x000fec0000010000 */
[----:B------:R-:W-:Y:S01]  /*0960*/  BSSY B0, `(.L_x_5) ;  /* 0x000000c000007945 */ /* 0x000fe20003800000 */
[----:B--2-4-:R-:W0:Y:S02]  /*0970*/  @P3 LDS R28, [R30+0xa50] ;  /* 0x000a50001e1c3984 */ /* 0x014e240000000800 */
[----:B0-----:R0:W2:Y:S01]  /*0980*/  MUFU.RCP R8, R28 ;  /* 0x0000001c00087308 */ /* 0x0010a20000001000 */
[----:B------:R-:W-:Y:S05]  /*0990*/  @P0 BRA `(.L_x_6) ;  /* 0x0000000000200947 */ /* 0x000fea0003800000 */
[----:B------:R-:W4:Y:S01]  /*09a0*/  MUFU.SQRT R4, R19 ;  /* 0x0000001300047308 */ /* 0x000f220000002000 */
[----:B---3--:R-:W-:Y:S02]  /*09b0*/  IMAD.U32 R26, R26, 0x10000, RZ ;  /* 0x000100001a1a7824 */ /* 0x008fe400078e00ff */
[----:B----4-:R-:W-:-:S06]  /*09c0*/  FADD.FTZ R4, R4, UR11 ;  /* 0x0000000b04047e21 */ /* 0x010fcc0008010000 */
[----:B------:R-:W3:Y:S02]  /*09d0*/  MUFU.RCP R4, R4 ;  /* 0x0000000400047308 */ /* 0x000ee40000001000 */
[----:B---3--:R-:W-:-:S04]  /*09e0*/  FMUL.FTZ R27, R27, R4 ;  /* 0x000000041b1b7220 */ /* 0x008fc80000410000 */
[----:B------:R-:W-:-:S05]  /*09f0*/  FFMA.FTZ R27, -R27, UR12, R26 ;  /* 0x0000000c1b1b7c23 */ /* 0x000fca000801011a */
[----:B------:R-:W-:-:S04]  /*0a00*/  F2FP.BF16.F32.PACK_AB R27, RZ, R27 ;  /* 0x0000001bff1b723e */ /* 0x000fc800000010ff */
[----:B------:R-:W-:-:S07]  /*0a10*/  PRMT R26, R27, 0x7610, R26 ;  /* 0x000076101b1a7816 */ /* 0x000fce000000001a */
.L_x_6:
[----:B------:R-:W-:Y:S05]  /*0a20*/  BSYNC B0 ;  /* 0x0000000000007941 */ /* 0x000fea0003800000 */
.L_x_5:
[----:B------:R-:W4:Y:S01]  /*0a30*/  @!P3 LDC.64 R4, c[0x0][0x248] ;  /* 0x00009200ff04bb82 */ /* 0x000f220000000a00 */
[----:B------:R-:W-:Y:S01]  /*0a40*/  @!P3 SHF.R.U32.HI R9, RZ, 0x8, R20 ;  /* 0x00000008ff09b819 */ /* 0x000fe20000011614 */
[----:B--2---:R-:W-:Y:S01]  /*0a50*/  FMUL.FTZ R8, R19, R8 ;  /* 0x0000000813087220 */ /* 0x004fe20000410000 */
[----:B-1----:R-:W-:Y:S01]  /*0a60*/  IMAD.MOV.U32 R7, RZ, RZ, R15 ;  /* 0x000000ffff077224 */ /* 0x002fe200078e000f */
[----:B------:R-:W-:Y:S01]  /*0a70*/  LEA R21, R24, R21, 0x18 ;  /* 0x0000001518157211 */ /* 0x000fe200078ec0ff */
[----:B------:R-:W-:Y:S01]  /*0a80*/  IMAD.MOV.U32 R6, RZ, RZ, 0xbf ;  /* 0x000000bfff067424 */ /* 0x000fe200078e00ff */
[----:B------:R-:W-:Y:S01]  /*0a90*/  BSSY B0, `(.L_x_7) ;  /* 0x000006b000007945 */ /* 0x000fe20003800000 */
[----:B------:R-:W-:Y:S01]  /*0aa0*/  FSETP.GEU.FTZ.AND P6, PT, R12, R8, PT ;  /* 0x000000080c00720b */ /* 0x000fe20003fde000 */
[----:B------:R-:W-:Y:S02]  /*0ab0*/  IMAD.MOV.U32 R24, RZ, RZ, 0xff ;  /* 0x000000ffff187424 */ /* 0x000fe400078e00ff */
[----:B------:R-:W-:-:S10]  /*0ac0*/  IMAD.MOV.U32 R31, RZ, RZ, 0x7f ;  /* 0x0000007fff1f7424 */ /* 0x000fd400078e00ff */
[----:B------:R-:W-:Y:S02]  /*0ad0*/  @P6 IMAD.MOV.U32 R7, RZ, RZ, R14 ;  /* 0x000000ffff076224 */ /* 0x000fe400078e000e */
[----:B------:R-:W-:Y:S02]  /*0ae0*/  @P6 IMAD.MOV.U32 R6, RZ, RZ, 0x3f ;  /* 0x0000003fff066424 */ /* 0x000fe400078e00ff */
[----:B----4-:R-:W-:Y:S01]  /*0af0*/  @!P3 IMAD.WIDE.U32 R4, R9, 0x4, R4 ;  /* 0x000000040904b825 */ /* 0x010fe200078e0004 */
[----:B------:R-:W-:-:S03]  /*0b00*/  FSETP.GEU.FTZ.AND P0, PT, R7, R8, PT ;  /* 0x000000080700720b */ /* 0x000fc60003f1e000 */
[----:B------:R-:W-:Y:S01]  /*0b10*/  @P6 IMAD.MOV.U32 R24, RZ, RZ, 0x7f ;  /* 0x0000007fff186424 */ /* 0x000fe200078e00ff */
[----:B------:R0:W-:Y:S01]  /*0b20*/  @!P3 STG.E desc[UR6][R4.64], R28 ;  /* 0x0000001c0400b986 */ /* 0x0001e2000c101906 */
[----:B------:R-:W-:Y:S01]  /*0b30*/  @P6 IMAD.MOV.U32 R31, RZ, RZ, RZ ;  /* 0x000000ffff1f6224 */ /* 0x000fe200078e00ff */
[----:B------:R-:W-:Y:S07]  /*0b40*/  BAR.SYNC.DEFER_BLOCKING 0x0 ;  /* 0x0000000000007b1d */ /* 0x000fee0000010000 */
[----:B------:R-:W-:-:S02]  /*0b50*/  @P0 VIADD R9, R6, 0xffffffe0 ;  /* 0xffffffe006090836 */ /* 0x000fc40000000000 */
[----:B------:R-:W-:Y:S02]  /*0b60*/  @!P0 VIADD R9, R6, 0x20 ;  /* 0x0000002006098836 */ /* 0x000fe40000000000 */
[----:B0-----:R-:W-:Y:S02]  /*0b70*/  IMAD.MOV.U32 R28, RZ, RZ, R12 ;  /* 0x000000ffff1c7224 */ /* 0x001fe400078e000c */
[----:B------:R-:W-:Y:S02]  /*0b80*/  IMAD R27, R9, 0x4, R0 ;  /* 0x00000004091b7824 */ /* 0x000fe400078e0200 */
[----:B------:R-:W-:Y:S02]  /*0b90*/  @P6 IMAD.MOV.U32 R28, RZ, RZ, -0x40800000 ;  /* 0xbf800000ff1c6424 */ /* 0x000fe400078e00ff */
[----:B------:R-:W-:Y:S02]  /*0ba0*/  @!P0 IMAD.MOV.U32 R31, RZ, RZ, R6 ;  /* 0x000000ffff1f8224 */ /* 0x000fe400078e0006 */
[----:B------:R-:W-:-:S02]  /*0bb0*/  @!P0 IMAD.MOV.U32 R28, RZ, RZ, R7 ;  /* 0x000000ffff1c8224 */ /* 0x000fc400078e0007 */
[----:B------:R-:W-:Y:S01]  /*0bc0*/  @!P0 IMAD.MOV.U32 R6, RZ, RZ, R24 ;  /* 0x000000ffff068224 */ /* 0x000fe200078e0018 */
[----:B---3--:R0:W-:Y:S01]  /*0bd0*/  STS.U16 [R23], R26 ;  /* 0x0000001a17007388 */ /* 0x0081e20000000400 */
[----:B------:R-:W-:-:S03]  /*0be0*/  NOP ;  /* 0x0000000000007918 */ /* 0x000fc60000000000 */
[----:B------:R-:W-:Y:S01]  /*0bf0*/  LDS.U16 R10, [R23] ;  /* 0x00000000170a7984 */ /* 0x000fe20000000400 */
[----:B0-----:R-:W-:-:S03]  /*0c00*/  IMAD.MOV.U32 R26, RZ, RZ, 0x3f800000 ;  /* 0x3f800000ff1a7424 */ /* 0x001fc600078e00ff */
[----:B------:R-:W-:Y:S01]  /*0c10*/  @!P2 STS [R21+0xa40], R22 ;  /* 0x000a40161500a388 */ /* 0x000fe20000000800 */
[----:B------:R-:W-:Y:S02]  /*0c20*/  @P6 IMAD.MOV.U32 R26, RZ, RZ, R12 ;  /* 0x000000ffff1a6224 */ /* 0x000fe400078e000c */
[----:B------:R-:W-:Y:S01]  /*0c30*/  @P0 IMAD.MOV.U32 R26, RZ, RZ, R7 ;  /* 0x000000ffff1a0224 */ /* 0x000fe200078e0007 */
[----:B------:R-:W-:Y:S06]  /*0c40*/  BAR.SYNC.DEFER_BLOCKING 0x0 ;  /* 0x0000000000007b1d */ /* 0x000fec0000010000 */
[----:B------:R-:W0:Y:S04]  /*0c50*/  LDS R27, [R27] ;  /* 0x000000001b1b7984 */ /* 0x000e280000000800 */
[----:B------:R-:W-:Y:S01]  /*0c60*/  LDS R24, [R21+0xa40] ;  /* 0x000a400015187984 */ /* 0x000fe20000000800 */
[----:B0-----:R-:W-:-:S13]  /*0c70*/  FSETP.GEU.FTZ.AND P1, PT, R27, R8, PT ;  /* 0x000000081b00720b */ /* 0x001fda0003f3e000 */
[C---:B------:R-:W-:Y:S02]  /*0c80*/  @P1 VIADD R11, R9.reuse, 0xfffffff0 ;  /* 0xfffffff0090b1836 */ /* 0x040fe40000000000 */
[----:B------:R-:W-:Y:S02]  /*0c90*/  @!P1 VIADD R11, R9, 0x10 ;  /* 0x00000010090b9836 */ /* 0x000fe40000000000 */
[----:B------:R-:W-:Y:S02]  /*0ca0*/  @!P1 IMAD.MOV.U32 R31, RZ, RZ, R9 ;  /* 0x000000ffff1f9224 */ /* 0x000fe400078e0009 */
[----:B------:R-:W-:Y:S02]  /*0cb0*/  IMAD R35, R11, 0x4, R0 ;  /* 0x000000040b237824 */ /* 0x000fe400078e0200 */
[----:B------:R-:W-:Y:S02]  /*0cc0*/  @!P1 IMAD.MOV.U32 R28, RZ, RZ, R27 ;  /* 0x000000ffff1c9224 */ /* 0x000fe400078e001b */
[----:B------:R-:W-:-:S02]  /*0cd0*/  @!P1 IMAD.MOV.U32 R9, RZ, RZ, R6 ;  /* 0x000000ffff099224 */ /* 0x000fc400078e0006 */
[----:B------:R-:W0:Y:S01]  /*0ce0*/  LDS R35, [R35] ;  /* 0x0000000023237984 */ /* 0x000e220000000800 */
[----:B------:R-:W-:Y:S01]  /*0cf0*/  @P1 IMAD.MOV.U32 R26, RZ, RZ, R27 ;  /* 0x000000ffff1a1224 */ /* 0x000fe200078e001b */
[----:B0-----:R-:W-:-:S13]  /*0d00*/  FSETP.GEU.FTZ.AND P3, PT, R35, R8, PT ;  /* 0x000000082300720b */ /* 0x001fda0003f7e000 */
[C---:B------:R-:W-:Y:S02]  /*0d10*/  @P3 VIADD R5, R11.reuse, 0xfffffff8 ;  /* 0xfffffff80b053836 */ /* 0x040fe40000000000 */
[----:B------:R-:W-:Y:S02]  /*0d20*/  @!P3 VIADD R5, R11, 0x8 ;  /* 0x000000080b05b836 */ /* 0x000fe40000000000 */
[--C-:B------:R-:W-:Y:S02]  /*0d30*/  @!P3 IMAD.MOV.U32 R28, RZ, RZ, R35.reuse ;  /* 0x000000ffff1cb224 */ /* 0x100fe400078e0023 */
[----:B------:R-:W-:Y:S02]  /*0d40*/  IMAD R33, R5, 0x4, R0 ;  /* 0x0000000405217824 */ /* 0x000fe400078e0200 */
[----:B------:R-:W-:Y:S02]  /*0d50*/  @P3 IMAD.MOV.U32 R26, RZ, RZ, R35 ;  /* 0x000000ffff1a3224 */ /* 0x000fe400078e0023 */
[----:B------:R-:W-:-:S02]  /*0d60*/  @!P3 IMAD.MOV.U32 R31, RZ, RZ, R11 ;  /* 0x000000ffff1fb224 */ /* 0x000fc400078e000b */
[----:B------:R-:W0:Y:S01]  /*0d70*/  LDS R33, [R33] ;  /* 0x0000000021217984 */ /* 0x000e220000000800 */
[----:B------:R-:W-:Y:S01]  /*0d80*/  @!P3 IMAD.MOV.U32 R11, RZ, RZ, R9 ;  /* 0x000000ffff0bb224 */ /* 0x000fe200078e0009 */
        /* <DEDUP_REMOVED lines=15> */
[----:B------:R-:W-:Y:S01]  /*0e80*/  @!P5 IMAD.MOV.U32 R31, RZ, RZ, R23 ;  /* 0x000000ffff1fd224 */ /* 0x000fe200078e0017 */
[----:B------:R-:W0:Y:S01]  /*0e90*/  LDS R32, [R30] ;  /* 0x000000001e207984 */ /* 0x000e220000000800 */
[----:B------:R-:W-:Y:S01]  /*0ea0*/  @!P5 IMAD.MOV.U32 R23, RZ, RZ, R5 ;  /* 0x000000ffff17d224 */ /* 0x000fe200078e0005 */
[----:B0-----:R-:W-:-:S13]  /*0eb0*/  FSETP.GEU.FTZ.AND P6, PT, R32, R8, PT ;  /* 0x000000082000720b */ /* 0x001fda0003fde000 */
[C---:B------:R-:W-:Y:S02]  /*0ec0*/  @P6 VIADD R4, R29.reuse, 0xffffffff ;  /* 0xffffffff1d046836 */ /* 0x040fe40000000000 */
[----:B------:R-:W-:Y:S02]  /*0ed0*/  @!P6 VIADD R4, R29, 0x1 ;  /* 0x000000011d04e836 */ /* 0x000fe40000000000 */
[----:B------:R-:W-:Y:S02]  /*0ee0*/  @!P6 IMAD.MOV.U32 R28, RZ, RZ, R32 ;  /* 0x000000ffff1ce224 */ /* 0x000fe400078e0020 */
[----:B------:R-:W-:Y:S02]  /*0ef0*/  IMAD R30, R4, 0x4, R0 ;  /* 0x00000004041e7824 */ /* 0x000fe400078e0200 */
[----:B------:R-:W-:Y:S02]  /*0f00*/  @P6 IMAD.MOV.U32 R26, RZ, RZ, R32 ;  /* 0x000000ffff1a6224 */ /* 0x000fe400078e0020 */
[----:B------:R-:W-:-:S02]  /*0f10*/  @!P6 IMAD.MOV.U32 R31, RZ, RZ, R29 ;  /* 0x000000ffff1fe224 */ /* 0x000fc400078e001d */
[----:B------:R-:W0:Y:S01]  /*0f20*/  LDS R30, [R30] ;  /* 0x000000001e1e7984 */ /* 0x000e220000000800 */
[----:B------:R-:W-:Y:S01]  /*0f30*/  @!P6 IMAD.MOV.U32 R29, RZ, RZ, R23 ;  /* 0x000000ffff1de224 */ /* 0x000fe200078e0017 */
[----:B0-----:R-:W-:-:S13]  /*0f40*/  FSETP.GEU.FTZ.AND P0, PT, R30, R8, PT ;  /* 0x000000081e00720b */ /* 0x001fda0003f1e000 */
[C---:B------:R-:W-:Y:S01]  /*0f50*/  @P0 FADD.FTZ R6, R30.reuse, R28 ;  /* 0x0000001c1e060221 */ /* 0x040fe20000010000 */
[----:B------:R-:W-:-:S03]  /*0f60*/  @!P0 FADD.FTZ R26, R30, R26 ;  /* 0x0000001a1e1a8221 */ /* 0x000fc60000010000 */
[----:B------:R-:W-:Y:S01]  /*0f70*/  @P0 FMUL.FTZ R7, R6, 0.5 ;  /* 0x3f00000006070820 */ /* 0x000fe20000410000 */
[----:B------:R-:W-:-:S04]  /*0f80*/  @!P0 FMUL.FTZ R5, R26, 0.5 ;  /* 0x3f0000001a058820 */ /* 0x000fc80000410000 */
[----:B------:R-:W-:Y:S02]  /*0f90*/  @P0 FSETP.GT.FTZ.AND P3, PT, R7, R8, PT ;  /* 0x000000080700020b */ /* 0x000fe40003f74000 */
[----:B------:R-:W-:Y:S02]  /*0fa0*/  @!P0 FSETP.GT.FTZ.AND P1, PT, R8, R5, PT ;  /* 0x000000050800820b */ /* 0x000fe40003f34000 */
[-C--:B------:R-:W-:Y:S02]  /*0fb0*/  @P0 SEL R31, R31, R4.reuse, P3 ;  /* 0x000000041f1f0207 */ /* 0x080fe40001800000 */
[----:B------:R-:W-:Y:S02]  /*0fc0*/  @!P0 SEL R31, R29, R4, P1 ;  /* 0x000000041d1f8207 */ /* 0x000fe40000800000 */
[----:B------:R-:W-:-:S03]  /*0fd0*/  ISETP.GE.AND P0, PT, R13, R24, PT ;  /* 0x000000180d00720c */ /* 0x000fc60003f06270 */
[----:B------:R-:W-:-:S05]  /*0fe0*/  IMAD.SHL.U32 R4, R31, 0x4, RZ ;  /* 0x000000041f047824 */ /* 0x000fca00078e00ff */
[----:B------:R-:W-:-:S05]  /*0ff0*/  LOP3.LUT R5, R4, 0x3fc, RZ, 0xc0, !PT ;  /* 0x000003fc04057812 */ /* 0x000fca00078ec0ff */
[----:B------:R-:W-:Y:S01]  /*1000*/  IMAD.IADD R6, R0, 0x1, R5 ;  /* 0x0000000100067824 */ /* 0x000fe200078e0205 */
[C---:B------:R-:W-:Y:S01]  /*1010*/  @!P0 IADD3 R7, P1, R13.reuse, R20, RZ ;  /* 0x000000140d078210 */ /* 0x040fe20007f3e0ff */
[----:B------:R-:W0:Y:S03]  /*1020*/  @!P0 LDC.64 R4, c[0x0][0x210] ;  /* 0x00008400ff048b82 */ /* 0x000e260000000a00 */
[----:B------:R-:W-:Y:S01]  /*1030*/  @!P0 LEA.HI.X.SX32 R8, R13, RZ, 0x1, P1 ;  /* 0x000000ff0d088211 */ /* 0x000fe200008f0eff */
[----:B------:R-:W1:Y:S01]  /*1040*/  LDS R6, [R6] ;  /* 0x0000000006067984 */ /* 0x000e620000000800 */
[----:B0-----:R-:W-:-:S04]  /*1050*/  @!P0 LEA R4, P1, R7, R4, 0x1 ;  /* 0x0000000407048211 */ /* 0x001fc800078208ff */
[----:B------:R-:W-:Y:S02]  /*1060*/  @!P0 LEA.HI.X R5, R7, R5, R8, 0x1, P1 ;  /* 0x0000000507058211 */ /* 0x000fe400008f0c08 */
[----:B------:R-:W-:-:S03]  /*1070*/  SHF.R.U32.HI R8, RZ, 0x1f, R19 ;  /* 0x0000001fff087819 */ /* 0x000fc60000011613 */
[----:B------:R0:W-:Y:S01]  /*1080*/  @!P0 STG.E.U16 desc[UR6][R4.64], R10 ;  /* 0x0000000a04008986 */ /* 0x0001e2000c101506 */
[----:B-1----:R-:W-:Y:S02]  /*1090*/  SHF.R.U32.HI R7, RZ, 0x1f, R6 ;  /* 0x0000001fff077819 */ /* 0x002fe40000011606 */
[----:B------:R-:W-:Y:S02]  /*10a0*/  PRMT R6, R8, 0x9910, RZ ;  /* 0x0000991008067816 */ /* 0x000fe400000000ff */
[----:B------:R-:W-:-:S04]  /*10b0*/  PRMT R7, R7, 0x9910, RZ ;  /* 0x0000991007077816 */ /* 0x000fc800000000ff */
[----:B------:R-:W-:Y:S02]  /*10c0*/  ISETP.NE.AND P0, PT, R7, R6, PT ;  /* 0x000000060700720c */ /* 0x000fe40003f05270 */
[----:B------:R-:W-:-:S11]  /*10d0*/  PRMT R6, R31, 0x7610, R6 ;  /* 0x000076101f067816 */ /* 0x000fd60000000006 */
[----:B0-----:R-:W-:Y:S05]  /*10e0*/  @!P0 BRA `(.L_x_8) ;  /* 0x0000000000148947 */ /* 0x001fea0003800000 */
[----:B------:R-:W-:-:S13]  /*10f0*/  FSETP.GT.FTZ.AND P0, PT, R19, RZ, PT ;  /* 0x000000ff1300720b */ /* 0x000fda0003f14000 */
[----:B------:R-:W-:-:S05]  /*1100*/  @!P0 VIADD R4, R6, 0xffffffff ;  /* 0xffffffff06048836 */ /* 0x000fca0000000000 */
[----:B------:R-:W-:-:S05]  /*1110*/  @!P0 PRMT R6, R4, 0x7610, R6 ;  /* 0x0000761004068816 */ /* 0x000fca0000000006 */
[----:B------:R-:W-:-:S05]  /*1120*/  @P0 VIADD R4, R6, 0x1 ;  /* 0x0000000106040836 */ /* 0x000fca0000000000 */
[----:B------:R-:W-:-:S07]  /*1130*/  @P0 PRMT R6, R4, 0x7610, R6 ;  /* 0x0000761004060816 */ /* 0x000fce0000000006 */
.L_x_8:
[----:B------:R-:W-:Y:S05]  /*1140*/  BSYNC B0 ;  /* 0x0000000000007941 */ /* 0x000fea0003800000 */
.L_x_7:
[----:B------:R-:W-:Y:S01]  /*1150*/  BAR.SYNC.DEFER_BLOCKING 0x0 ;  /* 0x0000000000007b1d */ /* 0x000fe20000010000 */
[----:B------:R-:W-:-:S05]  /*1160*/  VIADD R9, R20, UR4 ;  /* 0x0000000414097c36 */ /* 0x000fca0008000000 */
[----:B------:R-:W-:Y:S01]  /*1170*/  STS.U8 [R25], R6 ;  /* 0x0000000619007388 */ /* 0x000fe20000000000 */
[----:B------:R-:W-:-:S03]  /*1180*/  NOP ;  /* 0x0000000000007918 */ /* 0x000fc60000000000 */
[----:B------:R-:W-:Y:S04]  /*1190*/  LDS.U8 R7, [R25] ;  /* 0x0000000019077984 */ /* 0x000fe80000000000 */
[----:B------:R-:W-:Y:S01]  /*11a0*/  @!P2 STS [R21+0x940], R22 ;  /* 0x000940161500a388 */ /* 0x000fe20000000800 */
[----:B------:R-:W-:Y:S06]  /*11b0*/  BAR.SYNC.DEFER_BLOCKING 0x0 ;  /* 0x0000000000007b1d */ /* 0x000fec0000010000 */
[----:B------:R-:W0:Y:S02]  /*11c0*/  LDS R4, [R21+0x940] ;  /* 0x0009400015047984 */ /* 0x000e240000000800 */
[----:B0-----:R-:W-:-:S13]  /*11d0*/  ISETP.GE.AND P0, PT, R13, R4, PT ;  /* 0x000000040d00720c */ /* 0x001fda0003f06270 */
[----:B------:R-:W0:Y:S01]  /*11e0*/  @!P0 LDC.64 R4, c[0x0][0x220] ;  /* 0x00008800ff048b82 */ /* 0x000e220000000a00 */
[--C-:B------:R-:W-:Y:S02]  /*11f0*/  @!P0 SHF.R.S32.HI R8, RZ, 0x1f, R13.reuse ;  /* 0x0000001fff088819 */ /* 0x100fe4000001140d */
[----:B0-----:R-:W-:-:S04]  /*1200*/  @!P0 IADD3 R4, P1, P2, R20, R4, R13 ;  /* 0x0000000414048210 */ /* 0x001fc80007a3e00d */
[----:B------:R-:W-:-:S05]  /*1210*/  @!P0 IADD3.X R5, RZ, R5, R8, P1, P2 ;  /* 0x00000005ff058210 */ /* 0x000fca0000fe4408 */
[----:B------:R0:W-:Y:S01]  /*1220*/  @!P0 STG.E.U8 desc[UR6][R4.64], R7 ;  /* 0x0000000704008986 */ /* 0x0001e2000c101106 */
[----:B------:R-:W-:Y:S01]  /*1230*/  ISETP.GE.U32.AND P0, PT, R9, R20, PT ;  /* 0x000000140900720c */ /* 0x000fe20003f06070 */
[----:B------:R-:W-:-:S12]  /*1240*/  IMAD.MOV.U32 R20, RZ, RZ, R9 ;  /* 0x000000ffff147224 */ /* 0x000fd800078e0009 */
[----:B0-----:R-:W-:Y:S05]  /*1250*/  @!P0 BRA `(.L_x_9) ;  /* 0xfffffff000008947 */ /* 0x001fea000383ffff */
[----:B------:R-:W-:Y:S05]  /*1260*/  EXIT ;  /* 0x000000000000794d */ /* 0x000fea0003800000 */
.L_x_10:
        /* <DEDUP_REMOVED lines=9> */
.L_x_2037:


//--------------------- .text._Z35kOptimizerStatic8bit1StateBlockwiseI6__halfLi4ELi256ELi1EEvPT_S2_PhfffifPfS4_ffbi --------------------------
	.section	.text._Z35kOptimizerStatic8bit1StateBlockwiseI6__halfLi4ELi256ELi1EEvPT_S2_PhfffifPfS4_ffbi,"ax",@progbits
	.align	128
        .global         _Z35kOptimizerStatic8bit1StateBlockwiseI6__halfLi4ELi256ELi1EEvPT_S2_PhfffifPfS4_ffbi
        .type           _Z35kOptimizerStatic8bit1StateBlockwiseI6__halfLi4ELi256ELi1EEvPT_S2_PhfffifPfS4_ffbi,@function
        .size           _Z35kOptimizerStatic8bit1StateBlockwiseI6__halfLi4ELi256ELi1EEvPT_S2_PhfffifPfS4_ffbi,(.L_x_2038 - _Z35kOptimizerStatic8bit1StateBlockwiseI6__halfLi4ELi256ELi1EEvPT_S2_PhfffifPfS4_ffbi)
        .other          _Z35kOptimizerStatic8bit1StateBlockwiseI6__halfLi4ELi256ELi1EEvPT_S2_PhfffifPfS4_ffbi,@"STO_CUDA_ENTRY STV_DEFAULT"
_Z35kOptimizerStatic8bit1StateBlockwiseI6__halfLi4ELi256ELi1EEvPT_S2_PhfffifPfS4_ffbi:
.text._Z35kOptimizerStatic8bit1StateBlockwiseI6__halfLi4ELi256ELi1EEvPT_S2_PhfffifPfS4_ffbi:
        /* <DEDUP_REMOVED lines=38> */
.L_x_19:
        /* <DEDUP_REMOVED lines=41> */
[----:B---3--:R-:W-:Y:S01]  /*04f0*/  HADD2.F32 R27, -RZ, R27.H0_H0 ;  /* 0x2000001bff1b7230 */ /* 0x008fe20000004100 */
        /* <DEDUP_REMOVED lines=15> */
[----:B---3--:R-:W-:-:S05]  /*05f0*/  @P1 HADD2.F32 R6, -RZ, R26.H0_H0 ;  /* 0x2000001aff061230 */ /* 0x008fca0000004100 */
[----:B------:R-:W-:Y:S01]  /*0600*/  @P1 FFMA.FTZ R19, R6, UR10, R19 ;  /* 0x0000000a06131c23 */ /* 0x000fe20008010013 */
[----:B--2---:R-:W-:-:S04]  /*0610*/  FMUL.FTZ R6, R4, R9 ;  /* 0x0000000904067220 */ /* 0x004fc80000410000 */
[----:B------:R-:W-:-:S07]  /*0620*/  FFMA.FTZ R19, R19, R19, R6 ;  /* 0x0000001313137223 */ /* 0x000fce0000010006 */
.L_x_12:
[----:B------:R-:W-:Y:S05]  /*0630*/  BSYNC B0 ;  /* 0x0000000000007941 */ /* 0x000fea0003800000 */
.L_x_11:
        /* <DEDUP_REMOVED lines=48> */
.L_x_14:
[----:B------:R-:W-:Y:S05]  /*0940*/  BSYNC B0 ;  /* 0x0000000000007941 */ /* 0x000fea0003800000 */
.L_x_13:
[----:B------:R-:W-:Y:S06]  /*0950*/  BAR.SYNC.DEFER_BLOCKING 0x0 ;  /* 0x0000000000007b1d */ /* 0x000fec0000010000 */
[----:B------:R-:W-:Y:S01]  /*0960*/  BSSY B0, `(.L_x_15) ;  /* 0x000000b000007945 */ /* 0x000fe20003800000 */
[----:B--2-4-:R-:W0:Y:S02]  /*0970*/  @P3 LDS R28, [R30+0xa50] ;  /* 0x000a50001e1c3984 */ /* 0x014e240000000800 */
[----:B0-----:R0:W2:Y:S01]  /*0980*/  MUFU.RCP R8, R28 ;  /* 0x0000001c00087308 */ /* 0x0010a20000001000 */
[----:B------:R-:W-:Y:S05]  /*0990*/  @P0 BRA `(.L_x_16) ;  /* 0x00000000001c0947 */ /* 0x000fea0003800000 */
[----:B------:R-:W4:Y:S01]  /*09a0*/  MUFU.SQRT R4, R19 ;  /* 0x0000001300047308 */ /* 0x000f220000002000 */
[----:B---3--:R-:W-:Y:S02]  /*09b0*/  HADD2.F32 R26, -RZ, R26.H0_H0 ;  /* 0x2000001aff1a7230 */ /* 0x008fe40000004100 */
[----:B----4-:R-:W-:-:S06]  /*09c0*/  FADD.FTZ R4, R4, UR11 ;  /* 0x0000000b04047e21 */ /* 0x010fcc0008010000 */
[----:B------:R-:W3:Y:S02]  /*09d0*/  MUFU.RCP R4, R4 ;  /* 0x0000000400047308 */ /* 0x000ee40000001000 */
[----:B---3--:R-:W-:-:S04]  /*09e0*/  FMUL.FTZ R27, R27, R4 ;  /* 0x000000041b1b7220 */ /* 0x008fc80000410000 */
[----:B------:R-:W-:-:S05]  /*09f0*/  FFMA.FTZ R26, -R27, UR12, R26 ;  /* 0x0000000c1b1a7c23 */ /* 0x000fca000801011a */
[----:B------:R-:W-:-:S07]  /*0a00*/  F2FP.F16.F32.PACK_AB R26, RZ, R26 ;  /* 0x0000001aff1a723e */ /* 0x000fce00000000ff */
.L_x_16:
[----:B------:R-:W-:Y:S05]  /*0a10*/  BSYNC B0 ;  /* 0x0000000000007941 */ /* 0x000fea0003800000 */
.L_x_15:
        /* <DEDUP_REMOVED lines=113> */
.L_x_18:
[----:B------:R-:W-:Y:S05]  /*1130*/  BSYNC B0 ;  /* 0x0000000000007941 */ /* 0x000fea0003800000 */
.L_x_17:
        /* <DEDUP_REMOVED lines=18> */
.L_x_20:
        /* <DEDUP_REMOVED lines=10> */
.L_x_2038:


//--------------------- .text._Z35kOptimizerStatic8bit1StateBlockwiseIfLi4ELi256ELi1EEvPT_S1_PhfffifPfS3_ffbi --------------------------
	.section	.text._Z35kOptimizerStatic8bit1StateBlockwiseIfLi4ELi256ELi1EEvPT_S1_PhfffifPfS3_ffbi,"ax",@progbits
	.align	128
        .global         _Z35kOptimizerStatic8bit1StateBlockwiseIfLi4ELi256ELi1EEvPT_S1_PhfffifPfS3_ffbi
        .type           _Z35kOptimizerStatic8bit1StateBlockwiseIfLi4ELi256ELi1EEvPT_S1_PhfffifPfS3_ffbi,@function
        .size           _Z35kOptimizerStatic8bit1StateBlockwiseIfLi4ELi256ELi1EEvPT_S1_PhfffifPfS3_ffbi,(.L_x_2039 - _Z35kOptimizerStatic8bit1StateBlockwiseIfLi4ELi256ELi1EEvPT_S1_PhfffifPfS3_ffbi)
        .other          _Z35kOptimizerStatic8bit1StateBlockwiseIfLi4ELi256ELi1EEvPT_S1_PhfffifPfS3_ffbi,@"STO_CUDA_ENTRY STV_DEFAULT"
_Z35kOptimizerStatic8bit1StateBlockwiseIfLi4ELi256ELi1EEvPT_S1_PhfffifPfS3_ffbi:
.text._Z35kOptimizerStatic8bit1StateBlockwiseIfLi4ELi256ELi1EEvPT_S1_PhfffifPfS3_ffbi:
        /* <DEDUP_REMOVED lines=26> */
[----:B------:R-:W-:Y:S01]  /*01a0*/  ULDC.U8 UR8, c[0x0][0x258] ;  /* 0x0000960000087ab9 */ /* 0x000fe20000000000 */
[----:B------:R-:W-:Y:S01]  /*01b0*/  LEA.HI R4, R4, R13, RZ, 0x5 ;  /* 0x0000000d04047211 */ /* 0x000fe200078f28ff */
[----:B------:R-:W-:Y:S01]  /*01c0*/  ULDC.64 UR10, c[0x0][0x250] ;  /* 0x00009400000a7ab9 */ /* 0x000fe20000000a00 */
[----:B------:R1:W1:Y:S01]  /*01d0*/  LDS R16, [R12+0x2fc] ;  /* 0x0002fc000c107984 */ /* 0x0002620000000800 */
[----:B0-----:R-:W0:Y:S01]  /*01e0*/  LDC.64 R2, c[0x0][0x248] ;  /* 0x00009200ff027b82 */ /* 0x001e220000000a00 */
[----:B------:R-:W-:Y:S01]  /*01f0*/  LEA R19, R19, R0, 0x18 ;  /* 0x0000000013137211 */ /* 0x000fe200078ec0ff */
[----:B------:R-:W0:Y:S01]  /*0200*/  S2R R17, SR_LANEID ;  /* 0x0000000000117919 */ /* 0x000e220000000000 */
[----:B------:R-:W-:-:S05]  /*0210*/  SHF.R.S32.HI R4, RZ, 0x5, R4 ;  /* 0x00000005ff047819 */ /* 0x000fca0000011404 */
[----:B------:R-:W-:-:S07]  /*0220*/  IMAD R19, R4, 0x4, R19 ;  /* 0x0000000404137824 */ /* 0x000fce00078e0213 */
.L_x_27:
[----:B------:R-:W-:Y:S02]  /*0230*/  IMAD.MOV R5, RZ, RZ, -R20 ;  /* 0x000000ffff057224 */ /* 0x000fe400078e0a14 */
[----:B------:R-:W-:Y:S01]  /*0240*/  IMAD.MOV.U32 R9, RZ, RZ, RZ ;  /* 0x000000ffff097224 */ /* 0x000fe200078e00ff */
[----:B------:R-:W5:Y:S02]  /*0250*/  S2R R24, SR_CgaCtaId ;  /* 0x0000000000187919 */ /* 0x000f640000008800 */
        /* <DEDUP_REMOVED lines=10> */
[----:B------:R2:W4:Y:S01]  /*0300*/  @!P2 LDG.E.CONSTANT R9, desc[UR6][R4.64] ;  /* 0x000000060409a981 */ /* 0x000522000c1e9900 */
[----:B------:R-:W-:Y:S01]  /*0310*/  LOP3.LUT R0, R13, 0x3fffffe0, RZ, 0xc0, !PT ;  /* 0x3fffffe00d007812 */ /* 0x000fe200078ec0ff */
[----:B------:R-:W-:Y:S01]  /*0320*/  VIADD R11, R25, 0x840 ;  /* 0x00000840190b7836 */ /* 0x000fe20000000000 */
[----:B------:R-:W-:Y:S01]  /*0330*/  @!P2 SHF.R.S32.HI R8, RZ, 0x1f, R13 ;  /* 0x0000001fff08a819 */ /* 0x000fe2000001140d */
[----:B------:R-:W-:Y:S02]  /*0340*/  IMAD.MOV.U32 R27, RZ, RZ, 0x80 ;  /* 0x00000080ff1b7424 */ /* 0x000fe400078e00ff */
[----:B0-----:R-:W-:Y:S01]  /*0350*/  IMAD.IADD R0, R0, 0x1, R17 ;  /* 0x0000000100007824 */ /* 0x001fe200078e0211 */
[----:B-----5:R-:W-:-:S02]  /*0360*/  LEA R11, R24, R11, 0x18 ;  /* 0x0000000b180b7211 */ /* 0x020fc400078ec0ff */
[----:B------:R-:W-:Y:S01]  /*0370*/  LOP3.LUT R26, R13, 0xffffffe0, RZ, 0xc0, !PT ;  /* 0xffffffe00d1a7812 */ /* 0x000fe200078ec0ff */
[----:B--2---:R-:W0:Y:S02]  /*0380*/  @!P2 LDC.64 R4, c[0x0][0x210] ;  /* 0x00008400ff04ab82 */ /* 0x004e240000000a00 */
[----:B------:R-:W-:Y:S01]  /*0390*/  IMAD R0, R0, 0x4, R11 ;  /* 0x0000000400007824 */ /* 0x000fe200078e020b */
[----:B---3--:R-:W-:-:S04]  /*03a0*/  @!P2 IADD3 R6, P0, P1, R20, R6, R13 ;  /* 0x000000061406a210 */ /* 0x008fc8000791e00d */
[----:B------:R-:W-:Y:S01]  /*03b0*/  @!P2 IADD3.X R7, RZ, R7, R8, P0, P1 ;  /* 0x00000007ff07a210 */ /* 0x000fe200007e2408 */
[----:B----4-:R2:W-:Y:S01]  /*03c0*/  STS [R0], R9 ;  /* 0x0000000900007388 */ /* 0x0105e20000000800 */
[----:B------:R-:W-:-:S03]  /*03d0*/  NOP ;  /* 0x0000000000007918 */ /* 0x000fc60000000000 */
[----:B------:R-:W3:Y:S01]  /*03e0*/  LDS R23, [R0] ;  /* 0x0000000000177984 */ /* 0x000ee20000000800 */
[----:B------:R-:W-:Y:S06]  /*03f0*/  BAR.SYNC.DEFER_BLOCKING 0x0 ;  /* 0x0000000000007b1d */ /* 0x000fec0000010000 */
[----:B------:R-:W4:Y:S01]  /*0400*/  @!P2 LDG.E.U8 R27, desc[UR6][R6.64] ;  /* 0x00000006061ba981 */ /* 0x000f22000c1e1100 */
[----:B------:R-:W-:Y:S01]  /*0410*/  IADD3 R26, R11, R17, R26 ;  /* 0x000000110b1a7210 */ /* 0x000fe20007ffe01a */
[----:B--2---:R-:W-:Y:S01]  /*0420*/  IMAD.MOV.U32 R9, RZ, RZ, RZ ;  /* 0x000000ffff097224 */ /* 0x004fe200078e00ff */
[----:B------:R-:W-:-:S04]  /*0430*/  @!P2 IADD3 R8, P0, R13, R20, RZ ;  /* 0x000000140d08a210 */ /* 0x000fc80007f1e0ff */
[----:B------:R-:W-:Y:S02]  /*0440*/  @!P2 LEA.HI.X.SX32 R10, R13, RZ, 0x1, P0 ;  /* 0x000000ff0d0aa211 */ /* 0x000fe400000f0eff */
[----:B0-----:R-:W-:-:S04]  /*0450*/  @!P2 LEA R4, P0, R8, R4, 0x2 ;  /* 0x000000040804a211 */ /* 0x001fc800078010ff */
[----:B------:R-:W-:Y:S01]  /*0460*/  @!P2 LEA.HI.X R5, R8, R5, R10, 0x2, P0 ;  /* 0x000000050805a211 */ /* 0x000fe200000f140a */
[----:B----4-:R0:W-:Y:S01]  /*0470*/  STS.U8 [R26], R27 ;  /* 0x0000001b1a007388 */ /* 0x0101e20000000000 */
[----:B------:R-:W-:-:S03]  /*0480*/  NOP ;  /* 0x0000000000007918 */ /* 0x000fc60000000000 */
[----:B------:R0:W2:Y:S01]  /*0490*/  LDS.U8 R7, [R26] ;  /* 0x000000001a077984 */ /* 0x0000a20000000000 */
[----:B------:R-:W-:Y:S06]  /*04a0*/  BAR.SYNC.DEFER_BLOCKING 0x0 ;  /* 0x0000000000007b1d */ /* 0x000fec0000010000 */
[----:B------:R-:W4:Y:S01]  /*04b0*/  @!P2 LDG.E R9, desc[UR6][R4.64] ;  /* 0x000000060409a981 */ /* 0x000f22000c1e1900 */
[----:B------:R-:W-:Y:S01]  /*04c0*/  UPRMT UR5, UR8, 0x8880, URZ ;  /* 0x0000888008057896 */ /* 0x000fe2000800003f */
[----:B---3--:R-:W-:Y:S01]  /*04d0*/  FSETP.NEU.FTZ.AND P0, PT, R23, RZ, PT ;  /* 0x000000ff1700720b */ /* 0x008fe20003f1d000 */
[----:B------:R-:W-:Y:S04]  /*04e0*/  BSSY B0, `(.L_x_21) ;  /* 0x0000010000007945 */ /* 0x000fe80003800000 */
[----:B------:R-:W-:Y:S01]  /*04f0*/  ISETP.NE.AND P0, PT, RZ, UR5, !P0 ;  /* 0x00000005ff007c0c */ /* 0x000fe2000c705270 */
[----:B----4-:R0:W-:Y:S01]  /*0500*/  STS [R0], R9 ;  /* 0x0000000900007388 */ /* 0x0101e20000000800 */
[----:B------:R-:W-:-:S03]  /*0510*/  NOP ;  /* 0x0000000000007918 */ /* 0x000fc60000000000 */
[----:B------:R0:W3:Y:S08]  /*0520*/  LDS R27, [R0] ;  /* 0x00000000001b7984 */ /* 0x0000f00000000800 */
        /* <DEDUP_REMOVED lines=8> */
[----:B---3--:R-:W-:Y:S01]  /*05b0*/  @P1 FFMA.FTZ R6, R27, UR10, R6 ;  /* 0x0000000a1b061c23 */ /* 0x008fe20008010006 */
[----:B--2---:R-:W-:-:S04]  /*05c0*/  FMUL.FTZ R21, R4, R7 ;  /* 0x0000000704157220 */ /* 0x004fc80000410000 */
[----:B------:R-:W-:-:S07]  /*05d0*/  FFMA.FTZ R21, R6, R6, R21 ;  /* 0x0000000606157223 */ /* 0x000fce0000010015 */
.L_x_22:
[----:B------:R-:W-:Y:S05]  /*05e0*/  BSYNC B0 ;  /* 0x0000000000007941 */ /* 0x000fea0003800000 */
.L_x_21:
[----:B------:R-:W-:Y:S01]  /*05f0*/  FMNMX.FTZ R4, |R21|, -3.40282346638528859812e+38, !PT ;  /* 0xff7fffff15047809 */ /* 0x000fe20007810200 */
[----:B------:R-:W-:Y:S01]  /*0600*/  BSSY B0, `(.L_x_23) ;  /* 0x000002f000007945 */ /* 0x000fe20003800000 */
[----:B------:R-:W-:Y:S02]  /*0610*/  ISETP.NE.AND P3, PT, R17, RZ, PT ;  /* 0x000000ff1100720c */ /* 0x000fe40003f65270 */
[C---:B------:R-:W-:Y:S01]  /*0620*/  ISETP.NE.AND P2, PT, R13.reuse, RZ, PT ;  /* 0x000000ff0d00720c */ /* 0x040fe20003f45270 */
[----:B------:R-:W2:Y:S01]  /*0630*/  SHFL.DOWN PT, R5, R4, 0x1, 0x1f ;  /* 0x08201f0004057f89 */ /* 0x000ea200000e0000 */
[----:B------:R-:W-:Y:S02]  /*0640*/  ISETP.NE.AND P4, PT, R13, RZ, PT ;  /* 0x000000ff0d00720c */ /* 0x000fe40003f85270 */
[----:B------:R-:W-:Y:S02]  /*0650*/  LEA R29, R24, R25, 0x18 ;  /* 0x00000019181d7211 */ /* 0x000fe400078ec0ff */
        /* <DEDUP_REMOVED lines=22> */
[CC--:B------:R-:W-:Y:S02]  /*07c0*/  LEA R30, R24.reuse, R25.reuse, 0x18 ;  /* 0x00000019181e7211 */ /* 0x0c0fe400078ec0ff */
[----:B------:R-:W-:-:S03]  /*07d0*/  LEA R25, R24, R25, 0x18 ;  /* 0x0000001918197211 */ /* 0x000fc600078ec0ff */
[----:B------:R-:W4:Y:S04]  /*07e0*/  LDS.128 R4, [R30+0x810] ;  /* 0x000810001e047984 */ /* 0x000f280000000c00 */
[----:B0-----:R-:W0:Y:S01]  /*07f0*/  LDS.128 R8, [R30+0x820] ;  /* 0x000820001e087984 */ /* 0x001e220000000c00 */
[----:B----4-:R-:W-:-:S04]  /*0800*/  FSETP.GEU.FTZ.AND P1, PT, R28, R5, PT ;  /* 0x000000051c00720b */ /* 0x010fc80003f3e000 */
[----:B------:R-:W-:-:S04]  /*0810*/  FSEL R5, R5, R28, !P1 ;  /* 0x0000001c05057208 */ /* 0x000fc80004800000 */
[----:B------:R-:W-:-:S04]  /*0820*/  FSETP.GEU.FTZ.AND P1, PT, R5, R6, PT ;  /* 0x000000060500720b */ /* 0x000fc80003f3e000 */
[----:B------:R-:W-:-:S04]  /*0830*/  FSEL R6, R6, R5, !P1 ;  /* 0x0000000506067208 */ /* 0x000fc80004800000 */
        /* <DEDUP_REMOVED lines=11> */
.L_x_24:
[----:B------:R-:W-:Y:S05]  /*08f0*/  BSYNC B0 ;  /* 0x0000000000007941 */ /* 0x000fea0003800000 */
.L_x_23:
[----:B------:R-:W-:Y:S01]  /*0900*/  BAR.SYNC.DEFER_BLOCKING 0x0 ;  /* 0x0000000000007b1d */ /* 0x000fe20000010000 */
[----:B-1----:R-:W-:Y:S02]  /*0910*/  IMAD.MOV.U32 R8, RZ, RZ, R16 ;  /* 0x000000ffff087224 */ /* 0x002fe400078e0010 */
[----:B------:R-:W-:Y:S02]  /*0920*/  IMAD.MOV.U32 R31, RZ, RZ, 0xff ;  /* 0x000000ffff1f7424 */ /* 0x000fe400078e00ff */
[----:B------:R-:W-:-:S03]  /*0930*/  IMAD.MOV.U32 R33, RZ, RZ, R14 ;  /* 0x000000ffff217224 */ /* 0x000fc600078e000e */
[----:B0-----:R-:W0:Y:S01]  /*0940*/  @!P0 LDC R9, c[0x0][0x230] ;  /* 0x00008c00ff098b82 */ /* 0x001e220000000800 */
[----:B------:R-:W0:Y:S01]  /*0950*/  @!P0 MUFU.SQRT R6, R21 ;  /* 0x0000001500068308 */ /* 0x000e220000002000 */
[----:B------:R-:W-:Y:S01]  /*0960*/  IMAD.MOV.U32 R30, RZ, RZ, 0x3f800000 ;  /* 0x3f800000ff1e7424 */ /* 0x000fe200078e00ff */
[----:B------:R-:W-:Y:S05]  /*0970*/  BSSY B0, `(.L_x_25) ;  /* 0x0000072000007945 */ /* 0x000fea0003800000 */
[----:B------:R-:W3:Y:S01]  /*0980*/  @!P0 LDC R11, c[0x0][0x238] ;  /* 0x00008e00ff0b8b82 */ /* 0x000ee20000000800 */
[----:B--2-4-:R-:W1:Y:S01]  /*0990*/  @P4 LDS R28, [R29+0xc50] ;  /* 0x000c50001d1c4984 */ /* 0x014e620000000800 */
[----:B0-----:R-:W-:Y:S01]  /*09a0*/  @!P0 FADD.FTZ R10, R6, R9 ;  /* 0x00000009060a8221 */ /* 0x001fe20000010000 */
[----:B------:R-:W-:Y:S01]  /*09b0*/  @!P4 SHF.R.U32.HI R9, RZ, 0x8, R20 ;  /* 0x00000008ff09c819 */ /* 0x000fe20000011614 */
[----:B------:R-:W-:-:S04]  /*09c0*/  IMAD.MOV.U32 R6, RZ, RZ, 0xbf ;  /* 0x000000bfff067424 */ /* 0x000fc800078e00ff */
[----:B------:R-:W0:Y:S02]  /*09d0*/  @!P0 MUFU.RCP R10, R10 ;  /* 0x0000000a000a8308 */ /* 0x000e240000001000 */
[----:B0-----:R-:W-:-:S04]  /*09e0*/  @!P0 FMUL.FTZ R24, R23, R10 ;  /* 0x0000000a17188220 */ /* 0x001fc80000410000 */
[----:B---3--:R-:W-:Y:S02]  /*09f0*/  @!P0 FFMA.FTZ R27, -R24, R11, R27 ;  /* 0x0000000b181b8223 */ /* 0x008fe4000001011b */
[----:B-1----:R-:W0:Y:S02]  /*0a00*/  MUFU.RCP R4, R28 ;  /* 0x0000001c00047308 */ /* 0x002e240000001000 */
[----:B0-----:R-:W-:Y:S02]  /*0a10*/  FMUL.FTZ R7, R21, R4 ;  /* 0x0000000415077220 */ /* 0x001fe40000410000 */
[----:B------:R-:W0:Y:S03]  /*0a20*/  @!P4 LDC.64 R4, c[0x0][0x248] ;  /* 0x00009200ff04cb82 */ /* 0x000e260000000a00 */
[----:B------:R-:W-:-:S13]  /*0a30*/  FSETP.GEU.FTZ.AND P3, PT, R14, R7, PT ;  /* 0x000000070e00720b */ /* 0x000fda0003f7e000 */
[----:B------:R-:W-:Y:S02]  /*0a40*/  @P3 IMAD.MOV.U32 R8, RZ, RZ, R15 ;  /* 0x000000ffff083224 */ /* 0x000fe400078e000f */
[----:B------:R-:W-:Y:S02]  /*0a50*/  @P3 IMAD.MOV.U32 R6, RZ, RZ, 0x3f ;  /* 0x0000003fff063424 */ /* 0x000fe400078e00ff */
[----:B------:R-:W-:Y:S01]  /*0a60*/  @P3 IMAD.MOV.U32 R31, RZ, RZ, 0x7f ;  /* 0x0000007fff1f3424 */ /* 0x000fe200078e00ff */
[----:B------:R-:W-:Y:S01]  /*0a70*/  FSETP.GEU.FTZ.AND P1, PT, R8, R7, PT ;  /* 0x000000070800720b */ /* 0x000fe20003f3e000 */
[----:B------:R-:W-:Y:S02]  /*0a80*/  @P3 IMAD.MOV.U32 R33, RZ, RZ, -0x40800000 ;  /* 0xbf800000ff213424 */ /* 0x000fe400078e00ff */
[----:B0-----:R-:W-:-:S04]  /*0a90*/  @!P4 IMAD.WIDE.U32 R4, R9, 0x4, R4 ;  /* 0x000000040904c825 */ /* 0x001fc800078e0004 */
[----:B------:R-:W-:Y:S01]  /*0aa0*/  @P3 IMAD.MOV.U32 R30, RZ, RZ, R14 ;  /* 0x000000ffff1e3224 */ /* 0x000fe200078e000e */
[----:B------:R-:W-:Y:S01]  /*0ab0*/  @!P4 STG.E desc[UR6][R4.64], R28 ;  /* 0x0000001c0400c986 */ /* 0x000fe2000c101906 */
[----:B------:R-:W-:Y:S04]  /*0ac0*/  BAR.SYNC.DEFER_BLOCKING 0x0 ;  /* 0x0000000000007b1d */ /* 0x000fe80000010000 */
[C---:B------:R-:W-:Y:S02]  /*0ad0*/  @P1 VIADD R9, R6.reuse, 0xffffffe0 ;  /* 0xffffffe006091836 */ /* 0x040fe40000000000 */
[----:B------:R-:W-:Y:S02]  /*0ae0*/  @!P1 VIADD R9, R6, 0x20 ;  /* 0x0000002006099836 */ /* 0x000fe40000000000 */
[----:B------:R-:W-:-:S02]  /*0af0*/  @!P1 IMAD.MOV.U32 R33, RZ, RZ, R8 ;  /* 0x000000ffff219224 */ /* 0x000fc400078e0008 */
[----:B------:R-:W-:Y:S02]  /*0b00*/  IMAD R24, R9, 0x4, R12 ;  /* 0x0000000409187824 */ /* 0x000fe400078e020c */
[----:B------:R-:W-:Y:S01]  /*0b10*/  @P1 IMAD.MOV.U32 R30, RZ, RZ, R8 ;  /* 0x000000ffff1e1224 */ /* 0x000fe200078e0008 */
[----:B------:R0:W-:Y:S01]  /*0b20*/  STS [R0], R27 ;  /* 0x0000001b00007388 */ /* 0x0001e20000000800 */
[----:B------:R-:W-:-:S03]  /*0b30*/  NOP ;  /* 0x0000000000007918 */ /* 0x000fc60000000000 */
[----:B------:R-:W-:Y:S01]  /*0b40*/  LDS R10, [R0] ;  /* 0x00000000000a7984 */ /* 0x000fe20000000800 */
[----:B0-----:R-:W-:-:S03]  /*0b50*/  IMAD.MOV.U32 R27, RZ, RZ, 0x7f ;  /* 0x0000007fff1b7424 */ /* 0x001fc600078e00ff */
[----:B------:R-:W-:Y:S01]  /*0b60*/  @!P2 STS [R29+0xc40], R22 ;  /* 0x000c40161d00a388 */ /* 0x000fe20000000800 */
[----:B------:R-:W-:Y:S02]  /*0b70*/  @P3 IMAD.MOV.U32 R27, RZ, RZ, RZ ;  /* 0x000000ffff1b3224 */ /* 0x000fe400078e00ff */
[----:B------:R-:W-:Y:S01]  /*0b80*/  @!P1 IMAD.MOV.U32 R27, RZ, RZ, R6 ;  /* 0x000000ffff1b9224 */ /* 0x000fe200078e0006 */
[----:B------:R-:W-:Y:S01]  /*0b90*/  BAR.SYNC.DEFER_BLOCKING 0x0 ;  /* 0x0000000000007b1d */ /* 0x000fe20000010000 */
[----:B------:R-:W-:-:S05]  /*0ba0*/  @!P1 IMAD.MOV.U32 R6, RZ, RZ, R31 ;  /* 0x000000ffff069224 */ /* 0x000fca00078e001f */
        /* <DEDUP_REMOVED lines=8> */
[----:B------:R-:W-:-:S02]  /*0c30*/  @P0 IMAD.MOV.U32 R30, RZ, RZ, R24 ;  /* 0x000000ffff1e0224 */ /* 0x000fc400078e0018 */
        /* <DEDUP_REMOVED lines=58> */
[----:B------:R0:W-:Y:S01]  /*0fe0*/  @!P0 STG.E desc[UR6][R4.64], R10 ;  /* 0x0000000a04008986 */ /* 0x0001e2000c101906 */
[----:B-1----:R-:W-:Y:S02]  /*0ff0*/  SHF.R.U32.HI R6, RZ, 0x1f, R0 ;  /* 0x0000001fff067819 */ /* 0x002fe40000011600 */
[----:B------:R-:W-:Y:S02]  /*1000*/  PRMT R0, R7, 0x9910, RZ ;  /* 0x0000991007007816 */ /* 0x000fe400000000ff */
[----:B------:R-:W-:-:S04]  /*1010*/  PRMT R7, R6, 0x9910, RZ ;  /* 0x0000991006077816 */ /* 0x000fc800000000ff */
[----:B------:R-:W-:-:S13]  /*1020*/  ISETP.NE.AND P0, PT, R7, R0, PT ;  /* 0x000000000700720c */ /* 0x000fda0003f05270 */
[----:B0-----:R-:W-:Y:S05]  /*1030*/  @!P0 BRA `(.L_x_26) ;  /* 0x0000000000148947 */ /* 0x001fea0003800000 */
[----:B------:R-:W-:-:S13]  /*1040*/  FSETP.GT.FTZ.AND P0, PT, R21, RZ, PT ;  /* 0x000000ff1500720b */ /* 0x000fda0003f14000 */
[----:B------:R-:W-:-:S05]  /*1050*/  @!P0 VIADD R0, R27, 0xffffffff ;  /* 0xffffffff1b008836 */ /* 0x000fca0000000000 */
[----:B------:R-:W-:-:S05]  /*1060*/  @!P0 PRMT R27, R0, 0x7610, R27 ;  /* 0x00007610001b8816 */ /* 0x000fca000000001b */
[----:B------:R-:W-:-:S05]  /*1070*/  @P0 VIADD R0, R27, 0x1 ;  /* 0x000000011b000836 */ /* 0x000fca0000000000 */
[----:B------:R-:W-:-:S07]  /*1080*/  @P0 PRMT R27, R0, 0x7610, R27 ;  /* 0x00007610001b0816 */ /* 0x000fce000000001b */
.L_x_26:
[----:B------:R-:W-:Y:S05]  /*1090*/  BSYNC B0 ;  /* 0x0000000000007941 */ /* 0x000fea0003800000 */
.L_x_25:
        /* <DEDUP_REMOVED lines=18> */
.L_x_28:
        /* <DEDUP_REMOVED lines=12> */
.L_x_2039:


//--------------------- .text._Z35kOptimizerStatic8bit1StateBlockwiseI13__nv_bfloat16Li5ELi256ELi1EEvPT_S2_PhfffifPfS4_ffbi --------------------------
	.section	.text._Z35kOptimizerStatic8bit1StateBlockwiseI13__nv_bfloat16Li5ELi256ELi1EEvPT_S2_PhfffifPfS4_ffbi,"ax",@progbits
	.align	128
        .global         _Z35kOptimizerStatic8bit1StateBlockwiseI13__nv_bfloat16Li5ELi256ELi1EEvPT_S2_PhfffifPfS4_ffbi
        .type           _Z35kOptimizerStatic8bit1StateBlockwiseI13__nv_bfloat16Li5ELi256ELi1EEvPT_S2_PhfffifPfS4_ffbi,@function
        .size           _Z35kOptimizerStatic8bit1StateBlockwiseI13__nv_bfloat16Li5ELi256ELi1EEvPT_S2_PhfffifPfS4_ffbi,(.L_x_2040 - _Z35kOptimizerStatic8bit1StateBlockwiseI13__nv_bfloat16Li5ELi256ELi1EEvPT_S2_PhfffifPfS4_ffbi)
        .other          _Z35kOptimizerStatic8bit1StateBlockwiseI13__nv_bfloat16Li5ELi256ELi1EEvPT_S2_PhfffifPfS4_ffbi,@"STO_CUDA_ENTRY STV_DEFAULT"
_Z35kOptimizerStatic8bit1StateBlockwiseI13__nv_bfloat16Li5ELi256ELi1EEvPT_S2_PhfffifPfS4_ffbi:
.text._Z35kOptimizerStatic8bit1StateBlockwiseI13__nv_bfloat16Li5ELi256ELi1EEvPT_S2_PhfffifPfS4_ffbi:
        /* <DEDUP_REMOVED lines=28> */
[----:B------:R-:W-:Y:S01]  /*01c0*/  ULDC UR11, c[0x0][0x238] ;  /* 0x00008e00000b7ab9 */ /* 0x000fe20000000800 */
[----:B------:R1:W1:Y:S01]  /*01d0*/  LDS R17, [R0+0x2fc] ;  /* 0x0002fc0000117984 */ /* 0x0002620000000800 */
[----:B------:R-:W3:Y:S01]  /*01e0*/  LDC R8, c[0x0][0x250] ;  /* 0x00009400ff087b82 */ /* 0x000ee20000000800 */
[----:B0-----:R-:W-:Y:S01]  /*01f0*/  LEA R5, R9, R4, 0x18 ;  /* 0x0000000409057211 */ /* 0x001fe200078ec0ff */
[----:B------:R-:W-:Y:S01]  /*0200*/  ULDC.U8 UR8, c[0x0][0x258] ;  /* 0x0000960000087ab9 */ /* 0x000fe20000000000 */
[----:B------:R-:W0:Y:S01]  /*0210*/  S2R R18, SR_LANEID ;  /* 0x0000000000127919 */ /* 0x000e220000000000 */
[----:B------:R-:W-:Y:S01]  /*0220*/  SHF.R.S32.HI R6, RZ, 0x5, R6 ;  /* 0x00000005ff067819 */ /* 0x000fe20000011406 */
[----:B------:R-:W-:-:S03]  /*0230*/  ULDC UR9, c[0x0][0x254] ;  /* 0x0000950000097ab9 */ /* 0x000fc60000000800 */
[----:B------:R-:W0:Y:S01]  /*0240*/  LDC R19, c[0x0][0x25c] ;  /* 0x00009700ff137b82 */ /* 0x000e220000000800 */
[----:B------:R-:W-:-:S07]  /*0250*/  IMAD R20, R6, 0x4, R5 ;  /* 0x0000000406147824 */ /* 0x000fce00078e0205 */
[----:B------:R-:W0:Y:S08]  /*0260*/  LDC.64 R12, c[0x0][0x248] ;  /* 0x00009200ff0c7b82 */ /* 0x000e300000000a00 */
[----:B------:R-:W0:Y:S01]  /*0270*/  LDC.64 R2, c[0x0][0x228] ;  /* 0x00008a00ff027b82 */ /* 0x000e220000000a00 */
[----:B-1234-:R-:W-:-:S07]  /*0280*/  FFMA.FTZ R21, -R21, R8, 1 ;  /* 0x3f80000015157423 */ /* 0x01efce0000010108 */
.L_x_35:
[----:B------:R-:W-:Y:S01]  /*0290*/  IMAD.MOV R24, RZ, RZ, -R22 ;  /* 0x000000ffff187224 */ /* 0x000fe200078e0a16 */
[----:B------:R-:W-:Y:S01]  /*02a0*/  PRMT R8, RZ, 0x7610, R8 ;  /* 0x00007610ff087816 */ /* 0x000fe20000000008 */
[----:B------:R-:W1:Y:S03]  /*02b0*/  S2R R30, SR_CgaCtaId ;  /* 0x00000000001e7919 */ /* 0x000e660000008800 */
[----:B0-----:R-:W-:Y:S01]  /*02c0*/  VIADDMNMX.U32 R24, R24, R19, 0x100, PT ;  /* 0x0000010018187446 */ /* 0x001fe20003800013 */
[----:B------:R-:W-:Y:S03]  /*02d0*/  BAR.SYNC.DEFER_BLOCKING 0x0 ;  /* 0x0000000000007b1d */ /* 0x000fe60000010000 */
[----:B------:R-:W-:-:S13]  /*02e0*/  ISETP.GE.AND P2, PT, R15, R24, PT ;  /* 0x000000180f00720c */ /* 0x000fda0003f46270 */
[----:B------:R-:W0:Y:S01]  /*02f0*/  @!P2 LDC.64 R6, c[0x0][0x218] ;  /* 0x00008600ff06ab82 */ /* 0x000e220000000a00 */
[----:B------:R-:W-:-:S04]  /*0300*/  @!P2 IADD3 R4, P0, R15, R22, RZ ;  /* 0x000000160f04a210 */ /* 0x000fc80007f1e0ff */
[----:B------:R-:W-:Y:S02]  /*0310*/  @!P2 LEA.HI.X.SX32 R5, R15, RZ, 0x1, P0 ;  /* 0x000000ff0f05a211 */ /* 0x000fe400000f0eff */
[----:B0-----:R-:W-:-:S04]  /*0320*/  @!P2 LEA R6, P0, R4, R6, 0x1 ;  /* 0x000000060406a211 */ /* 0x001fc800078008ff */
[----:B------:R-:W-:Y:S02]  /*0330*/  @!P2 LEA.HI.X R7, R4, R7, R5, 0x1, P0 ;  /* 0x000000070407a211 */ /* 0x000fe400000f0c05 */
[----:B------:R-:W-:Y:S01]  /*0340*/  MOV R31, 0x400 ;  /* 0x00000400001f7802 */ /* 0x000fe20000000f00 */
[----:B------:R-:W0:Y:S02]  /*0350*/  @!P2 LDC.64 R4, c[0x0][0x220] ;  /* 0x00008800ff04ab82 */ /* 0x000e240000000a00 */
[----:B------:R2:W3:Y:S01]  /*0360*/  @!P2 LDG.E.U16.CONSTANT R8, desc[UR6][R6.64] ;  /* 0x000000060608a981 */ /* 0x0004e2000c1e9500 */
[----:B------:R-:W-:Y:S01]  /*0370*/  LOP3.LUT R9, R15, 0x7fffffe0, RZ, 0xc0, !PT ;  /* 0x7fffffe00f097812 */ /* 0x000fe200078ec0ff */
[----:B------:R-:W-:Y:S01]  /*0380*/  VIADD R11, R31, 0x840 ;  /* 0x000008401f0b7836 */ /* 0x000fe20000000000 */
[----:B------:R-:W-:-:S03]  /*0390*/  SHF.R.S32.HI R26, RZ, 0x1f, R15 ;  /* 0x0000001fff1a7819 */ /* 0x000fc6000001140f */
[----:B------:R-:W-:Y:S01]  /*03a0*/  IMAD.IADD R9, R9, 0x1, R18 ;  /* 0x0000000109097824 */ /* 0x000fe200078e0212 */
[----:B-1----:R-:W-:Y:S01]  /*03b0*/  LEA R28, R30, R11, 0x18 ;  /* 0x0000000b1e1c7211 */ /* 0x002fe200078ec0ff */
[----:B--2---:R-:W-:-:S04]  /*03c0*/  IMAD.MOV.U32 R6, RZ, RZ, 0x80 ;  /* 0x00000080ff067424 */ /* 0x004fc800078e00ff */
[----:B------:R-:W-:Y:S01]  /*03d0*/  IMAD R25, R9, 0x2, R28 ;  /* 0x0000000209197824 */ /* 0x000fe200078e021c */
[----:B------:R-:W-:Y:S02]  /*03e0*/  PRMT R9, R6, 0x7610, R9 ;  /* 0x0000761006097816 */ /* 0x000fe40000000009 */
[----:B------:R-:W1:Y:S01]  /*03f0*/  @!P2 LDC.64 R6, c[0x0][0x210] ;  /* 0x00008400ff06ab82 */ /* 0x000e620000000a00 */
[----:B0-----:R-:W-:-:S04]  /*0400*/  @!P2 IADD3 R4, P0, P1, R22, R4, R15 ;  /* 0x000000041604a210 */ /* 0x001fc8000791e00f */
[----:B------:R-:W-:Y:S01]  /*0410*/  @!P2 IADD3.X R5, RZ, R5, R26, P0, P1 ;  /* 0x00000005ff05a210 */ /* 0x000fe200007e241a */
[----:B---3--:R0:W-:Y:S01]  /*0420*/  STS.U16 [R25], R8 ;  /* 0x0000000819007388 */ /* 0x0081e20000000400 */
[----:B------:R-:W-:-:S03]  /*0430*/  NOP ;  /* 0x0000000000007918 */ /* 0x000fc60000000000 */
[----:B------:R-:W2:Y:S01]  /*0440*/  LDS.U16 R33, [R25] ;  /* 0x0000000019217984 */ /* 0x000ea20000000400 */
[----:B------:R-:W-:Y:S06]  /*0450*/  BAR.SYNC.DEFER_BLOCKING 0x0 ;  /* 0x0000000000007b1d */ /* 0x000fec0000010000 */
[----:B------:R-:W3:Y:S01]  /*0460*/  @!P2 LDG.E.U8 R9, desc[UR6][R4.64] ;  /* 0x000000060409a981 */ /* 0x000ee2000c1e1100 */
[C---:B------:R-:W-:Y:S02]  /*0470*/  @!P2 IADD3 R10, P0, R15.reuse, R22, RZ ;  /* 0x000000160f0aa210 */ /* 0x040fe40007f1e0ff */
[----:B------:R-:W-:-:S02]  /*0480*/  LOP3.LUT R27, R15, 0xffffffe0, RZ, 0xc0, !PT ;  /* 0xffffffe00f1b7812 */ /* 0x000fc400078ec0ff */
[----:B0-----:R-:W-:Y:S01]  /*0490*/  PRMT R8, RZ, 0x7610, R8 ;  /* 0x00007610ff087816 */ /* 0x001fe20000000008 */
[----:B------:R-:W-:Y:S01]  /*04a0*/  @!P2 IMAD.X R11, RZ, RZ, R26, P0 ;  /* 0x000000ffff0ba224 */ /* 0x000fe200000e061a */
[----:B------:R-:W-:Y:S02]  /*04b0*/  IADD3 R28, R28, R18, R27 ;  /* 0x000000121c1c7210 */ /* 0x000fe40007ffe01b */
[----:B-1----:R-:W-:-:S04]  /*04c0*/  @!P2 LEA R6, P0, R10, R6, 0x1 ;  /* 0x000000060a06a211 */ /* 0x002fc800078008ff */
[----:B------:R-:W-:Y:S01]  /*04d0*/  @!P2 LEA.HI.X R7, R10, R7, R11, 0x1, P0 ;  /* 0x000000070a07a211 */ /* 0x000fe200000f0c0b */
[----:B---3--:R0:W-:Y:S01]  /*04e0*/  STS.U8 [R28], R9 ;  /* 0x000000091c007388 */ /* 0x0081e20000000000 */
[----:B------:R-:W-:-:S03]  /*04f0*/  NOP ;  /* 0x0000000000007918 */ /* 0x000fc60000000000 */
[----:B------:R0:W1:Y:S01]  /*0500*/  LDS.U8 R11, [R28] ;  /* 0x000000001c0b7984 */ /* 0x0000620000000000 */
[----:B------:R-:W-:Y:S06]  /*0510*/  BAR.SYNC.DEFER_BLOCKING 0x0 ;  /* 0x0000000000007b1d */ /* 0x000fec0000010000 */
[----:B------:R-:W3:Y:S01]  /*0520*/  @!P2 LDG.E.U16 R8, desc[UR6][R6.64] ;  /* 0x000000060608a981 */ /* 0x000ee2000c1e1500 */
[----:B------:R-:W-:Y:S01]  /*0530*/  UPRMT UR5, UR8, 0x8880, URZ ;  /* 0x0000888008057896 */ /* 0x000fe2000800003f */
[----:B--2---:R-:W-:Y:S01]  /*0540*/  IMAD.U32 R10, R33, 0x10000, RZ ;  /* 0x00010000210a7824 */ /* 0x004fe200078e00ff */
[----:B------:R-:W-:Y:S04]  /*0550*/  BSSY B0, `(.L_x_29) ;  /* 0x0000022000007945 */ /* 0x000fe80003800000 */
[----:B------:R-:W-:-:S02]  /*0560*/  ISETP.NE.AND P1, PT, RZ, UR5, PT ;  /* 0x00000005ff007c0c */ /* 0x000fc4000bf25270 */
[----:B------:R-:W-:Y:S01]  /*0570*/  FSETP.NEU.FTZ.AND P0, PT, R10, RZ, PT ;  /* 0x000000ff0a00720b */ /* 0x000fe20003f1d000 */
[----:B---3--:R0:W-:Y:S01]  /*0580*/  STS.U16 [R25], R8 ;  /* 0x0000000819007388 */ /* 0x0081e20000000400 */
[----:B------:R-:W-:-:S03]  /*0590*/  NOP ;  /* 0x0000000000007918 */ /* 0x000fc60000000000 */
[----:B------:R0:W2:Y:S08]  /*05a0*/  LDS.U16 R32, [R25] ;  /* 0x0000000019207984 */ /* 0x0000b00000000400 */
[----:B-1----:R-:W-:Y:S05]  /*05b0*/  @!P0 BRA P1, `(.L_x_30) ;  /* 0x00000000006c8947 */ /* 0x002fea0000800000 */
[----:B------:R-:W-:-:S05]  /*05c0*/  SHF.R.U32.HI R5, RZ, 0x8, R22 ;  /* 0x00000008ff057819 */ /* 0x000fca0000011616 */
[----:B------:R-:W-:-:S06]  /*05d0*/  IMAD.WIDE.U32 R4, R5, 0x4, R12 ;  /* 0x0000000405047825 */ /* 0x000fcc00078e000c */
[----:B------:R-:W3:Y:S01]  /*05e0*/  LDG.E R4, desc[UR6][R4.64] ;  /* 0x0000000604047981 */ /* 0x000ee2000c1e1900 */
[----:B------:R-:W-:Y:S02]  /*05f0*/  IMAD R11, R11, 0x4, R0 ;  /* 0x000000040b0b7824 */ /* 0x000fe400078e0200 */
[----:B------:R-:W-:Y:S01]  /*0600*/  FMUL.FTZ R23, R10, UR9 ;  /* 0x000000090a177c20 */ /* 0x000fe20008410000 */
[----:B------:R-:W-:Y:S01]  /*0610*/  FADD.FTZ R7, -R2, 1 ;  /* 0x3f80000002077421 */ /* 0x000fe20000010100 */
[----:B------:R-:W-:Y:S02]  /*0620*/  FSETP.LT.FTZ.AND P1, PT, RZ, UR10, PT ;  /* 0x0000000aff007c0b */ /* 0x000fe4000bf31000 */
[----:B------:R-:W3:Y:S02]  /*0630*/  LDS R11, [R11] ;  /* 0x000000000b0b7984 */ /* 0x000ee40000000800 */
[----:B---3--:R-:W-:-:S04]  /*0640*/  FMUL.FTZ R6, R4, R11 ;  /* 0x0000000b04067220 */ /* 0x008fc80000410000 */
[C---:B0-----:R-:W-:Y:S01]  /*0650*/  FMUL.FTZ R8, R6.reuse, R2 ;  /* 0x0000000206087220 */ /* 0x041fe20000410000 */
[----:B------:R-:W-:-:S03]  /*0660*/  FMUL.FTZ R6, R6, R3 ;  /* 0x0000000306067220 */ /* 0x000fc60000410000 */
[----:B------:R-:W-:-:S05]  /*0670*/  FFMA.FTZ R7, R23, R7, R8 ;  /* 0x0000000717077223 */ /* 0x000fca0000010008 */
[C---:B------:R-:W-:Y:S02]  /*0680*/  FSETP.GT.FTZ.AND P0, PT, R7.reuse, RZ, PT ;  /* 0x000000ff0700720b */ /* 0x040fe40003f14000 */
[----:B------:R-:W-:Y:S01]  /*0690*/  FSETP.GEU.FTZ.AND P2, PT, R7, RZ, PT ;  /* 0x000000ff0700720b */ /* 0x000fe20003f5e000 */
[----:B------:R-:W-:-:S03]  /*06a0*/  FADD.FTZ R7, -R3, 1 ;  /* 0x3f80000003077421 */ /* 0x000fc60000010100 */
[----:B------:R-:W-:Y:S01]  /*06b0*/  SEL R4, RZ, 0x1, P2 ;  /* 0x00000001ff047807 */ /* 0x000fe20001000000 */
[----:B------:R-:W-:-:S03]  /*06c0*/  FFMA.FTZ R23, R23, R7, R6 ;  /* 0x0000000717177223 */ /* 0x000fc60000010006 */
[----:B------:R-:W-:-:S03]  /*06d0*/  IADD3 R5, -R4, 0x1, RZ ;  /* 0x0000000104057810 */ /* 0x000fc60007ffe1ff */
[----:B------:R-:W-:Y:S02]  /*06e0*/  @!P0 IMAD.MOV R5, RZ, RZ, -R4 ;  /* 0x000000ffff058224 */ /* 0x000fe400078e0a04 */
[----:B--2---:R-:W-:-:S03]  /*06f0*/  @P1 IMAD.U32 R4, R32, 0x10000, RZ ;  /* 0x0001000020041824 */ /* 0x004fc600078e00ff */
[----:B------:R-:W-:Y:S01]  /*0700*/  I2FP.F32.S32 R5, R5 ;  /* 0x0000000500057245 */ /* 0x000fe20000201400 */
[----:B------:R-:W-:-:S04]  /*0710*/  @P1 FMUL.FTZ R4, R21, R4 ;  /* 0x0000000415041220 */ /* 0x000fc80000410000 */
[----:B------:R-:W-:Y:S01]  /*0720*/  FMUL.FTZ R5, R5, UR11 ;  /* 0x0000000b05057c20 */ /* 0x000fe20008410000 */
[----:B------:R-:W-:-:S04]  /*0730*/  @P1 F2FP.BF16.F32.PACK_AB R4, RZ, R4 ;  /* 0x00000004ff04123e */ /* 0x000fc800000010ff */
[----:B------:R-:W-:Y:S02]  /*0740*/  F2FP.BF16.F32.PACK_AB R5, RZ, R5 ;  /* 0x00000005ff05723e */ /* 0x000fe400000010ff */
[----:B------:R-:W-:Y:S02]  /*0750*/  @P1 PRMT R32, R4, 0x7610, R32 ;  /* 0x0000761004201816 */ /* 0x000fe40000000020 */
[----:B------:R-:W-:-:S07]  /*0760*/  PRMT R33, R5, 0x7610, R33 ;  /* 0x0000761005217816 */ /* 0x000fce0000000021 */
.L_x_30:
[----:B------:R-:W-:Y:S05]  /*0770*/  BSYNC B0 ;  /* 0x0000000000007941 */ /* 0x000fea0003800000 */
.L_x_29:
[----:B------:R-:W-:Y:S01]  /*0780*/  FMNMX.FTZ R4, |R23|, -3.40282346638528859812e+38, !PT ;  /* 0xff7fffff17047809 */ /* 0x000fe20007810200 */
[----:B------:R-:W-:Y:S01]  /*0790*/  BSSY B0, `(.L_x_31) ;  /* 0x000002f000007945 */ /* 0x000fe20003800000 */
[----:B------:R-:W-:Y:S02]  /*07a0*/  ISETP.NE.AND P2, PT, R18, RZ, PT ;  /* 0x000000ff1200720c */ /* 0x000fe40003f45270 */
[C---:B------:R-:W-:Y:S01]  /*07b0*/  ISETP.NE.AND P1, PT, R15.reuse, RZ, PT ;  /* 0x000000ff0f00720c */ /* 0x040fe20003f25270 */
[----:B------:R-:W1:Y:S01]  /*07c0*/  SHFL.DOWN PT, R5, R4, 0x1, 0x1f ;  /* 0x08201f0004057f89 */ /* 0x000e6200000e0000 */
[----:B------:R-:W-:Y:S02]  /*07d0*/  ISETP.NE.AND P4, PT, R15, RZ, PT ;  /* 0x000000ff0f00720c */ /* 0x000fe40003f85270 */
[----:B------:R-:W-:Y:S02]  /*07e0*/  LEA R29, R30, R31, 0x18 ;  /* 0x0000001f1e1d7211 */ /* 0x000fe400078ec0ff */
[----:B-1----:R-:W-:-:S04]  /*07f0*/  FSETP.GEU.FTZ.AND P0, PT, R4, R5, PT ;  /* 0x000000050400720b */ /* 0x002fc80003f1e000 */
[----:B------:R-:W-:-:S04]  /*0800*/  ISETP.LT.AND P0, PT, R18, 0x1f, !P0 ;  /* 0x0000001f1200780c */ /* 0x000fc80004701270 */
[----:B------:R-:W-:-:S05]  /*0810*/  FSEL R5, R5, R4, P0 ;  /* 0x0000000405057208 */ /* 0x000fca0000000000 */
[----:B------:R-:W1:Y:S02]  /*0820*/  SHFL.DOWN PT, R6, R5, 0x2, 0x1f ;  /* 0x08401f0005067f89 */ /* 0x000e6400000e0000 */
        /* <DEDUP_REMOVED lines=15> */
[----:B------:R1:W-:Y:S01]  /*0920*/  @!P2 STS [R20+0x8], R34 ;  /* 0x000008221400a388 */ /* 0x0003e20000000800 */
[----:B------:R-:W-:Y:S06]  /*0930*/  BAR.SYNC.DEFER_BLOCKING 0x0 ;  /* 0x0000000000007b1d */ /* 0x000fec0000010000 */
[----:B------:R-:W-:Y:S05]  /*0940*/  @P1 BRA `(.L_x_32) ;  /* 0x00000000004c1947 */ /* 0x000fea0003800000 */
[CC--:B------:R-:W-:Y:S02]  /*0950*/  LEA R35, R30.reuse, R31.reuse, 0x18 ;  /* 0x0000001f1e237211 */ /* 0x0c0fe400078ec0ff */
[----:B------:R-:W-:-:S03]  /*0960*/  LEA R31, R30, R31, 0x18 ;  /* 0x0000001f1e1f7211 */ /* 0x000fc600078ec0ff */
[----:B------:R-:W3:Y:S04]  /*0970*/  LDS.128 R4, [R35+0x810] ;  /* 0x0008100023047984 */ /* 0x000ee80000000c00 */
[----:B0-----:R-:W0:Y:S01]  /*0980*/  LDS.128 R8, [R35+0x820] ;  /* 0x0008200023087984 */ /* 0x001e220000000c00 */
[----:B---3--:R-:W-:-:S04]  /*0990*/  FSETP.GEU.FTZ.AND P0, PT, R34, R5, PT ;  /* 0x000000052200720b */ /* 0x008fc80003f1e000 */
        /* <DEDUP_REMOVED lines=12> */
[----:B-1----:R-:W-:-:S05]  /*0a60*/  FSEL R34, R11, R10, !P0 ;  /* 0x0000000a0b227208 */ /* 0x002fca0004000000 */
[----:B------:R3:W-:Y:S04]  /*0a70*/  STS [R31+0xa50], R34 ;  /* 0x000a50221f007388 */ /* 0x0007e80000000800 */
.L_x_32:
[----:B------:R-:W-:Y:S05]  /*0a80*/  BSYNC B0 ;  /* 0x0000000000007941 */ /* 0x000fea0003800000 */
.L_x_31:
[----:B------:R-:W-:Y:S01]  /*0a90*/  BAR.SYNC.DEFER_BLOCKING 0x0 ;  /* 0x0000000000007b1d */ /* 0x000fe20000010000 */
[----:B------:R-:W-:Y:S01]  /*0aa0*/  IMAD.U32 R33, R33, 0x10000, RZ ;  /* 0x0001000021217824 */ /* 0x000fe200078e00ff */
[----:B0-----:R-:W-:Y:S01]  /*0ab0*/  @!P4 SHF.R.U32.HI R9, RZ, 0x8, R22 ;  /* 0x00000008ff09c819 */ /* 0x001fe20000011616 */
[----:B------:R-:W-:Y:S02]  /*0ac0*/  IMAD.MOV.U32 R8, RZ, RZ, R17 ;  /* 0x000000ffff087224 */ /* 0x000fe400078e0011 */
[----:B------:R-:W-:Y:S01]  /*0ad0*/  IMAD.MOV.U32 R6, RZ, RZ, 0xbf ;  /* 0x000000bfff067424 */ /* 0x000fe200078e00ff */
[----:B------:R-:W-:Y:S01]  /*0ae0*/  FSETP.NEU.FTZ.AND P0, PT, R33, RZ, PT ;  /* 0x000000ff2100720b */ /* 0x000fe20003f1d000 */
[----:B------:R-:W-:Y:S03]  /*0af0*/  BSSY B0, `(.L_x_33) ;  /* 0x0000073000007945 */ /* 0x000fe60003800000 */
[----:B------:R-:W-:-:S13]  /*0b00*/  ISETP.NE.AND P0, PT, RZ, UR5, !P0 ;  /* 0x00000005ff007c0c */ /* 0x000fda000c705270 */
[----:B--2---:R-:W-:Y:S01]  /*0b10*/  @!P0 IMAD.U32 R10, R32, 0x10000, RZ ;  /* 0x00010000200a8824 */ /* 0x004fe200078e00ff */
[----:B-1-3--:R-:W0:Y:S03]  /*0b20*/  @P4 LDS R34, [R29+0xa50] ;  /* 0x000a50001d224984 */ /* 0x00ae260000000800 */
[----:B------:R-:W-:-:S05]  /*0b30*/  @!P0 FADD.FTZ R33, R10, -R33 ;  /* 0x800000210a218221 */ /* 0x000fca0000010000 */
[----:B------:R-:W-:-:S04]  /*0b40*/  @!P0 F2FP.BF16.F32.PACK_AB R33, RZ, R33 ;  /* 0x00000021ff21823e */ /* 0x000fc800000010ff */
[----:B------:R-:W-:Y:S01]  /*0b50*/  @!P0 PRMT R32, R33, 0x7610, R32 ;  /* 0x0000761021208816 */ /* 0x000fe20000000020 */
[----:B------:R-:W-:Y:S01]  /*0b60*/  IMAD.MOV.U32 R33, RZ, RZ, 0x7f ;  /* 0x0000007fff217424 */ /* 0x000fe200078e00ff */
[----:B0-----:R-:W0:Y:S02]  /*0b70*/  MUFU.RCP R4, R34 ;  /* 0x0000002200047308 */ /* 0x001e240000001000 */
[----:B0-----:R-:W-:Y:S02]  /*0b80*/  FMUL.FTZ R7, R23, R4 ;  /* 0x0000000417077220 */ /* 0x001fe40000410000 */
[----:B------:R-:W0:Y:S03]  /*0b90*/  @!P4 LDC.64 R4, c[0x0][0x248] ;  /* 0x00009200ff04cb82 */ /* 0x000e260000000a00 */
[----:B------:R-:W-:-:S13]  /*0ba0*/  FSETP.GEU.FTZ.AND P2, PT, R14, R7, PT ;  /* 0x000000070e00720b */ /* 0x000fda0003f5e000 */
[----:B------:R-:W-:Y:S02]  /*0bb0*/  @P2 IMAD.MOV.U32 R8, RZ, RZ, R16 ;  /* 0x000000ffff082224 */ /* 0x000fe400078e0010 */
[----:B------:R-:W-:Y:S02]  /*0bc0*/  @P2 IMAD.MOV.U32 R6, RZ, RZ, 0x3f ;  /* 0x0000003fff062424 */ /* 0x000fe400078e00ff */
[----:B------:R-:W-:Y:S01]  /*0bd0*/  @P2 IMAD.MOV.U32 R33, RZ, RZ, RZ ;  /* 0x000000ffff212224 */ /* 0x000fe200078e00ff */
[----:B------:R-:W-:Y:S01]  /*0be0*/  FSETP.GEU.FTZ.AND P3, PT, R8, R7, PT ;  /* 0x000000070800720b */ /* 0x000fe20003f7e000 */
[----:B0-----:R-:W-:-:S05]  /*0bf0*/  @!P4 IMAD.WIDE.U32 R4, R9, 0x4, R4 ;  /* 0x000000040904c825 */ /* 0x001fca00078e0004 */
[----:B------:R0:W-:Y:S01]  /*0c00*/  @!P4 STG.E desc[UR6][R4.64], R34 ;  /* 0x000000220400c986 */ /* 0x0001e2000c101906 */
[----:B------:R-:W-:Y:S06]  /*0c10*/  BAR.SYNC.DEFER_BLOCKING 0x0 ;  /* 0x0000000000007b1d */ /* 0x000fec0000010000 */
[C---:B------:R-:W-:Y:S02]  /*0c20*/  @P3 VIADD R9, R6.reuse, 0xffffffe0 ;  /* 0xffffffe006093836 */ /* 0x040fe40000000000 */
[----:B------:R-:W-:Y:S02]  /*0c30*/  @!P3 VIADD R9, R6, 0x20 ;  /* 0x000000200609b836 */ /* 0x000fe40000000000 */
[----:B------:R-:W-:-:S02]  /*0c40*/  @!P3 IMAD.MOV.U32 R33, RZ, RZ, R6 ;  /* 0x000000ffff21b224 */ /* 0x000fc400078e0006 */
[----:B------:R-:W-:Y:S02]  /*0c50*/  IMAD R30, R9, 0x4, R0 ;  /* 0x00000004091e7824 */ /* 0x000fe400078e0200 */
[----:B0-----:R-:W-:Y:S02]  /*0c60*/  IMAD.MOV.U32 R34, RZ, RZ, R14 ;  /* 0x000000ffff227224 */ /* 0x001fe400078e000e */
[----:B------:R-:W-:Y:S02]  /*0c70*/  @P2 IMAD.MOV.U32 R34, RZ, RZ, -0x40800000 ;  /* 0xbf800000ff222424 */ /* 0x000fe400078e00ff */
[----:B------:R-:W-:Y:S01]  /*0c80*/  @!P3 IMAD.MOV.U32 R34, RZ, RZ, R8 ;  /* 0x000000ffff22b224 */ /* 0x000fe200078e0008 */
[----:B------:R-:W-:Y:S01]  /*0c90*/  STS.U16 [R25], R32 ;  /* 0x0000002019007388 */ /* 0x000fe20000000400 */
[----:B------:R-:W-:-:S03]  /*0ca0*/  NOP ;  /* 0x0000000000007918 */ /* 0x000fc60000000000 */
[----:B------:R-:W-:Y:S04]  /*0cb0*/  LDS.U16 R10, [R25] ;  /* 0x00000000190a7984 */ /* 0x000fe80000000400 */
[----:B------:R-:W-:Y:S01]  /*0cc0*/  @!P1 STS [R29+0xa40], R24 ;  /* 0x000a40181d009388 */ /* 0x000fe20000000800 */
[----:B------:R-:W-:Y:S06]  /*0cd0*/  BAR.SYNC.DEFER_BLOCKING 0x0 ;  /* 0x0000000000007b1d */ /* 0x000fec0000010000 */
[----:B------:R0:W1:Y:S02]  /*0ce0*/  LDS R38, [R30] ;  /* 0x000000001e267984 */ /* 0x0000640000000800 */
[----:B0-----:R-:W-:-:S02]  /*0cf0*/  IMAD.MOV.U32 R30, RZ, RZ, 0xff ;  /* 0x000000ffff1e7424 */ /* 0x001fc400078e00ff */
[----:B------:R-:W-:-:S04]  /*0d00*/  @P2 IMAD.MOV.U32 R30, RZ, RZ, 0x7f ;  /* 0x0000007fff1e2424 */ /* 0x000fc800078e00ff */
[----:B------:R-:W-:Y:S01]  /*0d10*/  @!P3 IMAD.MOV.U32 R6, RZ, RZ, R30 ;  /* 0x000000ffff06b224 */ /* 0x000fe200078e001e */
[----:B-1----:R-:W-:-:S13]  /*0d20*/  FSETP.GEU.FTZ.AND P0, PT, R38, R7, PT ;  /* 0x000000072600720b */ /* 0x002fda0003f1e000 */
[C---:B------:R-:W-:Y:S02]  /*0d30*/  @P0 VIADD R31, R9.reuse, 0xfffffff0 ;  /* 0xfffffff0091f0836 */ /* 0x040fe40000000000 */
[----:B------:R-:W-:Y:S02]  /*0d40*/  @!P0 VIADD R31, R9, 0x10 ;  /* 0x00000010091f8836 */ /* 0x000fe40000000000 */
[----:B------:R-:W-:Y:S02]  /*0d50*/  @!P0 IMAD.MOV.U32 R34, RZ, RZ, R38 ;  /* 0x000000ffff228224 */ /* 0x000fe400078e0026 */
[----:B------:R-:W-:Y:S02]  /*0d60*/  IMAD R4, R31, 0x4, R0 ;  /* 0x000000041f047824 */ /* 0x000fe400078e0200 */
[----:B------:R-:W-:Y:S02]  /*0d70*/  @!P0 IMAD.MOV.U32 R33, RZ, RZ, R9 ;  /* 0x000000ffff218224 */ /* 0x000fe400078e0009 */
[----:B------:R-:W-:Y:S01]  /*0d80*/  @!P0 IMAD.MOV.U32 R9, RZ, RZ, R6 ;  /* 0x000000ffff098224 */ /* 0x000fe200078e0006 */
[----:B------:R-:W0:Y:S02]  /*0d90*/  LDS R40, [R4] ;  /* 0x0000000004287984 */ /* 0x000e240000000800 */
[----:B0-----:R-:W-:-:S13]  /*0da0*/  FSETP.GEU.FTZ.AND P6, PT, R40, R7, PT ;  /* 0x000000072800720b */ /* 0x001fda0003fde000 */
[C---:B------:R-:W-:Y:S02]  /*0db0*/  @P6 VIADD R11, R31.reuse, 0xfffffff8 ;  /* 0xfffffff81f0b6836 */ /* 0x040fe40000000000 */
[----:B------:R-:W-:Y:S02]  /*0dc0*/  @!P6 VIADD R11, R31, 0x8 ;  /* 0x000000081f0be836 */ /* 0x000fe40000000000 */
[----:B------:R-:W-:Y:S02]  /*0dd0*/  @!P6 IMAD.MOV.U32 R34, RZ, RZ, R40 ;  /* 0x000000ffff22e224 */ /* 0x000fe400078e0028 */
[----:B------:R-:W-:Y:S02]  /*0de0*/  IMAD R32, R11, 0x4, R0 ;  /* 0x000000040b207824 */ /* 0x000fe400078e0200 */
[----:B------:R-:W-:Y:S02]  /*0df0*/  @!P6 IMAD.MOV.U32 R33, RZ, RZ, R31 ;  /* 0x000000ffff21e224 */ /* 0x000fe400078e001f */
[----:B------:R-:W-:Y:S01]  /*0e00*/  @!P6 IMAD.MOV.U32 R31, RZ, RZ, R9 ;  /* 0x000000ffff1fe224 */ /* 0x000fe200078e0009 */
[----:B------:R0:W1:Y:S02]  /*0e10*/  LDS R42, [R32] ;  /* 0x00000000202a7984 */ /* 0x0000640000000800 */
[----:B0-----:R-:W-:-:S02]  /*0e20*/  IMAD.MOV.U32 R32, RZ, RZ, 0x3f800000 ;  /* 0x3f800000ff207424 */ /* 0x001fc400078e00ff */
[----:B------:R-:W-:Y:S02]  /*0e30*/  @P2 IMAD.MOV.U32 R32, RZ, RZ, R14 ;  /* 0x000000ffff202224 */ /* 0x000fe400078e000e */
[----:B------:R-:W-:Y:S02]  /*0e40*/  @P3 IMAD.MOV.U32 R32, RZ, RZ, R8 ;  /* 0x000000ffff203224 */ /* 0x000fe400078e0008 */
[----:B------:R-:W-:Y:S01]  /*0e50*/  @P0 IMAD.MOV.U32 R32, RZ, RZ, R38 ;  /* 0x000000ffff200224 */ /* 0x000fe200078e0026 */
[----:B------:R-:W-:Y:S01]  /*0e60*/  LDS R8, [R29+0xa40] ;  /* 0x000a40001d087984 */ /* 0x000fe20000000800 */
[----:B------:R-:W-:Y:S01]  /*0e70*/  @P6 IMAD.MOV.U32 R32, RZ, RZ, R40 ;  /* 0x000000ffff206224 */ /* 0x000fe200078e0028 */
[----:B-1----:R-:W-:-:S13]  /*0e80*/  FSETP.GEU.FTZ.AND P5, PT, R42, R7, PT ;  /* 0x000000072a00720b */ /* 0x002fda0003fbe000 */
        /* <DEDUP_REMOVED lines=39> */
[----:B------:R-:W-:Y:S01]  /*1100*/  @!P0 IADD3 R7, P2, R15, R22, RZ ;  /* 0x000000160f078210 */ /* 0x000fe20007f5e0ff */
[----:B------:R-:W0:Y:S04]  /*1110*/  @!P0 LDC.64 R4, c[0x0][0x210] ;  /* 0x00008400ff048b82 */ /* 0x000e280000000a00 */
[----:B------:R-:W1:Y:S01]  /*1120*/  LDS R6, [R6] ;  /* 0x0000000006067984 */ /* 0x000e620000000800 */
[----:B------:R-:W-:Y:S01]  /*1130*/  @!P0 IMAD.X R8, RZ, RZ, R26, P2 ;  /* 0x000000ffff088224 */ /* 0x000fe200010e061a */
[----:B0-----:R-:W-:-:S04]  /*1140*/  @!P0 LEA R4, P2, R7, R4, 0x1 ;  /* 0x0000000407048211 */ /* 0x001fc800078408ff */
[----:B------:R-:W-:Y:S02]  /*1150*/  @!P0 LEA.HI.X R5, R7, R5, R8, 0x1, P2 ;  /* 0x0000000507058211 */ /* 0x000fe400010f0c08 */
[----:B------:R-:W-:-:S03]  /*1160*/  SHF.R.U32.HI R8, RZ, 0x1f, R23 ;  /* 0x0000001fff087819 */ /* 0x000fc60000011617 */
[----:B------:R0:W-:Y:S01]  /*1170*/  @!P0 STG.E.U16 desc[UR6][R4.64], R10 ;  /* 0x0000000a04008986 */ /* 0x0001e2000c101506 */
        /* <DEDUP_REMOVED lines=10> */
.L_x_34:
[----:B------:R-:W-:Y:S05]  /*1220*/  BSYNC B0 ;  /* 0x0000000000007941 */ /* 0x000fea0003800000 */
.L_x_33:
[----:B------:R-:W-:Y:S01]  /*1230*/  BAR.SYNC.DEFER_BLOCKING 0x0 ;  /* 0x0000000000007b1d */ /* 0x000fe20000010000 */
[----:B------:R-:W-:Y:S01]  /*1240*/  LOP3.LUT R4, R15, 0x1f, RZ, 0xc0, !PT ;  /* 0x0000001f0f047812 */ /* 0x000fe200078ec0ff */
[----:B------:R-:W-:-:S04]  /*1250*/  VIADD R9, R22, UR4 ;  /* 0x0000000416097c36 */ /* 0x000fc80008000000 */
[----:B------:R-:W-:Y:S01]  /*1260*/  IMAD.IADD R4, R27, 0x1, R4 ;  /* 0x000000011b047824 */ /* 0x000fe200078e0204 */
[----:B------:R-:W-:Y:S01]  /*1270*/  STS.U8 [R28], R33 ;  /* 0x000000211c007388 */ /* 0x000fe20000000000 */
[----:B------:R-:W-:-:S03]  /*1280*/  NOP ;  /* 0x0000000000007918 */ /* 0x000fc60000000000 */
[----:B------:R-:W-:Y:S04]  /*1290*/  LDS.U8 R7, [R28] ;  /* 0x000000001c077984 */ /* 0x000fe80000000000 */
[----:B------:R-:W-:Y:S01]  /*12a0*/  @!P1 STS [R29+0x940], R24 ;  /* 0x000940181d009388 */ /* 0x000fe20000000800 */
[----:B------:R-:W-:Y:S06]  /*12b0*/  BAR.SYNC.DEFER_BLOCKING 0x0 ;  /* 0x0000000000007b1d */ /* 0x000fec0000010000 */
[----:B------:R-:W0:Y:S02]  /*12c0*/  LDS R5, [R29+0x940] ;  /* 0x000940001d057984 */ /* 0x000e240000000800 */
[----:B0-----:R-:W-:-:S13]  /*12d0*/  ISETP.GE.AND P0, PT, R4, R5, PT ;  /* 0x000000050400720c */ /* 0x001fda0003f06270 */
[----:B------:R-:W0:Y:S02]  /*12e0*/  @!P0 LDC.64 R4, c[0x0][0x220] ;  /* 0x00008800ff048b82 */ /* 0x000e240000000a00 */
[----:B0-----:R-:W-:-:S04]  /*12f0*/  @!P0 IADD3 R4, P1, P2, R22, R4, R15 ;  /* 0x0000000416048210 */ /* 0x001fc80007a3e00f */
[----:B------:R-:W-:-:S05]  /*1300*/  @!P0 IADD3.X R5, RZ, R5, R26, P1, P2 ;  /* 0x00000005ff058210 */ /* 0x000fca0000fe441a */
[----:B------:R1:W-:Y:S01]  /*1310*/  @!P0 STG.E.U8 desc[UR6][R4.64], R7 ;  /* 0x0000000704008986 */ /* 0x0003e2000c101106 */
[----:B------:R-:W-:Y:S01]  /*1320*/  ISETP.GE.U32.AND P0, PT, R9, R22, PT ;  /* 0x000000160900720c */ /* 0x000fe20003f06070 */
[----:B------:R-:W-:-:S12]  /*1330*/  IMAD.MOV.U32 R22, RZ, RZ, R9 ;  /* 0x000000ffff167224 */ /* 0x000fd800078e0009 */
[----:B-1----:R-:W-:Y:S05]  /*1340*/  @!P0 BRA `(.L_x_35) ;  /* 0xffffffec00d08947 */ /* 0x002fea000383ffff */
[----:B------:R-:W-:Y:S05]  /*1350*/  EXIT ;  /* 0x000000000000794d */ /* 0x000fea0003800000 */
.L_x_36:
        /* <DEDUP_REMOVED lines=10> */
.L_x_2040:


//--------------------- .text._Z35kOptimizerStatic8bit1StateBlockwiseI6__halfLi5ELi256ELi1EEvPT_S2_PhfffifPfS4_ffbi --------------------------
	.section	.text._Z35kOptimizerStatic8bit1StateBlockwiseI6__halfLi5ELi256ELi1EEvPT_S2_PhfffifPfS4_ffbi,"ax",@progbits
	.align	128
        .global         _Z35kOptimizerStatic8bit1StateBlockwiseI6__halfLi5ELi256ELi1EEvPT_S2_PhfffifPfS4_ffbi
        .type           _Z35kOptimizerStatic8bit1StateBlockwiseI6__halfLi5ELi256ELi1EEvPT_S2_PhfffifPfS4_ffbi,@function
        .size           _Z35kOptimizerStatic8bit1StateBlockwiseI6__halfLi5ELi256ELi1EEvPT_S2_PhfffifPfS4_ffbi,(.L_x_2041 - _Z35kOptimizerStatic8bit1StateBlockwiseI6__halfLi5ELi256ELi1EEvPT_S2_PhfffifPfS4_ffbi)
        .other          _Z35kOptimizerStatic8bit1StateBlockwiseI6__halfLi5ELi256ELi1EEvPT_S2_PhfffifPfS4_ffbi,@"STO_CUDA_ENTRY STV_DEFAULT"
_Z35kOptimizerStatic8bit1StateBlockwiseI6__halfLi5ELi256ELi1EEvPT_S2_PhfffifPfS4_ffbi:
.text._Z35kOptimizerStatic8bit1StateBlockwiseI6__halfLi5ELi256ELi1EEvPT_S2_PhfffifPfS4_ffbi:
        /* <DEDUP_REMOVED lines=41> */
.L_x_43:
        /* <DEDUP_REMOVED lines=43> */
[----:B--2---:R-:W-:Y:S01]  /*0540*/  HADD2.F32 R10, -RZ, R33.H0_H0 ;  /* 0x20000021ff0a7230 */ /* 0x004fe20000004100 */
        /* <DEDUP_REMOVED lines=26> */
[----:B--2---:R-:W-:-:S03]  /*06f0*/  @P1 HADD2.F32 R4, -RZ, R32.H0_H0 ;  /* 0x20000020ff041230 */ /* 0x004fc60000004100 */
[----:B------:R-:W-:Y:S02]  /*0700*/  I2FP.F32.S32 R5, R5 ;  /* 0x0000000500057245 */ /* 0x000fe40000201400 */
[----:B------:R-:W-:-:S03]  /*0710*/  @P1 FMUL.FTZ R4, R21, R4 ;  /* 0x0000000415041220 */ /* 0x000fc60000410000 */
[----:B------:R-:W-:Y:S02]  /*0720*/  FMUL.FTZ R33, R5, UR11 ;  /* 0x0000000b05217c20 */ /* 0x000fe40008410000 */
[----:B------:R-:W-:-:S03]  /*0730*/  @P1 F2FP.F16.F32.PACK_AB R32, RZ, R4 ;  /* 0x00000004ff20123e */ /* 0x000fc600000000ff */
[----:B------:R-:W-:-:S07]  /*0740*/  F2FP.F16.F32.PACK_AB R33, RZ, R33 ;  /* 0x00000021ff21723e */ /* 0x000fce00000000ff */
.L_x_38:
[----:B------:R-:W-:Y:S05]  /*0750*/  BSYNC B0 ;  /* 0x0000000000007941 */ /* 0x000fea0003800000 */
.L_x_37:
        /* <DEDUP_REMOVED lines=48> */
.L_x_40:
[----:B------:R-:W-:Y:S05]  /*0a60*/  BSYNC B0 ;  /* 0x0000000000007941 */ /* 0x000fea0003800000 */
.L_x_39:
[----:B------:R-:W-:Y:S01]  /*0a70*/  BAR.SYNC.DEFER_BLOCKING 0x0 ;  /* 0x0000000000007b1d */ /* 0x000fe20000010000 */
[----:B------:R-:W-:Y:S01]  /*0a80*/  HADD2.F32 R33, -RZ, R33.H0_H0 ;  /* 0x20000021ff217230 */ /* 0x000fe20000004100 */
[----:B0-----:R-:W-:Y:S01]  /*0a90*/  @!P4 SHF.R.U32.HI R9, RZ, 0x8, R22 ;  /* 0x00000008ff09c819 */ /* 0x001fe20000011616 */
[----:B------:R-:W-:Y:S02]  /*0aa0*/  IMAD.MOV.U32 R8, RZ, RZ, R17 ;  /* 0x000000ffff087224 */ /* 0x000fe400078e0011 */
[----:B------:R-:W-:Y:S01]  /*0ab0*/  IMAD.MOV.U32 R6, RZ, RZ, 0xbf ;  /* 0x000000bfff067424 */ /* 0x000fe200078e00ff */
[----:B------:R-:W-:Y:S01]  /*0ac0*/  FSETP.NEU.FTZ.AND P0, PT, R33, RZ, PT ;  /* 0x000000ff2100720b */ /* 0x000fe20003f1d000 */
[----:B------:R-:W-:Y:S03]  /*0ad0*/  BSSY B0, `(.L_x_41) ;  /* 0x0000072000007945 */ /* 0x000fe60003800000 */
[----:B------:R-:W-:-:S13]  /*0ae0*/  ISETP.NE.AND P0, PT, RZ, UR5, !P0 ;  /* 0x00000005ff007c0c */ /* 0x000fda000c705270 */
[----:B--2---:R-:W-:Y:S01]  /*0af0*/  @!P0 HADD2.F32 R10, -RZ, R32.H0_H0 ;  /* 0x20000020ff0a8230 */ /* 0x004fe20000004100 */
[----:B-1-3--:R-:W0:Y:S04]  /*0b00*/  @P4 LDS R34, [R29+0xa50] ;  /* 0x000a50001d224984 */ /* 0x00ae280000000800 */
[----:B------:R-:W-:-:S05]  /*0b10*/  @!P0 FADD.FTZ R33, R10, -R33 ;  /* 0x800000210a218221 */ /* 0x000fca0000010000 */
[----:B------:R-:W-:Y:S01]  /*0b20*/  @!P0 F2FP.F16.F32.PACK_AB R32, RZ, R33 ;  /* 0x00000021ff20823e */ /* 0x000fe200000000ff */
        /* <DEDUP_REMOVED lines=108> */
.L_x_42:
[----:B------:R-:W-:Y:S05]  /*11f0*/  BSYNC B0 ;  /* 0x0000000000007941 */ /* 0x000fea0003800000 */
.L_x_41:
        /* <DEDUP_REMOVED lines=19> */
.L_x_44:
        /* <DEDUP_REMOVED lines=13> */
.L_x_2041:


//--------------------- .text._Z35kOptimizerStatic8bit1StateBlockwiseIfLi5ELi256ELi1EEvPT_S1_PhfffifPfS3_ffbi --------------------------
	.section	.text._Z35kOptimizerStatic8bit1StateBlockwiseIfLi5ELi256ELi1EEvPT_S1_PhfffifPfS3_ffbi,"ax",@progbits
	.align	128
        .global         _Z35kOptimizerStatic8bit1StateBlockwiseIfLi5ELi256ELi1EEvPT_S1_PhfffifPfS3_ffbi
        .type           _Z35kOptimizerStatic8bit1StateBlockwiseIfLi5ELi256ELi1EEvPT_S1_PhfffifPfS3_ffbi,@function
        .size           _Z35kOptimizerStatic8bit1StateBlockwiseIfLi5ELi256ELi1EEvPT_S1_PhfffifPfS3_ffbi,(.L_x_2042 - _Z35kOptimizerStatic8bit1StateBlockwiseIfLi5ELi256ELi1EEvPT_S1_PhfffifPfS3_ffbi)
        .other          _Z35kOptimizerStatic8bit1StateBlockwiseIfLi5ELi256ELi1EEvPT_S1_PhfffifPfS3_ffbi,@"STO_CUDA_ENTRY STV_DEFAULT"
_Z35kOptimizerStatic8bit1StateBlockwiseIfLi5ELi256ELi1EEvPT_S1_PhfffifPfS3_ffbi:
.text._Z35kOptimizerStatic8bit1StateBlockwiseIfLi5ELi256ELi1EEvPT_S1_PhfffifPfS3_ffbi:
        /* <DEDUP_REMOVED lines=30> */
[----:B0-----:R-:W3:Y:S01]  /*01e0*/  LDC R5, c[0x0][0x250] ;  /* 0x00009400ff057b82 */ /* 0x001ee20000000800 */
[----:B------:R-:W-:Y:S01]  /*01f0*/  LEA R0, R7, R0, 0x18 ;  /* 0x0000000007007211 */ /* 0x000fe200078ec0ff */
[----:B------:R-:W-:Y:S01]  /*0200*/  ULDC.64 UR8, c[0x0][0x210] ;  /* 0x0000840000087ab9 */ /* 0x000fe20000000a00 */
[----:B------:R-:W0:Y:S01]  /*0210*/  S2R R25, SR_LANEID ;  /* 0x0000000000197919 */ /* 0x000e220000000000 */
[----:B------:R-:W-:Y:S01]  /*0220*/  SHF.R.S32.HI R3, RZ, 0x5, R3 ;  /* 0x00000005ff037819 */ /* 0x000fe20000011403 */
[----:B------:R-:W-:-:S03]  /*0230*/  ULDC.64 UR12, c[0x0][0x250] ;  /* 0x00009400000c7ab9 */ /* 0x000fc60000000a00 */
[----:B------:R-:W0:Y:S01]  /*0240*/  LDC R24, c[0x0][0x25c] ;  /* 0x00009700ff187b82 */ /* 0x000e220000000800 */
[----:B------:R-:W-:-:S07]  /*0250*/  IMAD R23, R3, 0x4, R0 ;  /* 0x0000000403177824 */ /* 0x000fce00078e0200 */
[----:B------:R-:W0:Y:S08]  /*0260*/  LDC.64 R16, c[0x0][0x248] ;  /* 0x00009200ff107b82 */ /* 0x000e300000000a00 */
[----:B------:R-:W0:Y:S01]  /*0270*/  LDC.64 R14, c[0x0][0x228] ;  /* 0x00008a00ff0e7b82 */ /* 0x000e220000000a00 */
[----:B-1234-:R-:W-:-:S07]  /*0280*/  FFMA.FTZ R22, -R22, R5, 1 ;  /* 0x3f80000016167423 */ /* 0x01efce0000010105 */
.L_x_51:
[----:B------:R-:W-:Y:S01]  /*0290*/  IMAD.MOV R3, RZ, RZ, -R21 ;  /* 0x000000ffff037224 */ /* 0x000fe200078e0a15 */
[C---:B------:R-:W-:Y:S01]  /*02a0*/  IADD3 R19, P0, R30.reuse, R21, RZ ;  /* 0x000000151e137210 */ /* 0x040fe20007f1e0ff */
[----:B------:R-:W-:Y:S01]  /*02b0*/  IMAD.MOV.U32 R6, RZ, RZ, RZ ;  /* 0x000000ffff067224 */ /* 0x000fe200078e00ff */
[----:B------:R-:W1:Y:S02]  /*02c0*/  S2R R35, SR_CgaCtaId ;  /* 0x0000000000237919 */ /* 0x000e640000008800 */
[----:B0-----:R-:W-:Y:S02]  /*02d0*/  VIADDMNMX.U32 R20, R3, R24, 0x100, PT ;  /* 0x0000010003147446 */ /* 0x001fe40003800018 */
[C---:B------:R-:W-:Y:S01]  /*02e0*/  LEA.HI.X.SX32 R18, R30.reuse, RZ, 0x1, P0 ;  /* 0x000000ff1e127211 */ /* 0x040fe200000f0eff */
[----:B------:R-:W-:Y:S01]  /*02f0*/  BAR.SYNC.DEFER_BLOCKING 0x0 ;  /* 0x0000000000007b1d */ /* 0x000fe20000010000 */
[----:B------:R-:W-:-:S13]  /*0300*/  ISETP.GE.AND P2, PT, R30, R20, PT ;  /* 0x000000141e00720c */ /* 0x000fda0003f46270 */
[----:B------:R-:W0:Y:S01]  /*0310*/  @!P2 LDC.64 R4, c[0x0][0x218] ;  /* 0x00008600ff04ab82 */ /* 0x000e220000000a00 */
[----:B------:R-:W-:Y:S02]  /*0320*/  MOV R36, 0x400 ;  /* 0x0000040000247802 */ /* 0x000fe40000000f00 */
[----:B------:R-:W-:-:S05]  /*0330*/  LOP3.LUT R8, R30, 0x3fffffe0, RZ, 0xc0, !PT ;  /* 0x3fffffe01e087812 */ /* 0x000fca00078ec0ff */
[----:B------:R-:W2:Y:S01]  /*0340*/  @!P2 LDC.64 R2, c[0x0][0x220] ;  /* 0x00008800ff02ab82 */ /* 0x000ea20000000a00 */
[----:B0-----:R-:W-:-:S04]  /*0350*/  @!P2 LEA R4, P0, R19, R4, 0x2 ;  /* 0x000000041304a211 */ /* 0x001fc800078010ff */
[----:B------:R-:W-:-:S05]  /*0360*/  @!P2 LEA.HI.X R5, R19, R5, R18, 0x2, P0 ;  /* 0x000000051305a211 */ /* 0x000fca00000f1412 */
[----:B------:R0:W3:Y:S01]  /*0370*/  @!P2 LDG.E.CONSTANT R6, desc[UR6][R4.64] ;  /* 0x000000060406a981 */ /* 0x0000e2000c1e9900 */
[----:B------:R-:W-:Y:S01]  /*0380*/  VIADD R10, R36, 0x840 ;  /* 0x00000840240a7836 */ /* 0x000fe20000000000 */
[--C-:B------:R-:W-:Y:S01]  /*0390*/  @!P2 SHF.R.S32.HI R12, RZ, 0x1f, R30.reuse ;  /* 0x0000001fff0ca819 */ /* 0x100fe2000001141e */
[----:B------:R-:W-:Y:S01]  /*03a0*/  IMAD.IADD R8, R8, 0x1, R25 ;  /* 0x0000000108087824 */ /* 0x000fe200078e0219 */
[----:B--2---:R-:W-:Y:S02]  /*03b0*/  @!P2 IADD3 R2, P0, P1, R21, R2, R30 ;  /* 0x000000021502a210 */ /* 0x004fe4000791e01e */
[----:B-1----:R-:W-:Y:S02]  /*03c0*/  LEA R7, R35, R10, 0x18 ;  /* 0x0000000a23077211 */ /* 0x002fe400078ec0ff */
[----:B------:R-:W-:Y:S01]  /*03d0*/  @!P2 IADD3.X R3, RZ, R3, R12, P0, P1 ;  /* 0x00000003ff03a210 */ /* 0x000fe200007e240c */
[----:B0-----:R-:W-:Y:S02]  /*03e0*/  IMAD.MOV.U32 R5, RZ, RZ, 0x80 ;  /* 0x00000080ff057424 */ /* 0x001fe400078e00ff */
[----:B------:R-:W-:-:S05]  /*03f0*/  IMAD R33, R8, 0x4, R7 ;  /* 0x0000000408217824 */ /* 0x000fca00078e0207 */
[----:B---3--:R-:W-:Y:S01]  /*0400*/  STS [R33], R6 ;  /* 0x0000000621007388 */ /* 0x008fe20000000800 */
[----:B------:R-:W-:-:S03]  /*0410*/  NOP ;  /* 0x0000000000007918 */ /* 0x000fc60000000000 */
[----:B------:R-:W0:Y:S01]  /*0420*/  LDS R37, [R33] ;  /* 0x0000000021257984 */ /* 0x000e220000000800 */
[----:B------:R-:W-:Y:S06]  /*0430*/  BAR.SYNC.DEFER_BLOCKING 0x0 ;  /* 0x0000000000007b1d */ /* 0x000fec0000010000 */
[----:B------:R-:W2:Y:S01]  /*0440*/  @!P2 LDG.E.U8 R5, desc[UR6][R2.64] ;  /* 0x000000060205a981 */ /* 0x000ea2000c1e1100 */
[----:B------:R-:W-:Y:S01]  /*0450*/  LOP3.LUT R34, R30, 0xffffffe0, RZ, 0xc0, !PT ;  /* 0xffffffe01e227812 */ /* 0x000fe200078ec0ff */
[----:B------:R-:W-:Y:S01]  /*0460*/  IMAD.MOV.U32 R8, RZ, RZ, RZ ;  /* 0x000000ffff087224 */ /* 0x000fe200078e00ff */
[----:B------:R-:W-:-:S02]  /*0470*/  LEA R12, P0, R19, UR8, 0x2 ;  /* 0x00000008130c7c11 */ /* 0x000fc4000f8010ff */
[----:B------:R-:W-:Y:S02]  /*0480*/  IADD3 R32, R7, R25, R34 ;  /* 0x0000001907207210 */ /* 0x000fe40007ffe022 */
[----:B------:R-:W-:-:S03]  /*0490*/  LEA.HI.X R13, R19, UR9, R18, 0x2, P0 ;  /* 0x00000009130d7c11 */ /* 0x000fc600080f1412 */
[----:B--2---:R1:W-:Y:S01]  /*04a0*/  STS.U8 [R32], R5 ;  /* 0x0000000520007388 */ /* 0x0043e20000000000 */
[----:B------:R-:W-:-:S03]  /*04b0*/  NOP ;  /* 0x0000000000007918 */ /* 0x000fc60000000000 */
[----:B------:R1:W2:Y:S01]  /*04c0*/  LDS.U8 R4, [R32] ;  /* 0x0000000020047984 */ /* 0x0002a20000000000 */
[----:B------:R-:W-:Y:S06]  /*04d0*/  BAR.SYNC.DEFER_BLOCKING 0x0 ;  /* 0x0000000000007b1d */ /* 0x000fec0000010000 */
[----:B------:R-:W3:Y:S01]  /*04e0*/  @!P2 LDG.E R8, desc[UR6][R12.64] ;  /* 0x000000060c08a981 */ /* 0x000ee2000c1e1900 */
[----:B------:R-:W-:Y:S01]  /*04f0*/  UPRMT UR5, UR10, 0x8880, URZ ;  /* 0x000088800a057896 */ /* 0x000fe2000800003f */
[----:B0-----:R-:W-:Y:S01]  /*0500*/  FSETP.NEU.FTZ.AND P0, PT, R37, RZ, PT ;  /* 0x000000ff2500720b */ /* 0x001fe20003f1d000 */
[----:B------:R-:W-:Y:S01]  /*0510*/  BSSY B0, `(.L_x_45) ;  /* 0x000001c000007945 */ /* 0x000fe20003800000 */
[----:B------:R-:W-:-:S03]  /*0520*/  SHF.R.U32.HI R3, RZ, 0x8, R21 ;  /* 0x00000008ff037819 */ /* 0x000fc60000011615 */
[----:B------:R-:W-:Y:S02]  /*0530*/  ISETP.NE.AND P1, PT, RZ, UR5, PT ;  /* 0x00000005ff007c0c */ /* 0x000fe4000bf25270 */
[----:B------:R-:W-:Y:S01]  /*0540*/  IMAD.WIDE.U32 R2, R3, 0x4, R16 ;  /* 0x0000000403027825 */ /* 0x000fe200078e0010 */
[----:B---3--:R1:W-:Y:S01]  /*0550*/  STS [R33], R8 ;  /* 0x0000000821007388 */ /* 0x0083e20000000800 */
[----:B------:R-:W-:-:S03]  /*0560*/  NOP ;  /* 0x0000000000007918 */ /* 0x000fc60000000000 */
[----:B------:R1:W0:Y:S06]  /*0570*/  LDS R39, [R33] ;  /* 0x0000000021277984 */ /* 0x00022c0000000800 */
[----:B--2---:R-:W-:Y:S05]  /*0580*/  @!P0 BRA P1, `(.L_x_46) ;  /* 0x0000000000508947 */ /* 0x004fea0000800000 */
[----:B------:R-:W2:Y:S01]  /*0590*/  LDG.E R0, desc[UR6][R2.64] ;  /* 0x0000000602007981 */ /* 0x000ea2000c1e1900 */
[----:B------:R-:W-:Y:S02]  /*05a0*/  IMAD R4, R4, 0x4, R29 ;  /* 0x0000000404047824 */ /* 0x000fe400078e021d */
[----:B------:R-:W-:-:S03]  /*05b0*/  FADD.FTZ R6, -R14, 1 ;  /* 0x3f8000000e067421 */ /* 0x000fc60000010100 */
[----:B-1----:R1:W2:Y:S02]  /*05c0*/  LDS R5, [R4] ;  /* 0x0000000004057984 */ /* 0x0022a40000000800 */
[----:B-1----:R-:W-:Y:S01]  /*05d0*/  FADD.FTZ R4, -R15, 1 ;  /* 0x3f8000000f047421 */ /* 0x002fe20000010100 */
[----:B--2---:R-:W-:Y:S01]  /*05e0*/  FMUL.FTZ R5, R0, R5 ;  /* 0x0000000500057220 */ /* 0x004fe20000410000 */
[----:B------:R-:W-:-:S03]  /*05f0*/  FMUL.FTZ R0, R37, UR13 ;  /* 0x0000000d25007c20 */ /* 0x000fc60008410000 */
[C---:B------:R-:W-:Y:S01]  /*0600*/  FMUL.FTZ R7, R5.reuse, R14 ;  /* 0x0000000e05077220 */ /* 0x040fe20000410000 */
[----:B------:R-:W-:-:S03]  /*0610*/  FMUL.FTZ R5, R5, R15 ;  /* 0x0000000f05057220 */ /* 0x000fc60000410000 */
[C---:B------:R-:W-:Y:S01]  /*0620*/  FFMA.FTZ R6, R0.reuse, R6, R7 ;  /* 0x0000000600067223 */ /* 0x040fe20000010007 */
[----:B------:R-:W-:-:S04]  /*0630*/  FFMA.FTZ R0, R0, R4, R5 ;  /* 0x0000000400007223 */ /* 0x000fc80000010005 */
[C---:B------:R-:W-:Y:S02]  /*0640*/  FSETP.GT.FTZ.AND P1, PT, R6.reuse, RZ, PT ;  /* 0x000000ff0600720b */ /* 0x040fe40003f34000 */
[----:B------:R-:W-:-:S04]  /*0650*/  FSETP.GEU.FTZ.AND P0, PT, R6, RZ, PT ;  /* 0x000000ff0600720b */ /* 0x000fc80003f1e000 */
[----:B------:R-:W-:Y:S02]  /*0660*/  SEL R6, RZ, 0x1, P0 ;  /* 0x00000001ff067807 */ /* 0x000fe40000000000 */
[----:B------:R-:W-:Y:S02]  /*0670*/  FSETP.LT.FTZ.AND P0, PT, RZ, UR12, PT ;  /* 0x0000000cff007c0b */ /* 0x000fe4000bf11000 */
[----:B------:R-:W-:-:S03]  /*0680*/  IADD3 R7, -R6, 0x1, RZ ;  /* 0x0000000106077810 */ /* 0x000fc60007ffe1ff */
[----:B------:R-:W-:-:S05]  /*0690*/  @!P1 IMAD.MOV R7, RZ, RZ, -R6 ;  /* 0x000000ffff079224 */ /* 0x000fca00078e0a06 */
[----:B------:R-:W-:-:S03]  /*06a0*/  I2FP.F32.S32 R7, R7 ;  /* 0x0000000700077245 */ /* 0x000fc60000201400 */
[----:B0-----:R-:W-:Y:S02]  /*06b0*/  @P0 FMUL.FTZ R39, R22, R39 ;  /* 0x0000002716270220 */ /* 0x001fe40000410000 */
[----:B------:R-:W-:-:S07]  /*06c0*/  FMUL.FTZ R37, R7, UR11 ;  /* 0x0000000b07257c20 */ /* 0x000fce0008410000 */
.L_x_46:
[----:B------:R-:W-:Y:S05]  /*06d0*/  BSYNC B0 ;  /* 0x0000000000007941 */ /* 0x000fea0003800000 */
.L_x_45:
[----:B------:R-:W-:Y:S01]  /*06e0*/  FMNMX.FTZ R4, |R0|, -3.40282346638528859812e+38, !PT ;  /* 0xff7fffff00047809 */ /* 0x000fe20007810200 */
[----:B------:R-:W-:Y:S01]  /*06f0*/  BSSY B0, `(.L_x_47) ;  /* 0x000002f000007945 */ /* 0x000fe20003800000 */
[----:B------:R-:W-:Y:S02]  /*0700*/  ISETP.NE.AND P2, PT, R25, RZ, PT ;  /* 0x000000ff1900720c */ /* 0x000fe40003f45270 */
[C---:B------:R-:W-:Y:S01]  /*0710*/  ISETP.NE.AND P1, PT, R30.reuse, RZ, PT ;  /* 0x000000ff1e00720c */ /* 0x040fe20003f25270 */
[----:B-1----:R-:W1:Y:S01]  /*0720*/  SHFL.DOWN PT, R5, R4, 0x1, 0x1f ;  /* 0x08201f0004057f89 */ /* 0x002e6200000e0000 */
        /* <DEDUP_REMOVED lines=26> */
[----:B------:R-:W2:Y:S04]  /*08d0*/  LDS.128 R4, [R38+0x810] ;  /* 0x0008100026047984 */ /* 0x000ea80000000c00 */
[----:B------:R-:W3:Y:S01]  /*08e0*/  LDS.128 R8, [R38+0x820] ;  /* 0x0008200026087984 */ /* 0x000ee20000000c00 */
[----:B--2---:R-:W-:-:S04]  /*08f0*/  FSETP.GEU.FTZ.AND P0, PT, R40, R5, PT ;  /* 0x000000052800720b */ /* 0x004fc80003f1e000 */
[----:B------:R-:W-:-:S04]  /*0900*/  FSEL R5, R5, R40, !P0 ;  /* 0x0000002805057208 */ /* 0x000fc80004000000 */
[----:B------:R-:W-:-:S04]  /*0910*/  FSETP.GEU.FTZ.AND P0, PT, R5, R6, PT ;  /* 0x000000060500720b */ /* 0x000fc80003f1e000 */
[----:B------:R-:W-:-:S04]  /*0920*/  FSEL R6, R6, R5, !P0 ;  /* 0x0000000506067208 */ /* 0x000fc80004000000 */
[----:B------:R-:W-:-:S04]  /*0930*/  FSETP.GEU.FTZ.AND P0, PT, R6, R7, PT ;  /* 0x000000070600720b */ /* 0x000fc80003f1e000 */
[----:B------:R-:W-:-:S04]  /*0940*/  FSEL R7, R7, R6, !P0 ;  /* 0x0000000607077208 */ /* 0x000fc80004000000 */
[----:B---3--:R-:W-:-:S04]  /*0950*/  FSETP.GEU.FTZ.AND P0, PT, R7, R8, PT ;  /* 0x000000080700720b */ /* 0x008fc80003f1e000 */
        /* <DEDUP_REMOVED lines=8> */
.L_x_48:
[----:B------:R-:W-:Y:S05]  /*09e0*/  BSYNC B0 ;  /* 0x0000000000007941 */ /* 0x000fea0003800000 */
.L_x_47:
[----:B------:R-:W-:Y:S01]  /*09f0*/  BAR.SYNC.DEFER_BLOCKING 0x0 ;  /* 0x0000000000007b1d */ /* 0x000fe20000010000 */
[----:B------:R-:W-:Y:S01]  /*0a00*/  FSETP.NEU.FTZ.AND P0, PT, R37, RZ, PT ;  /* 0x000000ff2500720b */ /* 0x000fe20003f1d000 */
[----:B------:R-:W-:Y:S02]  /*0a10*/  IMAD.MOV.U32 R6, RZ, RZ, R26 ;  /* 0x000000ffff067224 */ /* 0x000fe400078e001a */
[----:B------:R-:W-:Y:S01]  /*0a20*/  IMAD.MOV.U32 R4, RZ, RZ, 0xbf ;  /* 0x000000bfff047424 */ /* 0x000fe200078e00ff */
[----:B------:R-:W-:Y:S01]  /*0a30*/  ISETP.EQ.OR P0, PT, RZ, UR5, P0 ;  /* 0x00000005ff007c0c */ /* 0x000fe20008702670 */
[----:B------:R-:W-:Y:S01]  /*0a40*/  IMAD.MOV.U32 R11, RZ, RZ, 0xff ;  /* 0x000000ffff0b7424 */ /* 0x000fe200078e00ff */
[----:B------:R-:W-:Y:S01]  /*0a50*/  BSSY B0, `(.L_x_49) ;  /* 0x000006a000007945 */ /* 0x000fe20003800000 */
[----:B--2---:R-:W-:-:S10]  /*0a60*/  IMAD.MOV.U32 R35, RZ, RZ, R28 ;  /* 0x000000ffff237224 */ /* 0x004fd400078e001c */
[----:B0-----:R-:W-:Y:S01]  /*0a70*/  @P0 FADD.FTZ R39, R39, -R37 ;  /* 0x8000002527270221 */ /* 0x001fe20000010000 */
[----:B-1----:R-:W0:Y:S02]  /*0a80*/  @P4 LDS R40, [R31+0xc50] ;  /* 0x000c50001f284984 */ /* 0x002e240000000800 */
[----:B0-----:R0:W1:Y:S02]  /*0a90*/  MUFU.RCP R5, R40 ;  /* 0x0000002800057308 */ /* 0x0010640000001000 */
[----:B------:R0:W-:Y:S01]  /*0aa0*/  @!P4 STG.E desc[UR6][R2.64], R40 ;  /* 0x000000280200c986 */ /* 0x0001e2000c101906 */
[----:B------:R-:W-:Y:S01]  /*0ab0*/  BAR.SYNC.DEFER_BLOCKING 0x0 ;  /* 0x0000000000007b1d */ /* 0x000fe20000010000 */
[----:B0-----:R-:W-:Y:S02]  /*0ac0*/  IMAD.MOV.U32 R40, RZ, RZ, 0x7f ;  /* 0x0000007fff287424 */ /* 0x001fe400078e00ff */
[----:B-1----:R-:W-:-:S05]  /*0ad0*/  FMUL.FTZ R5, R0, R5 ;  /* 0x0000000500057220 */ /* 0x002fca0000410000 */
[----:B------:R-:W-:Y:S01]  /*0ae0*/  FSETP.GEU.FTZ.AND P3, PT, R28, R5, PT ;  /* 0x000000051c00720b */ /* 0x000fe20003f7e000 */
[----:B------:R-:W-:Y:S01]  /*0af0*/  STS [R33], R39 ;  /* 0x0000002721007388 */ /* 0x000fe20000000800 */
[----:B------:R-:W-:-:S11]  /*0b00*/  NOP ;  /* 0x0000000000007918 */ /* 0x000fd60000000000 */
[----:B------:R-:W-:Y:S01]  /*0b10*/  @P3 IMAD.MOV.U32 R6, RZ, RZ, R27 ;  /* 0x000000ffff063224 */ /* 0x000fe200078e001b */
[----:B------:R0:W-:Y:S01]  /*0b20*/  LDS R7, [R33] ;  /* 0x0000000021077984 */ /* 0x0001e20000000800 */
[----:B------:R-:W-:Y:S02]  /*0b30*/  @P3 IMAD.MOV.U32 R4, RZ, RZ, 0x3f ;  /* 0x0000003fff043424 */ /* 0x000fe400078e00ff */
[----:B------:R-:W-:Y:S01]  /*0b40*/  @P3 IMAD.MOV.U32 R11, RZ, RZ, 0x7f ;  /* 0x0000007fff0b3424 */ /* 0x000fe200078e00ff */
[----:B------:R-:W-:Y:S01]  /*0b50*/  @!P1 STS [R31+0xc40], R20 ;  /* 0x000c40141f009388 */ /* 0x000fe20000000800 */
[----:B------:R-:W-:Y:S01]  /*0b60*/  BAR.SYNC.DEFER_BLOCKING 0x0 ;  /* 0x0000000000007b1d */ /* 0x000fe20000010000 */
[----:B------:R-:W-:Y:S01]  /*0b70*/  FSETP.GEU.FTZ.AND P2, PT, R6, R5, PT ;  /* 0x000000050600720b */ /* 0x000fe20003f5e000 */
[----:B0-----:R-:W-:Y:S02]  /*0b80*/  IMAD.MOV.U32 R33, RZ, RZ, 0x3f800000 ;  /* 0x3f800000ff217424 */ /* 0x001fe400078e00ff */
[----:B------:R-:W-:-:S02]  /*0b90*/  @P3 IMAD.MOV.U32 R40, RZ, RZ, RZ ;  /* 0x000000ffff283224 */ /* 0x000fc400078e00ff */
[----:B------:R-:W-:Y:S02]  /*0ba0*/  @P3 IMAD.MOV.U32 R35, RZ, RZ, -0x40800000 ;  /* 0xbf800000ff233424 */ /* 0x000fe400078e00ff */
[----:B------:R-:W-:-:S06]  /*0bb0*/  @P3 IMAD.MOV.U32 R33, RZ, RZ, R28 ;  /* 0x000000ffff213224 */ /* 0x000fcc00078e001c */
[C---:B------:R-:W-:Y:S02]  /*0bc0*/  @P2 VIADD R8, R4.reuse, 0xffffffe0 ;  /* 0xffffffe004082836 */ /* 0x040fe40000000000 */
[----:B------:R-:W-:Y:S02]  /*0bd0*/  @!P2 VIADD R8, R4, 0x20 ;  /* 0x000000200408a836 */ /* 0x000fe40000000000 */
[----:B------:R-:W-:Y:S02]  /*0be0*/  @!P2 IMAD.MOV.U32 R40, RZ, RZ, R4 ;  /* 0x000000ffff28a224 */ /* 0x000fe400078e0004 */
[----:B------:R-:W-:Y:S02]  /*0bf0*/  IMAD R42, R8, 0x4, R29 ;  /* 0x00000004082a7824 */ /* 0x000fe400078e021d */
[--C-:B------:R-:W-:Y:S02]  /*0c00*/  @!P2 IMAD.MOV.U32 R35, RZ, RZ, R6.reuse ;  /* 0x000000ffff23a224 */ /* 0x100fe400078e0006 */
        /* <DEDUP_REMOVED lines=57> */
[----:B------:R-:W0:Y:S01]  /*0fa0*/  LDS R3, [R31+0xc40] ;  /* 0x000c40001f037984 */ /* 0x000e220000000800 */
[----:B------:R-:W-:Y:S02]  /*0fb0*/  SHF.R.U32.HI R4, RZ, 0x1f, R0 ;  /* 0x0000001fff047819 */ /* 0x000fe40000011600 */
[----:B------:R-:W-:-:S02]  /*0fc0*/  IMAD.SHL.U32 R2, R40, 0x4, RZ ;  /* 0x0000000428027824 */ /* 0x000fc400078e00ff */
[----:B------:R-:W-:-:S03]  /*0fd0*/  PRMT R4, R4, 0x9910, RZ ;  /* 0x0000991004047816 */ /* 0x000fc600000000ff */
[----:B------:R-:W-:-:S05]  /*0fe0*/  LOP3.LUT R2, R2, 0x3fc, RZ, 0xc0, !PT ;  /* 0x000003fc02027812 */ /* 0x000fca00078ec0ff */
[----:B------:R-:W-:-:S06]  /*0ff0*/  IMAD.IADD R2, R29, 0x1, R2 ;  /* 0x000000011d027824 */ /* 0x000fcc00078e0202 */
[----:B------:R-:W1:Y:S01]  /*1000*/  LDS R2, [R2] ;  /* 0x0000000002027984 */ /* 0x000e620000000800 */
[----:B0-----:R-:W-:-:S13]  /*1010*/  ISETP.GE.AND P0, PT, R30, R3, PT ;  /* 0x000000031e00720c */ /* 0x001fda0003f06270 */
[----:B------:R0:W-:Y:S01]  /*1020*/  @!P0 STG.E desc[UR6][R12.64], R7 ;  /* 0x000000070c008986 */ /* 0x0001e2000c101906 */
[----:B-1----:R-:W-:-:S04]  /*1030*/  SHF.R.U32.HI R3, RZ, 0x1f, R2 ;  /* 0x0000001fff037819 */ /* 0x002fc80000011602 */
[----:B------:R-:W-:Y:S01]  /*1040*/  PRMT R5, R3, 0x9910, RZ ;  /* 0x0000991003057816 */ /* 0x000fe200000000ff */
[----:B------:R-:W-:-:S04]  /*1050*/  IMAD.MOV.U32 R3, RZ, RZ, R4 ;  /* 0x000000ffff037224 */ /* 0x000fc800078e0004 */
[--C-:B------:R-:W-:Y:S01]  /*1060*/  IMAD.MOV.U32 R4, RZ, RZ, R5.reuse ;  /* 0x000000ffff047224 */ /* 0x100fe200078e0005 */
[----:B------:R-:W-:-:S04]  /*1070*/  PRMT R5, R40, 0x7610, R5 ;  /* 0x0000761028057816 */ /* 0x000fc80000000005 */
[----:B------:R-:W-:-:S13]  /*1080*/  ISETP.NE.AND P0, PT, R4, R3, PT ;  /* 0x000000030400720c */ /* 0x000fda0003f05270 */
[----:B0-----:R-:W-:Y:S05]  /*1090*/  @!P0 BRA `(.L_x_50) ;  /* 0x0000000000148947 */ /* 0x001fea0003800000 */
[----:B------:R-:W-:-:S13]  /*10a0*/  FSETP.GT.FTZ.AND P0, PT, R0, RZ, PT ;  /* 0x000000ff0000720b */ /* 0x000fda0003f14000 */
[----:B------:R-:W-:-:S05]  /*10b0*/  @!P0 VIADD R2, R5, 0xffffffff ;  /* 0xffffffff05028836 */ /* 0x000fca0000000000 */
[----:B------:R-:W-:-:S05]  /*10c0*/  @!P0 PRMT R5, R2, 0x7610, R5 ;  /* 0x0000761002058816 */ /* 0x000fca0000000005 */
[----:B------:R-:W-:-:S05]  /*10d0*/  @P0 VIADD R2, R5, 0x1 ;  /* 0x0000000105020836 */ /* 0x000fca0000000000 */
[----:B------:R-:W-:-:S07]  /*10e0*/  @P0 PRMT R5, R2, 0x7610, R5 ;  /* 0x0000761002050816 */ /* 0x000fce0000000005 */
.L_x_50:
[----:B------:R-:W-:Y:S05]  /*10f0*/  BSYNC B0 ;  /* 0x0000000000007941 */ /* 0x000fea0003800000 */
.L_x_49:
        /* <DEDUP_REMOVED lines=12> */
[----:B0-----:R-:W-:-:S05]  /*11c0*/  @!P0 IADD3 R2, P1, R19, R2, RZ ;  /* 0x0000000213028210 */ /* 0x001fca0007f3e0ff */
[----:B------:R-:W-:-:S05]  /*11d0*/  @!P0 IMAD.X R3, R18, 0x1, R3, P1 ;  /* 0x0000000112038824 */ /* 0x000fca00008e0603 */
[----:B------:R1:W-:Y:S01]  /*11e0*/  @!P0 STG.E.U8 desc[UR6][R2.64], R7 ;  /* 0x0000000702008986 */ /* 0x0003e2000c101106 */
[----:B------:R-:W-:Y:S01]  /*11f0*/  ISETP.GE.U32.AND P0, PT, R4, R21, PT ;  /* 0x000000150400720c */ /* 0x000fe20003f06070 */
[----:B------:R-:W-:-:S12]  /*1200*/  IMAD.MOV.U32 R21, RZ, RZ, R4 ;  /* 0x000000ffff157224 */ /* 0x000fd800078e0004 */
[----:B-1----:R-:W-:Y:S05]  /*1210*/  @!P0 BRA `(.L_x_51) ;  /* 0xfffffff0001c8947 */ /* 0x002fea000383ffff */
[----:B------:R-:W-:Y:S05]  /*1220*/  EXIT ;  /* 0x000000000000794d */ /* 0x000fea0003800000 */
.L_x_52:
        /* <DEDUP_REMOVED lines=13> */
.L_x_2042:


//--------------------- .text._Z35kOptimizerStatic8bit1StateBlockwiseI13__nv_bfloat16Li2ELi256ELi1EEvPT_S2_PhfffifPfS4_ffbi --------------------------
	.section	.text._Z35kOptimizerStatic8bit1StateBlockwiseI13__nv_bfloat16Li2ELi256ELi1EEvPT_S2_PhfffifPfS4_ffbi,"ax",@progbits
	.align	128
        .global         _Z35kOptimizerStatic8bit1StateBlockwiseI13__nv_bfloat16Li2ELi256ELi1EEvPT_S2_PhfffifPfS4_ffbi
        .type           _Z35kOptimizerStatic8bit1StateBlockwiseI13__nv_bfloat16Li2ELi256ELi1EEvPT_S2_PhfffifPfS4_ffbi,@function
        .size           _Z35kOptimizerStatic8bit1StateBlockwiseI13__nv_bfloat16Li2ELi256ELi1EEvPT_S2_PhfffifPfS4_ffbi,(.L_x_2043 - _Z35kOptimizerStatic8bit1StateBlockwiseI13__nv_bfloat16Li2ELi256ELi1EEvPT_S2_PhfffifPfS4_ffbi)
        .other          _Z35kOptimizerStatic8bit1StateBlockwiseI13__nv_bfloat16Li2ELi256ELi1EEvPT_S2_PhfffifPfS4_ffbi,@"STO_CUDA_ENTRY STV_DEFAULT"
_Z35kOptimizerStatic8bit1StateBlockwiseI13__nv_bfloat16Li2ELi256ELi1EEvPT_S2_PhfffifPfS4_ffbi:
.text._Z35kOptimizerStatic8bit1StateBlockwiseI13__nv_bfloat16Li2ELi256ELi1EEvPT_S2_PhfffifPfS4_ffbi:
        /* <DEDUP_REMOVED lines=30> */
[----:B------:R-:W1:Y:S01]  /*01e0*/  LDC R18, c[0x0][0x228] ;  /* 0x00008a00ff127b82 */ /* 0x000e620000000800 */
[----:B------:R-:W-:Y:S01]  /*01f0*/  LEA R19, R19, R4, 0x18 ;  /* 0x0000000413137211 */ /* 0x000fe200078ec0ff */
[----:B------:R-:W-:Y:S01]  /*0200*/  ULDC UR10, c[0x0][0x250] ;  /* 0x00009400000a7ab9 */ /* 0x000fe20000000800 */
[----:B------:R-:W1:Y:S01]  /*0210*/  S2R R16, SR_LANEID ;  /* 0x0000000000107919 */ /* 0x000e620000000000 */
[----:B------:R-:W-:Y:S01]  /*0220*/  SHF.R.S32.HI R6, RZ, 0x5, R6 ;  /* 0x00000005ff067819 */ /* 0x000fe20000011406 */
[----:B------:R-:W-:Y:S01]  /*0230*/  ULDC UR11, c[0x0][0x230] ;  /* 0x00008c00000b7ab9 */ /* 0x000fe20000000800 */
[----:B------:R-:W-:-:S02]  /*0240*/  ULDC UR12, c[0x0][0x238] ;  /* 0x00008e00000c7ab9 */ /* 0x000fc40000000800 */
[----:B0-----:R-:W0:Y:S01]  /*0250*/  LDC.64 R2, c[0x0][0x248] ;  /* 0x00009200ff027b82 */ /* 0x001e220000000a00 */
[----:B------:R-:W-:-:S07]  /*0260*/  IMAD R19, R6, 0x4, R19 ;  /* 0x0000000406137824 */ /* 0x000fce00078e0213 */
.L_x_61:
[----:B------:R-:W-:Y:S01]  /*0270*/  IMAD.MOV R22, RZ, RZ, -R20 ;  /* 0x000000ffff167224 */ /* 0x000fe200078e0a14 */
[----:B------:R-:W5:Y:S04]  /*0280*/  S2R R26, SR_CgaCtaId ;  /* 0x00000000001a7919 */ /* 0x000f680000008800 */
        /* <DEDUP_REMOVED lines=8> */
[----:B------:R-:W-:Y:S01]  /*0310*/  PRMT R9, RZ, 0x7610, R9 ;  /* 0x00007610ff097816 */ /* 0x000fe20000000009 */
[----:B------:R-:W3:Y:S05]  /*0320*/  @!P2 LDC.64 R6, c[0x0][0x220] ;  /* 0x00008800ff06ab82 */ /* 0x000eea0000000a00 */
[----:B------:R2:W4:Y:S01]  /*0330*/  @!P2 LDG.E.U16.CONSTANT R9, desc[UR6][R4.64] ;  /* 0x000000060409a981 */ /* 0x000522000c1e9500 */
[----:B------:R-:W-:Y:S02]  /*0340*/  MOV R23, 0x400 ;  /* 0x0000040000177802 */ /* 0x000fe40000000f00 */
[----:B------:R-:W-:-:S02]  /*0350*/  LOP3.LUT R11, R13, 0x7fffffe0, RZ, 0xc0, !PT ;  /* 0x7fffffe00d0b7812 */ /* 0x000fc400078ec0ff */
[----:B------:R-:W-:Y:S01]  /*0360*/  @!P2 SHF.R.S32.HI R8, RZ, 0x1f, R13 ;  /* 0x0000001fff08a819 */ /* 0x000fe2000001140d */
[----:B------:R-:W-:Y:S02]  /*0370*/  VIADD R21, R23, 0x840 ;  /* 0x0000084017157836 */ /* 0x000fe40000000000 */
[----:B-1----:R-:W-:Y:S01]  /*0380*/  IMAD.IADD R11, R11, 0x1, R16 ;  /* 0x000000010b0b7824 */ /* 0x002fe200078e0210 */
[----:B------:R-:W-:Y:S01]  /*0390*/  LOP3.LUT R10, R13, 0xffffffe0, RZ, 0xc0, !PT ;  /* 0xffffffe00d0a7812 */ /* 0x000fe200078ec0ff */
[----:B--2---:R-:W1:Y:S01]  /*03a0*/  @!P2 LDC.64 R4, c[0x0][0x210] ;  /* 0x00008400ff04ab82 */ /* 0x004e620000000a00 */
[----:B-----5:R-:W-:-:S05]  /*03b0*/  LEA R21, R26, R21, 0x18 ;  /* 0x000000151a157211 */ /* 0x020fca00078ec0ff */
        /* <DEDUP_REMOVED lines=9> */
[----:B------:R-:W-:Y:S02]  /*0450*/  IADD3 R21, R21, R16, R10 ;  /* 0x0000001015157210 */ /* 0x000fe40007ffe00a */
[----:B------:R-:W-:-:S02]  /*0460*/  @!P2 IADD3 R11, P0, R13, R20, RZ ;  /* 0x000000140d0ba210 */ /* 0x000fc40007f1e0ff */
[----:B--2---:R-:W-:Y:S02]  /*0470*/  PRMT R9, RZ, 0x7610, R9 ;  /* 0x00007610ff097816 */ /* 0x004fe40000000009 */
[----:B------:R-:W-:Y:S02]  /*0480*/  @!P2 LEA.HI.X.SX32 R28, R13, RZ, 0x1, P0 ;  /* 0x000000ff0d1ca211 */ /* 0x000fe400000f0eff */
[----:B-1----:R-:W-:-:S04]  /*0490*/  @!P2 LEA R4, P0, R11, R4, 0x1 ;  /* 0x000000040b04a211 */ /* 0x002fc800078008ff */
        /* <DEDUP_REMOVED lines=16> */
[----:B0-----:R-:W-:-:S06]  /*05a0*/  IMAD.WIDE.U32 R4, R5, 0x4, R2 ;  /* 0x0000000405047825 */ /* 0x001fcc00078e0002 */
[----:B------:R-:W2:Y:S01]  /*05b0*/  LDG.E R4, desc[UR6][R4.64] ;  /* 0x0000000604047981 */ /* 0x000ea2000c1e1900 */
[----:B-1----:R-:W-:Y:S01]  /*05c0*/  IMAD R8, R7, 0x4, R0 ;  /* 0x0000000407087824 */ /* 0x002fe200078e0200 */
[----:B------:R-:W-:Y:S01]  /*05d0*/  FSETP.LT.FTZ.AND P1, PT, RZ, UR10, PT ;  /* 0x0000000aff007c0b */ /* 0x000fe2000bf31000 */
[----:B------:R-:W-:Y:S01]  /*05e0*/  FMUL.FTZ R6, R29, UR8 ;  /* 0x000000081d067c20 */ /* 0x000fe20008410000 */
[----:B------:R-:W-:Y:S02]  /*05f0*/  FADD.FTZ R10, -R18, 1 ;  /* 0x3f800000120a7421 */ /* 0x000fe40000010100 */
[----:B------:R-:W2:Y:S09]  /*0600*/  LDS R9, [R8] ;  /* 0x0000000008097984 */ /* 0x000eb20000000800 */
[----:B---3--:R-:W-:-:S04]  /*0610*/  @P1 IMAD.U32 R7, R25, 0x10000, RZ ;  /* 0x0001000019071824 */ /* 0x008fc800078e00ff */
[----:B------:R-:W-:-:S04]  /*0620*/  @P1 FFMA.FTZ R6, R7, UR10, R6 ;  /* 0x0000000a07061c23 */ /* 0x000fc80008010006 */
[----:B------:R-:W-:Y:S01]  /*0630*/  FMUL.FTZ R27, R6, R6 ;  /* 0x00000006061b7220 */ /* 0x000fe20000410000 */
[----:B--2---:R-:W-:-:S04]  /*0640*/  FMUL.FTZ R9, R4, R9 ;  /* 0x0000000904097220 */ /* 0x004fc80000410000 */
[----:B------:R-:W-:-:S04]  /*0650*/  FMUL.FTZ R9, R9, R18 ;  /* 0x0000001209097220 */ /* 0x000fc80000410000 */
[----:B------:R-:W-:-:S07]  /*0660*/  FFMA.FTZ R27, R10, R27, R9 ;  /* 0x0000001b0a1b7223 */ /* 0x000fce0000010009 */
.L_x_54:
[----:B------:R-:W-:Y:S05]  /*0670*/  BSYNC B0 ;  /* 0x0000000000007941 */ /* 0x000fea0003800000 */
.L_x_53:
        /* <DEDUP_REMOVED lines=31> */
[----:B-1----:R-:W1:Y:S01]  /*0870*/  LDS.128 R8, [R31+0x820] ;  /* 0x000820001f087984 */ /* 0x002e620000000c00 */
[----:B----4-:R-:W-:-:S04]  /*0880*/  FSETP.GEU.FTZ.AND P1, PT, R28, R5, PT ;  /* 0x000000051c00720b */ /* 0x010fc80003f3e000 */
[----:B------:R-:W-:-:S04]  /*0890*/  FSEL R5, R5, R28, !P1 ;  /* 0x0000001c05057208 */ /* 0x000fc80004800000 */
[----:B------:R-:W-:-:S04]  /*08a0*/  FSETP.GEU.FTZ.AND P1, PT, R5, R6, PT ;  /* 0x000000060500720b */ /* 0x000fc80003f3e000 */
[----:B------:R-:W-:Y:S02]  /*08b0*/  FSEL R6, R6, R5, !P1 ;  /* 0x0000000506067208 */ /* 0x000fe40004800000 */
[----:B------:R-:W-:Y:S02]  /*08c0*/  LEA R5, R26, R23, 0x18 ;  /* 0x000000171a057211 */ /* 0x000fe400078ec0ff */
[----:B------:R-:W-:-:S04]  /*08d0*/  FSETP.GEU.FTZ.AND P1, PT, R6, R7, PT ;  /* 0x000000070600720b */ /* 0x000fc80003f3e000 */
[----:B------:R-:W-:-:S04]  /*08e0*/  FSEL R7, R7, R6, !P1 ;  /* 0x0000000607077208 */ /* 0x000fc80004800000 */
[----:B-1----:R-:W-:-:S04]  /*08f0*/  FSETP.GEU.FTZ.AND P1, PT, R7, R8, PT ;  /* 0x000000080700720b */ /* 0x002fc80003f3e000 */
        /* <DEDUP_REMOVED lines=8> */
.L_x_56:
[----:B------:R-:W-:Y:S05]  /*0980*/  BSYNC B0 ;  /* 0x0000000000007941 */ /* 0x000fea0003800000 */
.L_x_55:
[----:B------:R-:W-:Y:S06]  /*0990*/  BAR.SYNC.DEFER_BLOCKING 0x0 ;  /* 0x0000000000007b1d */ /* 0x000fec0000010000 */
[----:B------:R-:W-:Y:S01]  /*09a0*/  BSSY B0, `(.L_x_57) ;  /* 0x000000c000007945 */ /* 0x000fe20003800000 */
[----:B--2-4-:R-:W2:Y:S02]  /*09b0*/  @P3 LDS R28, [R30+0xa50] ;  /* 0x000a50001e1c3984 */ /* 0x014ea40000000800 */
[----:B--2---:R2:W4:Y:S01]  /*09c0*/  MUFU.RCP R6, R28 ;  /* 0x0000001c00067308 */ /* 0x0045220000001000 */
[----:B------:R-:W-:Y:S05]  /*09d0*/  @P0 BRA `(.L_x_58) ;  /* 0x0000000000200947 */ /* 0x000fea0003800000 */
[----:B------:R-:W5:Y:S01]  /*09e0*/  MUFU.SQRT R4, R27 ;  /* 0x0000001b00047308 */ /* 0x000f620000002000 */
[----:B-1-3--:R-:W-:Y:S02]  /*09f0*/  IMAD.U32 R8, R25, 0x10000, RZ ;  /* 0x0001000019087824 */ /* 0x00afe400078e00ff */
[----:B-----5:R-:W-:-:S06]  /*0a00*/  FADD.FTZ R4, R4, UR11 ;  /* 0x0000000b04047e21 */ /* 0x020fcc0008010000 */
[----:B------:R-:W1:Y:S02]  /*0a10*/  MUFU.RCP R4, R4 ;  /* 0x0000000400047308 */ /* 0x000e640000001000 */
[----:B-1----:R-:W-:-:S04]  /*0a20*/  FMUL.FTZ R29, R29, R4 ;  /* 0x000000041d1d7220 */ /* 0x002fc80000410000 */
[----:B------:R-:W-:-:S05]  /*0a30*/  FFMA.FTZ R29, -R29, UR12, R8 ;  /* 0x0000000c1d1d7c23 */ /* 0x000fca0008010108 */
[----:B------:R-:W-:-:S04]  /*0a40*/  F2FP.BF16.F32.PACK_AB R29, RZ, R29 ;  /* 0x0000001dff1d723e */ /* 0x000fc800000010ff */
[----:B------:R-:W-:-:S07]  /*0a50*/  PRMT R25, R29, 0x7610, R25 ;  /* 0x000076101d197816 */ /* 0x000fce0000000019 */
.L_x_58:
[----:B------:R-:W-:Y:S05]  /*0a60*/  BSYNC B0 ;  /* 0x0000000000007941 */ /* 0x000fea0003800000 */
.L_x_57:
[----:B------:R-:W5:Y:S01]  /*0a70*/  @!P3 LDC.64 R4, c[0x0][0x248] ;  /* 0x00009200ff04bb82 */ /* 0x000f620000000a00 */
[----:B-1----:R-:W-:Y:S01]  /*0a80*/  @!P3 SHF.R.U32.HI R9, RZ, 0x8, R20 ;  /* 0x00000008ff09b819 */ /* 0x002fe20000011614 */
[----:B----4-:R-:W-:Y:S01]  /*0a90*/  FMUL.FTZ R7, R27, R6 ;  /* 0x000000061b077220 */ /* 0x010fe20000410000 */
[----:B------:R-:W-:Y:S01]  /*0aa0*/  IMAD.MOV.U32 R8, RZ, RZ, R15 ;  /* 0x000000ffff087224 */ /* 0x000fe200078e000f */
[----:B------:R-:W-:Y:S01]  /*0ab0*/  LEA R23, R26, R23, 0x18 ;  /* 0x000000171a177211 */ /* 0x000fe200078ec0ff */
[----:B------:R-:W-:Y:S01]  /*0ac0*/  IMAD.MOV.U32 R6, RZ, RZ, 0xbf ;  /* 0x000000bfff067424 */ /* 0x000fe200078e00ff */
[----:B------:R-:W-:Y:S01]  /*0ad0*/  BSSY B0, `(.L_x_59) ;  /* 0x000006b000007945 */ /* 0x000fe20003800000 */
[----:B------:R-:W-:Y:S01]  /*0ae0*/  FSETP.GEU.FTZ.AND P6, PT, R12, R7, PT ;  /* 0x000000070c00720b */ /* 0x000fe20003fde000 */
[----:B------:R-:W-:Y:S02]  /*0af0*/  IMAD.MOV.U32 R35, RZ, RZ, 0xff ;  /* 0x000000ffff237424 */ /* 0x000fe400078e00ff */
[----:B------:R-:W-:-:S02]  /*0b00*/  IMAD.MOV.U32 R31, RZ, RZ, 0x7f ;  /* 0x0000007fff1f7424 */ /* 0x000fc400078e00ff */
[----:B------:R-:W-:Y:S02]  /*0b10*/  IMAD.MOV.U32 R33, RZ, RZ, R12 ;  /* 0x000000ffff217224 */ /* 0x000fe400078e000c */
[----:B------:R-:W-:-:S06]  /*0b20*/  IMAD.MOV.U32 R32, RZ, RZ, 0x3f800000 ;  /* 0x3f800000ff207424 */ /* 0x000fcc00078e00ff */
[----:B------:R-:W-:Y:S02]  /*0b30*/  @P6 IMAD.MOV.U32 R8, RZ, RZ, R14 ;  /* 0x000000ffff086224 */ /* 0x000fe400078e000e */
[----:B------:R-:W-:Y:S02]  /*0b40*/  @P6 IMAD.MOV.U32 R6, RZ, RZ, 0x3f ;  /* 0x0000003fff066424 */ /* 0x000fe400078e00ff */
[----:B-----5:R-:W-:Y:S01]  /*0b50*/  @!P3 IMAD.WIDE.U32 R4, R9, 0x4, R4 ;  /* 0x000000040904b825 */ /* 0x020fe200078e0004 */
[----:B------:R-:W-:-:S03]  /*0b60*/  FSETP.GEU.FTZ.AND P0, PT, R8, R7, PT ;  /* 0x000000070800720b */ /* 0x000fc60003f1e000 */
[----:B------:R-:W-:Y:S01]  /*0b70*/  @P6 IMAD.MOV.U32 R35, RZ, RZ, 0x7f ;  /* 0x0000007fff236424 */ /* 0x000fe200078e00ff */
[----:B------:R-:W-:Y:S01]  /*0b80*/  @!P3 STG.E desc[UR6][R4.64], R28 ;  /* 0x0000001c0400b986 */ /* 0x000fe2000c101906 */
[----:B------:R-:W-:Y:S02]  /*0b90*/  @P6 IMAD.MOV.U32 R31, RZ, RZ, RZ ;  /* 0x000000ffff1f6224 */ /* 0x000fe400078e00ff */
[----:B------:R-:W-:Y:S01]  /*0ba0*/  @P6 IMAD.MOV.U32 R33, RZ, RZ, -0x40800000 ;  /* 0xbf800000ff216424 */ /* 0x000fe200078e00ff */
[----:B------:R-:W-:Y:S01]  /*0bb0*/  BAR.SYNC.DEFER_BLOCKING 0x0 ;  /* 0x0000000000007b1d */ /* 0x000fe20000010000 */
[----:B------:R-:W-:-:S04]  /*0bc0*/  @P6 IMAD.MOV.U32 R32, RZ, RZ, R12 ;  /* 0x000000ffff206224 */ /* 0x000fc800078e000c */
[C---:B------:R-:W-:Y:S02]  /*0bd0*/  @P0 VIADD R9, R6.reuse, 0xffffffe0 ;  /* 0xffffffe006090836 */ /* 0x040fe40000000000 */
[----:B------:R-:W-:Y:S02]  /*0be0*/  @!P0 VIADD R9, R6, 0x20 ;  /* 0x0000002006098836 */ /* 0x000fe40000000000 */
[----:B------:R-:W-:Y:S02]  /*0bf0*/  @!P0 IMAD.MOV.U32 R31, RZ, RZ, R6 ;  /* 0x000000ffff1f8224 */ /* 0x000fe400078e0006 */
[----:B------:R-:W-:Y:S02]  /*0c00*/  IMAD R26, R9, 0x4, R0 ;  /* 0x00000004091a7824 */ /* 0x000fe400078e0200 */
[--C-:B------:R-:W-:Y:S02]  /*0c10*/  @!P0 IMAD.MOV.U32 R33, RZ, RZ, R8.reuse ;  /* 0x000000ffff218224 */ /* 0x100fe400078e0008 */
[----:B------:R-:W-:-:S02]  /*0c20*/  @P0 IMAD.MOV.U32 R32, RZ, RZ, R8 ;  /* 0x000000ffff200224 */ /* 0x000fc400078e0008 */
[----:B------:R-:W-:Y:S01]  /*0c30*/  @!P0 IMAD.MOV.U32 R6, RZ, RZ, R35 ;  /* 0x000000ffff068224 */ /* 0x000fe200078e0023 */
[----:B---3--:R-:W-:Y:S01]  /*0c40*/  STS.U16 [R24], R25 ;  /* 0x0000001918007388 */ /* 0x008fe20000000400 */
[----:B------:R-:W-:-:S03]  /*0c50*/  NOP ;  /* 0x0000000000007918 */ /* 0x000fc60000000000 */
[----:B------:R-:W-:Y:S04]  /*0c60*/  LDS.U16 R10, [R24] ;  /* 0x00000000180a7984 */ /* 0x000fe80000000400 */
[----:B------:R-:W-:Y:S01]  /*0c70*/  @!P2 STS [R23+0xa40], R22 ;  /* 0x000a40161700a388 */ /* 0x000fe20000000800 */
[----:B------:R-:W-:Y:S06]  /*0c80*/  BAR.SYNC.DEFER_BLOCKING 0x0 ;  /* 0x0000000000007b1d */ /* 0x000fec0000010000 */
[----:B------:R-:W1:Y:S04]  /*0c90*/  LDS R26, [R26] ;  /* 0x000000001a1a7984 */ /* 0x000e680000000800 */
[----:B------:R-:W-:Y:S01]  /*0ca0*/  LDS R8, [R23+0xa40] ;  /* 0x000a400017087984 */ /* 0x000fe20000000800 */
[----:B-1----:R-:W-:-:S13]  /*0cb0*/  FSETP.GEU.FTZ.AND P1, PT, R26, R7, PT ;  /* 0x000000071a00720b */ /* 0x002fda0003f3e000 */
[C---:B------:R-:W-:Y:S02]  /*0cc0*/  @P1 VIADD R11, R9.reuse, 0xfffffff0 ;  /* 0xfffffff0090b1836 */ /* 0x040fe40000000000 */
[----:B------:R-:W-:Y:S02]  /*0cd0*/  @!P1 VIADD R11, R9, 0x10 ;  /* 0x00000010090b9836 */ /* 0x000fe40000000000 */
[----:B------:R-:W-:Y:S02]  /*0ce0*/  @!P1 IMAD.MOV.U32 R33, RZ, RZ, R26 ;  /* 0x000000ffff219224 */ /* 0x000fe400078e001a */
[----:B--2---:R-:W-:Y:S02]  /*0cf0*/  IMAD R28, R11, 0x4, R0 ;  /* 0x000000040b1c7824 */ /* 0x004fe400078e0200 */
[----:B------:R-:W-:Y:S02]  /*0d00*/  @!P1 IMAD.MOV.U32 R31, RZ, RZ, R9 ;  /* 0x000000ffff1f9224 */ /* 0x000fe400078e0009 */
[----:B------:R-:W-:-:S02]  /*0d10*/  @P1 IMAD.MOV.U32 R32, RZ, RZ, R26 ;  /* 0x000000ffff201224 */ /* 0x000fc400078e001a */
[----:B------:R-:W1:Y:S01]  /*0d20*/  LDS R28, [R28] ;  /* 0x000000001c1c7984 */ /* 0x000e620000000800 */
[----:B------:R-:W-:Y:S01]  /*0d30*/  @!P1 IMAD.MOV.U32 R9, RZ, RZ, R6 ;  /* 0x000000ffff099224 */ /* 0x000fe200078e0006 */
[----:B-1----:R-:W-:-:S13]  /*0d40*/  FSETP.GEU.FTZ.AND P3, PT, R28, R7, PT ;  /* 0x000000071c00720b */ /* 0x002fda0003f7e000 */
[C---:B------:R-:W-:Y:S02]  /*0d50*/  @P3 VIADD R5, R11.reuse, 0xfffffff8 ;  /* 0xfffffff80b053836 */ /* 0x040fe40000000000 */
[----:B------:R-:W-:Y:S02]  /*0d60*/  @!P3 VIADD R5, R11, 0x8 ;  /* 0x000000080b05b836 */ /* 0x000fe40000000000 */
[----:B------:R-:W-:Y:S02]  /*0d70*/  @!P3 IMAD.MOV.U32 R33, RZ, RZ, R28 ;  /* 0x000000ffff21b224 */ /* 0x000fe400078e001c */
[----:B------:R-:W-:Y:S02]  /*0d80*/  IMAD R4, R5, 0x4, R0 ;  /* 0x0000000405047824 */ /* 0x000fe400078e0200 */
[----:B------:R-:W-:Y:S02]  /*0d90*/  @P3 IMAD.MOV.U32 R32, RZ, RZ, R28 ;  /* 0x000000ffff203224 */ /* 0x000fe400078e001c */
[----:B------:R-:W-:-:S02]  /*0da0*/  @!P3 IMAD.MOV.U32 R31, RZ, RZ, R11 ;  /* 0x000000ffff1fb224 */ /* 0x000fc400078e000b */
        /* <DEDUP_REMOVED lines=43> */
[----:B------:R-:W1:Y:S03]  /*1060*/  @!P0 LDC.64 R4, c[0x0][0x210] ;  /* 0x00008400ff048b82 */ /* 0x000e660000000a00 */
[----:B------:R-:W-:Y:S01]  /*1070*/  @!P0 LEA.HI.X.SX32 R8, R13, RZ, 0x1, P1 ;  /* 0x000000ff0d088211 */ /* 0x000fe200008f0eff */
[----:B------:R-:W2:Y:S01]  /*1080*/  LDS R6, [R6] ;  /* 0x0000000006067984 */ /* 0x000ea20000000800 */
[----:B-1----:R-:W-:-:S04]  /*1090*/  @!P0 LEA R4, P1, R7, R4, 0x1 ;  /* 0x0000000407048211 */ /* 0x002fc800078208ff */
[----:B------:R-:W-:Y:S02]  /*10a0*/  @!P0 LEA.HI.X R5, R7, R5, R8, 0x1, P1 ;  /* 0x0000000507058211 */ /* 0x000fe400008f0c08 */
[----:B------:R-:W-:-:S03]  /*10b0*/  SHF.R.U32.HI R8, RZ, 0x1f, R27 ;  /* 0x0000001fff087819 */ /* 0x000fc6000001161b */
[----:B------:R1:W-:Y:S01]  /*10c0*/  @!P0 STG.E.U16 desc[UR6][R4.64], R10 ;  /* 0x0000000a04008986 */ /* 0x0003e2000c101506 */
[----:B--2---:R-:W-:Y:S02]  /*10d0*/  SHF.R.U32.HI R7, RZ, 0x1f, R6 ;  /* 0x0000001fff077819 */ /* 0x004fe40000011606 */
[----:B------:R-:W-:Y:S02]  /*10e0*/  PRMT R6, R8, 0x9910, RZ ;  /* 0x0000991008067816 */ /* 0x000fe400000000ff */
[----:B------:R-:W-:-:S04]  /*10f0*/  PRMT R7, R7, 0x9910, RZ ;  /* 0x0000991007077816 */ /* 0x000fc800000000ff */
[----:B------:R-:W-:Y:S02]  /*1100*/  ISETP.NE.AND P0, PT, R7, R6, PT ;  /* 0x000000060700720c */ /* 0x000fe40003f05270 */
[----:B------:R-:W-:-:S11]  /*1110*/  PRMT R6, R31, 0x7610, R6 ;  /* 0x000076101f067816 */ /* 0x000fd60000000006 */
[----:B-1----:R-:W-:Y:S05]  /*1120*/  @!P0 BRA `(.L_x_60) ;  /* 0x0000000000148947 */ /* 0x002fea0003800000 */
[----:B------:R-:W-:-:S13]  /*1130*/  FSETP.GT.FTZ.AND P0, PT, R27, RZ, PT ;  /* 0x000000ff1b00720b */ /* 0x000fda0003f14000 */
[----:B------:R-:W-:-:S05]  /*1140*/  @!P0 VIADD R4, R6, 0xffffffff ;  /* 0xffffffff06048836 */ /* 0x000fca0000000000 */
[----:B------:R-:W-:-:S05]  /*1150*/  @!P0 PRMT R6, R4, 0x7610, R6 ;  /* 0x0000761004068816 */ /* 0x000fca0000000006 */
[----:B------:R-:W-:-:S05]  /*1160*/  @P0 VIADD R4, R6, 0x1 ;  /* 0x0000000106040836 */ /* 0x000fca0000000000 */
[----:B------:R-:W-:-:S07]  /*1170*/  @P0 PRMT R6, R4, 0x7610, R6 ;  /* 0x0000761004060816 */ /* 0x000fce0000000006 */
.L_x_60:
[----:B------:R-:W-:Y:S05]  /*1180*/  BSYNC B0 ;  /* 0x0000000000007941 */ /* 0x000fea0003800000 */
.L_x_59:
[----:B------:R-:W-:Y:S01]  /*1190*/  BAR.SYNC.DEFER_BLOCKING 0x0 ;  /* 0x0000000000007b1d */ /* 0x000fe20000010000 */
[----:B------:R-:W-:-:S05]  /*11a0*/  VIADD R9, R20, UR4 ;  /* 0x0000000414097c36 */ /* 0x000fca0008000000 */
[----:B------:R-:W-:Y:S01]  /*11b0*/  STS.U8 [R21], R6 ;  /* 0x0000000615007388 */ /* 0x000fe20000000000 */
[----:B------:R-:W-:-:S03]  /*11c0*/  NOP ;  /* 0x0000000000007918 */ /* 0x000fc60000000000 */
[----:B------:R-:W-:Y:S04]  /*11d0*/  LDS.U8 R7, [R21] ;  /* 0x0000000015077984 */ /* 0x000fe80000000000 */
[----:B------:R-:W-:Y:S01]  /*11e0*/  @!P2 STS [R23+0x940], R22 ;  /* 0x000940161700a388 */ /* 0x000fe20000000800 */
[----:B------:R-:W-:Y:S06]  /*11f0*/  BAR.SYNC.DEFER_BLOCKING 0x0 ;  /* 0x0000000000007b1d */ /* 0x000fec0000010000 */
[----:B------:R-:W1:Y:S02]  /*1200*/  LDS R4, [R23+0x940] ;  /* 0x0009400017047984 */ /* 0x000e640000000800 */
[----:B-1----:R-:W-:-:S13]  /*1210*/  ISETP.GE.AND P0, PT, R13, R4, PT ;  /* 0x000000040d00720c */ /* 0x002fda0003f06270 */
[----:B------:R-:W1:Y:S01]  /*1220*/  @!P0 LDC.64 R4, c[0x0][0x220] ;  /* 0x00008800ff048b82 */ /* 0x000e620000000a00 */
[--C-:B------:R-:W-:Y:S02]  /*1230*/  @!P0 SHF.R.S32.HI R8, RZ, 0x1f, R13.reuse ;  /* 0x0000001fff088819 */ /* 0x100fe4000001140d */
[----:B-1----:R-:W-:-:S04]  /*1240*/  @!P0 IADD3 R4, P1, P2, R20, R4, R13 ;  /* 0x0000000414048210 */ /* 0x002fc80007a3e00d */
[----:B------:R-:W-:-:S05]  /*1250*/  @!P0 IADD3.X R5, RZ, R5, R8, P1, P2 ;  /* 0x00000005ff058210 */ /* 0x000fca0000fe4408 */
[----:B------:R1:W-:Y:S01]  /*1260*/  @!P0 STG.E.U8 desc[UR6][R4.64], R7 ;  /* 0x0000000704008986 */ /* 0x0003e2000c101106 */
[----:B------:R-:W-:Y:S01]  /*1270*/  ISETP.GE.U32.AND P0, PT, R9, R20, PT ;  /* 0x000000140900720c */ /* 0x000fe20003f06070 */
[----:B------:R-:W-:-:S12]  /*1280*/  IMAD.MOV.U32 R20, RZ, RZ, R9 ;  /* 0x000000ffff147224 */ /* 0x000fd800078e0009 */
[----:B-1----:R-:W-:Y:S05]  /*1290*/  @!P0 BRA `(.L_x_61) ;  /* 0xffffffec00f48947 */ /* 0x002fea000383ffff */
[----:B------:R-:W-:Y:S05]  /*12a0*/  EXIT ;  /* 0x000000000000794d */ /* 0x000fea0003800000 */
.L_x_62:
        /* <DEDUP_REMOVED lines=13> */
.L_x_2043:


//--------------------- .text._Z35kOptimizerStatic8bit1StateBlockwiseI6__halfLi2ELi256ELi1EEvPT_S2_PhfffifPfS4_ffbi --------------------------
	.section	.text._Z35kOptimizerStatic8bit1StateBlockwiseI6__halfLi2ELi256ELi1EEvPT_S2_PhfffifPfS4_ffbi,"ax",@progbits
	.align	128
        .global         _Z35kOptimizerStatic8bit1StateBlockwiseI6__halfLi2ELi256ELi1EEvPT_S2_PhfffifPfS4_ffbi
        .type           _Z35kOptimizerStatic8bit1StateBlockwiseI6__halfLi2ELi256ELi1EEvPT_S2_PhfffifPfS4_ffbi,@function
        .size           _Z35kOptimizerStatic8bit1StateBlockwiseI6__halfLi2ELi256ELi1EEvPT_S2_PhfffifPfS4_ffbi,(.L_x_2044 - _Z35kOptimizerStatic8bit1StateBlockwiseI6__halfLi2ELi256ELi1EEvPT_S2_PhfffifPfS4_ffbi)
        .other          _Z35kOptimizerStatic8bit1StateBlockwiseI6__halfLi2ELi256ELi1EEvPT_S2_PhfffifPfS4_ffbi,@"STO_CUDA_ENTRY STV_DEFAULT"
_Z35kOptimizerStatic8bit1StateBlockwiseI6__halfLi2ELi256ELi1EEvPT_S2_PhfffifPfS4_ffbi:
.text._Z35kOptimizerStatic8bit1StateBlockwiseI6__halfLi2ELi256ELi1EEvPT_S2_PhfffifPfS4_ffbi:
        /* <DEDUP_REMOVED lines=39> */
.L_x_71:
        /* <DEDUP_REMOVED lines=58> */
[----:B---3--:R-:W-:-:S05]  /*0610*/  @P1 HADD2.F32 R7, -RZ, R27.H0_H0 ;  /* 0x2000001bff071230 */ /* 0x008fca0000004100 */
[----:B------:R-:W-:-:S04]  /*0620*/  @P1 FFMA.FTZ R6, R7, UR10, R6 ;  /* 0x0000000a07061c23 */ /* 0x000fc80008010006 */
[----:B------:R-:W-:Y:S01]  /*0630*/  FMUL.FTZ R25, R6, R6 ;  /* 0x0000000606197220 */ /* 0x000fe20000410000 */
[----:B--2---:R-:W-:-:S04]  /*0640*/  FMUL.FTZ R9, R4, R9 ;  /* 0x0000000904097220 */ /* 0x004fc80000410000 */
[----:B------:R-:W-:-:S04]  /*0650*/  FMUL.FTZ R9, R9, R18 ;  /* 0x0000001209097220 */ /* 0x000fc80000410000 */
[----:B------:R-:W-:-:S07]  /*0660*/  FFMA.FTZ R25, R10, R25, R9 ;  /* 0x000000190a197223 */ /* 0x000fce0000010009 */
.L_x_64:
[----:B------:R-:W-:Y:S05]  /*0670*/  BSYNC B0 ;  /* 0x0000000000007941 */ /* 0x000fea0003800000 */
.L_x_63:
        /* <DEDUP_REMOVED lines=48> */
.L_x_66:
[----:B------:R-:W-:Y:S05]  /*0980*/  BSYNC B0 ;  /* 0x0000000000007941 */ /* 0x000fea0003800000 */
.L_x_65:
[----:B------:R-:W-:Y:S06]  /*0990*/  BAR.SYNC.DEFER_BLOCKING 0x0 ;  /* 0x0000000000007b1d */ /* 0x000fec0000010000 */
[----:B------:R-:W-:Y:S01]  /*09a0*/  BSSY B0, `(.L_x_67) ;  /* 0x000000b000007945 */ /* 0x000fe20003800000 */
[----:B--2-4-:R-:W2:Y:S02]  /*09b0*/  @P3 LDS R28, [R30+0xa50] ;  /* 0x000a50001e1c3984 */ /* 0x014ea40000000800 */
[----:B--2---:R2:W4:Y:S01]  /*09c0*/  MUFU.RCP R6, R28 ;  /* 0x0000001c00067308 */ /* 0x0045220000001000 */
[----:B------:R-:W-:Y:S05]  /*09d0*/  @P0 BRA `(.L_x_68) ;  /* 0x00000000001c0947 */ /* 0x000fea0003800000 */
[----:B------:R-:W5:Y:S01]  /*09e0*/  MUFU.SQRT R4, R25 ;  /* 0x0000001900047308 */ /* 0x000f620000002000 */
[----:B-1-3--:R-:W-:Y:S02]  /*09f0*/  HADD2.F32 R8, -RZ, R27.H0_H0 ;  /* 0x2000001bff087230 */ /* 0x00afe40000004100 */
[----:B-----5:R-:W-:-:S06]  /*0a00*/  FADD.FTZ R4, R4, UR11 ;  /* 0x0000000b04047e21 */ /* 0x020fcc0008010000 */
[----:B------:R-:W1:Y:S02]  /*0a10*/  MUFU.RCP R4, R4 ;  /* 0x0000000400047308 */ /* 0x000e640000001000 */
[----:B-1----:R-:W-:-:S04]  /*0a20*/  FMUL.FTZ R29, R29, R4 ;  /* 0x000000041d1d7220 */ /* 0x002fc80000410000 */
[----:B------:R-:W-:-:S05]  /*0a30*/  FFMA.FTZ R27, -R29, UR12, R8 ;  /* 0x0000000c1d1b7c23 */ /* 0x000fca0008010108 */
[----:B------:R-:W-:-:S07]  /*0a40*/  F2FP.F16.F32.PACK_AB R27, RZ, R27 ;  /* 0x0000001bff1b723e */ /* 0x000fce00000000ff */
.L_x_68:
[----:B------:R-:W-:Y:S05]  /*0a50*/  BSYNC B0 ;  /* 0x0000000000007941 */ /* 0x000fea0003800000 */
.L_x_67:
        /* <DEDUP_REMOVED lines=113> */
.L_x_70:
[----:B------:R-:W-:Y:S05]  /*1170*/  BSYNC B0 ;  /* 0x0000000000007941 */ /* 0x000fea0003800000 */
.L_x_69:
        /* <DEDUP_REMOVED lines=18> */
.L_x_72:
        /* <DEDUP_REMOVED lines=14> */
.L_x_2044:


//--------------------- .text._Z35kOptimizerStatic8bit1StateBlockwiseIfLi2ELi256ELi1EEvPT_S1_PhfffifPfS3_ffbi --------------------------
	.section	.text._Z35kOptimizerStatic8bit1StateBlockwiseIfLi2ELi256ELi1EEvPT_S1_PhfffifPfS3_ffbi,"ax",@progbits
	.align	128
        .global         _Z35kOptimizerStatic8bit1StateBlockwiseIfLi2ELi256ELi1EEvPT_S1_PhfffifPfS3_ffbi
        .type           _Z35kOptimizerStatic8bit1StateBlockwiseIfLi2ELi256ELi1EEvPT_S1_PhfffifPfS3_ffbi,@function
        .size           _Z35kOptimizerStatic8bit1StateBlockwiseIfLi2ELi256ELi1EEvPT_S1_PhfffifPfS3_ffbi,(.L_x_2045 - _Z35kOptimizerStatic8bit1StateBlockwiseIfLi2ELi256ELi1EEvPT_S1_PhfffifPfS3_ffbi)
        .other          _Z35kOptimizerStatic8bit1StateBlockwiseIfLi2ELi256ELi1EEvPT_S1_PhfffifPfS3_ffbi,@"STO_CUDA_ENTRY STV_DEFAULT"
_Z35kOptimizerStatic8bit1StateBlockwiseIfLi2ELi256ELi1EEvPT_S1_PhfffifPfS3_ffbi:
.text._Z35kOptimizerStatic8bit1StateBlockwiseIfLi2ELi256ELi1EEvPT_S1_PhfffifPfS3_ffbi:
        /* <DEDUP_REMOVED lines=23> */
[----:B0-----:R-:W-:Y:S01]  /*0170*/  SHF.R.S32.HI R5, RZ, 0x1f, R22 ;  /* 0x0000001fff057819 */ /* 0x001fe20000011416 */
[----:B------:R-:W-:Y:S01]  /*0180*/  VIADD R0, R0, 0x808 ;  /* 0x0000080800007836 */ /* 0x000fe20000000000 */
[----:B------:R1:W0:Y:S01]  /*0190*/  LDS R19, [R21+0xfc] ;  /* 0x0000fc0015137984 */ /* 0x0002220000000800 */
[----:B------:R-:W-:Y:S01]  /*01a0*/  ULDC.U8 UR8, c[0x0][0x258] ;  /* 0x0000960000087ab9 */ /* 0x000fe20000000000 */
[----:B------:R-:W-:Y:S01]  /*01b0*/  LEA.HI R5, R5, R22, RZ, 0x5 ;  /* 0x0000001605057211 */ /* 0x000fe200078f28ff */
[----:B------:R-:W-:Y:S01]  /*01c0*/  ULDC.64 UR10, c[0x0][0x250] ;  /* 0x00009400000a7ab9 */ /* 0x000fe20000000a00 */
[----:B------:R1:W4:Y:S01]  /*01d0*/  LDS R18, [R21+0x2fc] ;  /* 0x0002fc0015127984 */ /* 0x0003220000000800 */
[----:B------:R-:W0:Y:S01]  /*01e0*/  LDC R15, c[0x0][0x228] ;  /* 0x00008a00ff0f7b82 */ /* 0x000e220000000800 */
[----:B------:R-:W-:Y:S01]  /*01f0*/  LEA R0, R7, R0, 0x18 ;  /* 0x0000000007007211 */ /* 0x000fe200078ec0ff */
[----:B------:R-:W0:Y:S01]  /*0200*/  S2R R17, SR_LANEID ;  /* 0x0000000000117919 */ /* 0x000e220000000000 */
[----:B------:R-:W-:-:S05]  /*0210*/  SHF.R.S32.HI R5, RZ, 0x5, R5 ;  /* 0x00000005ff057819 */ /* 0x000fca0000011405 */
[----:B------:R-:W0:Y:S01]  /*0220*/  LDC.64 R2, c[0x0][0x248] ;  /* 0x00009200ff027b82 */ /* 0x000e220000000a00 */
[----:B-1----:R-:W-:-:S07]  /*0230*/  IMAD R14, R5, 0x4, R0 ;  /* 0x00000004050e7824 */ /* 0x002fce00078e0200 */
.L_x_79:
[----:B------:R-:W-:Y:S02]  /*0240*/  IMAD.MOV R5, RZ, RZ, -R13 ;  /* 0x000000ffff057224 */ /* 0x000fe400078e0a0d */
[----:B------:R-:W-:Y:S01]  /*0250*/  IMAD.MOV.U32 R9, RZ, RZ, RZ ;  /* 0x000000ffff097224 */ /* 0x000fe200078e00ff */
[----:B------:R-:W1:Y:S02]  /*0260*/  S2R R26, SR_CgaCtaId ;  /* 0x00000000001a7919 */ /* 0x000e640000008800 */
        /* <DEDUP_REMOVED lines=10> */
[----:B------:R5:W2:Y:S01]  /*0310*/  @!P2 LDG.E.CONSTANT R9, desc[UR6][R4.64] ;  /* 0x000000060409a981 */ /* 0x000aa2000c1e9900 */
[----:B------:R-:W-:Y:S01]  /*0320*/  LOP3.LUT R0, R22, 0x3fffffe0, RZ, 0xc0, !PT ;  /* 0x3fffffe016007812 */ /* 0x000fe200078ec0ff */
[----:B------:R-:W-:Y:S01]  /*0330*/  VIADD R11, R27, 0x840 ;  /* 0x000008401b0b7836 */ /* 0x000fe20000000000 */
[----:B------:R-:W-:Y:S01]  /*0340*/  @!P2 SHF.R.S32.HI R8, RZ, 0x1f, R22 ;  /* 0x0000001fff08a819 */ /* 0x000fe20000011416 */
[----:B------:R-:W-:Y:S02]  /*0350*/  IMAD.MOV.U32 R29, RZ, RZ, 0x80 ;  /* 0x00000080ff1d7424 */ /* 0x000fe400078e00ff */
[----:B0-----:R-:W-:Y:S01]  /*0360*/  IMAD.IADD R0, R0, 0x1, R17 ;  /* 0x0000000100007824 */ /* 0x001fe200078e0211 */
[----:B-1----:R-:W-:-:S02]  /*0370*/  LEA R11, R26, R11, 0x18 ;  /* 0x0000000b1a0b7211 */ /* 0x002fc400078ec0ff */
[----:B------:R-:W-:Y:S01]  /*0380*/  LOP3.LUT R24, R22, 0xffffffe0, RZ, 0xc0, !PT ;  /* 0xffffffe016187812 */ /* 0x000fe200078ec0ff */
[----:B-----5:R-:W0:Y:S02]  /*0390*/  @!P2 LDC.64 R4, c[0x0][0x210] ;  /* 0x00008400ff04ab82 */ /* 0x020e240000000a00 */
[----:B------:R-:W-:Y:S01]  /*03a0*/  IMAD R0, R0, 0x4, R11 ;  /* 0x0000000400007824 */ /* 0x000fe200078e020b */
[----:B---3--:R-:W-:-:S04]  /*03b0*/  @!P2 IADD3 R6, P0, P1, R13, R6, R22 ;  /* 0x000000060d06a210 */ /* 0x008fc8000791e016 */
[----:B------:R-:W-:Y:S01]  /*03c0*/  @!P2 IADD3.X R7, RZ, R7, R8, P0, P1 ;  /* 0x00000007ff07a210 */ /* 0x000fe200007e2408 */
[----:B--2---:R1:W-:Y:S01]  /*03d0*/  STS [R0], R9 ;  /* 0x0000000900007388 */ /* 0x0043e20000000800 */
[----:B------:R-:W-:-:S03]  /*03e0*/  NOP ;  /* 0x0000000000007918 */ /* 0x000fc60000000000 */
[----:B------:R-:W2:Y:S01]  /*03f0*/  LDS R25, [R0] ;  /* 0x0000000000197984 */ /* 0x000ea20000000800 */
[----:B------:R-:W-:Y:S06]  /*0400*/  BAR.SYNC.DEFER_BLOCKING 0x0 ;  /* 0x0000000000007b1d */ /* 0x000fec0000010000 */
[----:B------:R-:W3:Y:S01]  /*0410*/  @!P2 LDG.E.U8 R29, desc[UR6][R6.64] ;  /* 0x00000006061da981 */ /* 0x000ee2000c1e1100 */
[----:B------:R-:W-:Y:S01]  /*0420*/  IADD3 R24, R11, R17, R24 ;  /* 0x000000110b187210 */ /* 0x000fe20007ffe018 */
[----:B-1----:R-:W-:Y:S01]  /*0430*/  IMAD.MOV.U32 R9, RZ, RZ, RZ ;  /* 0x000000ffff097224 */ /* 0x002fe200078e00ff */
[----:B------:R-:W-:-:S04]  /*0440*/  @!P2 IADD3 R8, P0, R22, R13, RZ ;  /* 0x0000000d1608a210 */ /* 0x000fc80007f1e0ff */
[----:B------:R-:W-:Y:S02]  /*0450*/  @!P2 LEA.HI.X.SX32 R10, R22, RZ, 0x1, P0 ;  /* 0x000000ff160aa211 */ /* 0x000fe400000f0eff */
[----:B0-----:R-:W-:-:S04]  /*0460*/  @!P2 LEA R4, P0, R8, R4, 0x2 ;  /* 0x000000040804a211 */ /* 0x001fc800078010ff */
[----:B------:R-:W-:Y:S01]  /*0470*/  @!P2 LEA.HI.X R5, R8, R5, R10, 0x2, P0 ;  /* 0x000000050805a211 */ /* 0x000fe200000f140a */
[----:B---3--:R0:W-:Y:S01]  /*0480*/  STS.U8 [R24], R29 ;  /* 0x0000001d18007388 */ /* 0x0081e20000000000 */
[----:B------:R-:W-:-:S03]  /*0490*/  NOP ;  /* 0x0000000000007918 */ /* 0x000fc60000000000 */
[----:B------:R0:W1:Y:S01]  /*04a0*/  LDS.U8 R6, [R24] ;  /* 0x0000000018067984 */ /* 0x0000620000000000 */
[----:B------:R-:W-:Y:S06]  /*04b0*/  BAR.SYNC.DEFER_BLOCKING 0x0 ;  /* 0x0000000000007b1d */ /* 0x000fec0000010000 */
[----:B------:R-:W3:Y:S01]  /*04c0*/  @!P2 LDG.E R9, desc[UR6][R4.64] ;  /* 0x000000060409a981 */ /* 0x000ee2000c1e1900 */
[----:B------:R-:W-:Y:S01]  /*04d0*/  UPRMT UR5, UR8, 0x8880, URZ ;  /* 0x0000888008057896 */ /* 0x000fe2000800003f */
[----:B--2---:R-:W-:Y:S01]  /*04e0*/  FSETP.NEU.FTZ.AND P0, PT, R25, RZ, PT ;  /* 0x000000ff1900720b */ /* 0x004fe20003f1d000 */
[----:B------:R-:W-:Y:S04]  /*04f0*/  BSSY B0, `(.L_x_73) ;  /* 0x0000013000007945 */ /* 0x000fe80003800000 */
[----:B------:R-:W-:Y:S01]  /*0500*/  ISETP.NE.AND P0, PT, RZ, UR5, !P0 ;  /* 0x00000005ff007c0c */ /* 0x000fe2000c705270 */
[----:B---3--:R0:W-:Y:S01]  /*0510*/  STS [R0], R9 ;  /* 0x0000000900007388 */ /* 0x0081e20000000800 */
[----:B------:R-:W-:-:S03]  /*0520*/  NOP ;  /* 0x0000000000007918 */ /* 0x000fc60000000000 */
[----:B------:R0:W2:Y:S08]  /*0530*/  LDS R29, [R0] ;  /* 0x00000000001d7984 */ /* 0x0000b00000000800 */
[----:B-1----:R-:W-:Y:S05]  /*0540*/  @P0 BRA `(.L_x_74) ;  /* 0x0000000000340947 */ /* 0x002fea0003800000 */
[----:B------:R-:W-:-:S05]  /*0550*/  SHF.R.U32.HI R5, RZ, 0x8, R13 ;  /* 0x00000008ff057819 */ /* 0x000fca000001160d */
[----:B------:R-:W-:-:S06]  /*0560*/  IMAD.WIDE.U32 R4, R5, 0x4, R2 ;  /* 0x0000000405047825 */ /* 0x000fcc00078e0002 */
[----:B------:R-:W3:Y:S01]  /*0570*/  LDG.E R4, desc[UR6][R4.64] ;  /* 0x0000000604047981 */ /* 0x000ee2000c1e1900 */
[----:B------:R-:W-:Y:S01]  /*0580*/  IMAD R7, R6, 0x4, R21 ;  /* 0x0000000406077824 */ /* 0x000fe200078e0215 */
[----:B------:R-:W-:Y:S01]  /*0590*/  FSETP.LT.FTZ.AND P1, PT, RZ, UR10, PT ;  /* 0x0000000aff007c0b */ /* 0x000fe2000bf31000 */
[----:B------:R-:W-:Y:S01]  /*05a0*/  FMUL.FTZ R6, R25, UR11 ;  /* 0x0000000b19067c20 */ /* 0x000fe20008410000 */
[----:B0-----:R-:W-:-:S03]  /*05b0*/  FADD.FTZ R9, -R15, 1 ;  /* 0x3f8000000f097421 */ /* 0x001fc60000010100 */
[----:B------:R-:W3:Y:S08]  /*05c0*/  LDS R7, [R7] ;  /* 0x0000000007077984 */ /* 0x000ef00000000800 */
[----:B--2---:R-:W-:-:S04]  /*05d0*/  @P1 FFMA.FTZ R6, R29, UR10, R6 ;  /* 0x0000000a1d061c23 */ /* 0x004fc80008010006 */
[----:B------:R-:W-:Y:S01]  /*05e0*/  FMUL.FTZ R23, R6, R6 ;  /* 0x0000000606177220 */ /* 0x000fe20000410000 */
[----:B---3--:R-:W-:-:S04]  /*05f0*/  FMUL.FTZ R8, R4, R7 ;  /* 0x0000000704087220 */ /* 0x008fc80000410000 */
[----:B------:R-:W-:-:S04]  /*0600*/  FMUL.FTZ R8, R8, R15 ;  /* 0x0000000f08087220 */ /* 0x000fc80000410000 */
[----:B------:R-:W-:-:S07]  /*0610*/  FFMA.FTZ R23, R23, R9, R8 ;  /* 0x0000000917177223 */ /* 0x000fce0000010008 */
.L_x_74:
[----:B------:R-:W-:Y:S05]  /*0620*/  BSYNC B0 ;  /* 0x0000000000007941 */ /* 0x000fea0003800000 */
.L_x_73:
        /* <DEDUP_REMOVED lines=48> */
.L_x_76:
[----:B------:R-:W-:Y:S05]  /*0930*/  BSYNC B0 ;  /* 0x0000000000007941 */ /* 0x000fea0003800000 */
.L_x_75:
[----:B------:R-:W-:Y:S01]  /*0940*/  BAR.SYNC.DEFER_BLOCKING 0x0 ;  /* 0x0000000000007b1d */ /* 0x000fe20000010000 */
[----:B---3--:R-:W-:Y:S01]  /*0950*/  @!P4 SHF.R.U32.HI R27, RZ, 0x8, R13 ;  /* 0x00000008ff1bc819 */ /* 0x008fe2000001160d */
[----:B----4-:R-:W-:Y:S02]  /*0960*/  IMAD.MOV.U32 R8, RZ, RZ, R18 ;  /* 0x000000ffff087224 */ /* 0x010fe400078e0012 */
[----:B------:R-:W-:-:S04]  /*0970*/  IMAD.MOV.U32 R35, RZ, RZ, 0xff ;  /* 0x000000ffff237424 */ /* 0x000fc800078e00ff */
[----:B0-----:R-:W0:Y:S01]  /*0980*/  @!P0 LDC R9, c[0x0][0x230] ;  /* 0x00008c00ff098b82 */ /* 0x001e220000000800 */
[----:B------:R-:W0:Y:S01]  /*0990*/  @!P0 MUFU.SQRT R6, R23 ;  /* 0x0000001700068308 */ /* 0x000e220000002000 */
[----:B------:R-:W-:Y:S06]  /*09a0*/  BSSY B0, `(.L_x_77) ;  /* 0x0000073000007945 */ /* 0x000fec0003800000 */
[----:B------:R-:W2:Y:S01]  /*09b0*/  @!P0 LDC R11, c[0x0][0x238] ;  /* 0x00008e00ff0b8b82 */ /* 0x000ea20000000800 */
[----:B-1----:R-:W1:Y:S01]  /*09c0*/  @P4 LDS R28, [R31+0xc50] ;  /* 0x000c50001f1c4984 */ /* 0x002e620000000800 */
[----:B0-----:R-:W-:Y:S01]  /*09d0*/  @!P0 FADD.FTZ R9, R6, R9 ;  /* 0x0000000906098221 */ /* 0x001fe20000010000 */
[----:B------:R-:W-:-:S03]  /*09e0*/  IMAD.MOV.U32 R6, RZ, RZ, 0xbf ;  /* 0x000000bfff067424 */ /* 0x000fc600078e00ff */
[----:B------:R-:W0:Y:S02]  /*09f0*/  @!P0 MUFU.RCP R26, R9 ;  /* 0x00000009001a8308 */ /* 0x000e240000001000 */
[----:B0-----:R-:W-:Y:S01]  /*0a00*/  @!P0 FMUL.FTZ R26, R25, R26 ;  /* 0x0000001a191a8220 */ /* 0x001fe20000410000 */
[----:B------:R-:W-:-:S03]  /*0a10*/  IMAD.MOV.U32 R25, RZ, RZ, 0x3f800000 ;  /* 0x3f800000ff197424 */ /* 0x000fc600078e00ff */
[----:B--2---:R-:W-:Y:S01]  /*0a20*/  @!P0 FFMA.FTZ R29, -R26, R11, R29 ;  /* 0x0000000b1a1d8223 */ /* 0x004fe2000001011d */
[----:B------:R-:W-:Y:S01]  /*0a30*/  IMAD.MOV.U32 R11, RZ, RZ, 0x7f ;  /* 0x0000007fff0b7424 */ /* 0x000fe200078e00ff */
        /* <DEDUP_REMOVED lines=8> */
[----:B------:R-:W-:Y:S02]  /*0ac0*/  @P3 IMAD.MOV.U32 R11, RZ, RZ, RZ ;  /* 0x000000ffff0b3224 */ /* 0x000fe400078e00ff */
[----:B0-----:R-:W-:-:S04]  /*0ad0*/  @!P4 IMAD.WIDE.U32 R4, R27, 0x4, R4 ;  /* 0x000000041b04c825 */ /* 0x001fc800078e0004 */
[--C-:B------:R-:W-:Y:S01]  /*0ae0*/  IMAD.MOV.U32 R27, RZ, RZ, R20.reuse ;  /* 0x000000ffff1b7224 */ /* 0x100fe200078e0014 */
[----:B------:R-:W-:Y:S01]  /*0af0*/  @!P4 STG.E desc[UR6][R4.64], R28 ;  /* 0x0000001c0400c986 */ /* 0x000fe2000c101906 */
[----:B------:R-:W-:Y:S02]  /*0b00*/  @P3 IMAD.MOV.U32 R27, RZ, RZ, -0x40800000 ;  /* 0xbf800000ff1b3424 */ /* 0x000fe400078e00ff */
[----:B------:R-:W-:Y:S01]  /*0b10*/  @P3 IMAD.MOV.U32 R25, RZ, RZ, R20 ;  /* 0x000000ffff193224 */ /* 0x000fe200078e0014 */
[----:B------:R-:W-:Y:S01]  /*0b20*/  BAR.SYNC.DEFER_BLOCKING 0x0 ;  /* 0x0000000000007b1d */ /* 0x000fe20000010000 */
[C---:B------:R-:W-:Y:S02]  /*0b30*/  @P1 VIADD R10, R6.reuse, 0xffffffe0 ;  /* 0xffffffe0060a1836 */ /* 0x040fe40000000000 */
[----:B------:R-:W-:Y:S02]  /*0b40*/  @!P1 VIADD R10, R6, 0x20 ;  /* 0x00000020060a9836 */ /* 0x000fe40000000000 */
[----:B------:R-:W-:-:S02]  /*0b50*/  @!P1 IMAD.MOV.U32 R11, RZ, RZ, R6 ;  /* 0x000000ffff0b9224 */ /* 0x000fc400078e0006 */
[----:B------:R-:W-:Y:S02]  /*0b60*/  IMAD R30, R10, 0x4, R21 ;  /* 0x000000040a1e7824 */ /* 0x000fe400078e0215 */
[--C-:B------:R-:W-:Y:S02]  /*0b70*/  @!P1 IMAD.MOV.U32 R27, RZ, RZ, R8.reuse ;  /* 0x000000ffff1b9224 */ /* 0x100fe400078e0008 */
[----:B------:R-:W-:Y:S02]  /*0b80*/  @P1 IMAD.MOV.U32 R25, RZ, RZ, R8 ;  /* 0x000000ffff191224 */ /* 0x000fe400078e0008 */
[----:B------:R-:W-:Y:S01]  /*0b90*/  @!P1 IMAD.MOV.U32 R6, RZ, RZ, R35 ;  /* 0x000000ffff069224 */ /* 0x000fe200078e0023 */
[----:B------:R-:W-:Y:S01]  /*0ba0*/  STS [R0], R29 ;  /* 0x0000001d00007388 */ /* 0x000fe20000000800 */
[----:B------:R-:W-:-:S03]  /*0bb0*/  NOP ;  /* 0x0000000000007918 */ /* 0x000fc60000000000 */
[----:B------:R-:W-:Y:S04]  /*0bc0*/  LDS R9, [R0] ;  /* 0x0000000000097984 */ /* 0x000fe80000000800 */
[----:B------:R-:W-:Y:S01]  /*0bd0*/  @!P2 STS [R31+0xc40], R12 ;  /* 0x000c400c1f00a388 */ /* 0x000fe20000000800 */
        /* <DEDUP_REMOVED lines=61> */
[----:B------:R-:W0:Y:S01]  /*0fb0*/  @!P0 LDC.64 R4, c[0x0][0x210] ;  /* 0x00008400ff048b82 */ /* 0x000e220000000a00 */
[----:B------:R-:W-:-:S04]  /*0fc0*/  @!P0 IADD3 R6, P1, R22, R13, RZ ;  /* 0x0000000d16068210 */ /* 0x000fc80007f3e0ff */
[----:B------:R-:W1:Y:S01]  /*0fd0*/  LDS R0, [R0] ;  /* 0x0000000000007984 */ /* 0x000e620000000800 */
[----:B------:R-:W-:Y:S02]  /*0fe0*/  @!P0 LEA.HI.X.SX32 R7, R22, RZ, 0x1, P1 ;  /* 0x000000ff16078211 */ /* 0x000fe400008f0eff */
        /* <DEDUP_REMOVED lines=14> */
.L_x_78:
[----:B------:R-:W-:Y:S05]  /*10d0*/  BSYNC B0 ;  /* 0x0000000000007941 */ /* 0x000fea0003800000 */
.L_x_77:
[----:B------:R-:W-:Y:S06]  /*10e0*/  BAR.SYNC.DEFER_BLOCKING 0x0 ;  /* 0x0000000000007b1d */ /* 0x000fec0000010000 */
        /* <DEDUP_REMOVED lines=10> */
[----:B------:R-:W-:Y:S01]  /*1190*/  @!P0 IADD3.X R5, RZ, R5, R0, P1, P2 ;  /* 0x00000005ff058210 */ /* 0x000fe20000fe4400 */
[----:B------:R-:W-:-:S04]  /*11a0*/  VIADD R0, R13, UR4 ;  /* 0x000000040d007c36 */ /* 0x000fc80008000000 */
[----:B------:R1:W-:Y:S01]  /*11b0*/  @!P0 STG.E.U8 desc[UR6][R4.64], R7 ;  /* 0x0000000704008986 */ /* 0x0003e2000c101106 */
[----:B------:R-:W-:Y:S01]  /*11c0*/  ISETP.GE.U32.AND P0, PT, R0, R13, PT ;  /* 0x0000000d0000720c */ /* 0x000fe20003f06070 */
[----:B------:R-:W-:-:S12]  /*11d0*/  IMAD.MOV.U32 R13, RZ, RZ, R0 ;  /* 0x000000ffff0d7224 */ /* 0x000fd800078e0000 */
[----:B-1----:R-:W-:Y:S05]  /*11e0*/  @!P0 BRA `(.L_x_79) ;  /* 0xfffffff000148947 */ /* 0x002fea000383ffff */
[----:B------:R-:W-:Y:S05]  /*11f0*/  EXIT ;  /* 0x000000000000794d */ /* 0x000fea0003800000 */
.L_x_80:
        /* <DEDUP_REMOVED lines=16> */
.L_x_2045:


//--------------------- .text._Z35kOptimizerStatic8bit1StateBlockwiseI13__nv_bfloat16Li1ELi256ELi1EEvPT_S2_PhfffifPfS4_ffbi --------------------------
	.section	.text._Z35kOptimizerStatic8bit1StateBlockwiseI13__nv_bfloat16Li1ELi256ELi1EEvPT_S2_PhfffifPfS4_ffbi,"ax",@progbits
	.align	128
        .global         _Z35kOptimizerStatic8bit1StateBlockwiseI13__nv_bfloat16Li1ELi256ELi1EEvPT_S2_PhfffifPfS4_ffbi
        .type           _Z35kOptimizerStatic8bit1StateBlockwiseI13__nv_bfloat16Li1ELi256ELi1EEvPT_S2_PhfffifPfS4_ffbi,@function
        .size           _Z35kOptimizerStatic8bit1StateBlockwiseI13__nv_bfloat16Li1ELi256ELi1EEvPT_S2_PhfffifPfS4_ffbi,(.L_x_2046 - _Z35kOptimizerStatic8bit1StateBlockwiseI13__nv_bfloat16Li1ELi256ELi1EEvPT_S2_PhfffifPfS4_ffbi)
        .other          _Z35kOptimizerStatic8bit1StateBlockwiseI13__nv_bfloat16Li1ELi256ELi1EEvPT_S2_PhfffifPfS4_ffbi,@"STO_CUDA_ENTRY STV_DEFAULT"
_Z35kOptimizerStatic8bit1StateBlockwiseI13__nv_bfloat16Li1ELi256ELi1EEvPT_S2_PhfffifPfS4_ffbi:
.text._Z35kOptimizerStatic8bit1StateBlockwiseI13__nv_bfloat16Li1ELi256ELi1EEvPT_S2_PhfffifPfS4_ffbi:
        /* <DEDUP_REMOVED lines=29> */
[----:B------:R1:W0:Y:S01]  /*01d0*/  LDS R17, [R20+0x2fc] ;  /* 0x0002fc0014117984 */ /* 0x0002220000000800 */
[----:B------:R-:W0:Y:S01]  /*01e0*/  LDC R14, c[0x0][0x234] ;  /* 0x00008d00ff0e7b82 */ /* 0x000e220000000800 */
[----:B------:R-:W-:Y:S01]  /*01f0*/  LEA R0, R9, R0, 0x18 ;  /* 0x0000000009007211 */ /* 0x000fe200078ec0ff */
[----:B------:R-:W-:Y:S01]  /*0200*/  ULDC UR10, c[0x0][0x250] ;  /* 0x00009400000a7ab9 */ /* 0x000fe20000000800 */
[----:B------:R-:W0:Y:S01]  /*0210*/  S2R R16, SR_LANEID ;  /* 0x0000000000107919 */ /* 0x000e220000000000 */
[----:B------:R-:W-:-:S05]  /*0220*/  SHF.R.S32.HI R3, RZ, 0x5, R3 ;  /* 0x00000005ff037819 */ /* 0x000fca0000011403 */
[----:B-1----:R-:W-:-:S07]  /*0230*/  IMAD R12, R3, 0x4, R0 ;  /* 0x00000004030c7824 */ /* 0x002fce00078e0200 */
.L_x_87:
[----:B------:R-:W-:Y:S01]  /*0240*/  IMAD.MOV R0, RZ, RZ, -R13 ;  /* 0x000000ffff007224 */ /* 0x000fe200078e0a0d */
[----:B------:R-:W-:Y:S01]  /*0250*/  PRMT R9, RZ, 0x7610, R9 ;  /* 0x00007610ff097816 */ /* 0x000fe20000000009 */
[----:B------:R-:W1:Y:S03]  /*0260*/  S2R R27, SR_CgaCtaId ;  /* 0x00000000001b7919 */ /* 0x000e660000008800 */
[----:B---3--:R-:W-:Y:S01]  /*0270*/  VIADDMNMX.U32 R3, R0, R15, 0x100, PT ;  /* 0x0000010000037446 */ /* 0x008fe2000380000f */
[----:B------:R-:W-:Y:S03]  /*0280*/  BAR.SYNC.DEFER_BLOCKING 0x0 ;  /* 0x0000000000007b1d */ /* 0x000fe60000010000 */
[----:B------:R-:W-:-:S13]  /*0290*/  ISETP.GE.AND P2, PT, R22, R3, PT ;  /* 0x000000031600720c */ /* 0x000fda0003f46270 */
[----:B------:R-:W3:Y:S01]  /*02a0*/  @!P2 LDC.64 R4, c[0x0][0x218] ;  /* 0x00008600ff04ab82 */ /* 0x000ee20000000a00 */
[----:B------:R-:W-:-:S04]  /*02b0*/  @!P2 IADD3 R0, P0, R22, R13, RZ ;  /* 0x0000000d1600a210 */ /* 0x000fc80007f1e0ff */
[----:B0-----:R-:W-:Y:S02]  /*02c0*/  @!P2 LEA.HI.X.SX32 R2, R22, RZ, 0x1, P0 ;  /* 0x000000ff1602a211 */ /* 0x001fe400000f0eff */
[----:B------:R-:W-:Y:S01]  /*02d0*/  MOV R28, 0x400 ;  /* 0x00000400001c7802 */ /* 0x000fe20000000f00 */
[----:B------:R-:W0:Y:S01]  /*02e0*/  @!P2 LDC.64 R6, c[0x0][0x220] ;  /* 0x00008800ff06ab82 */ /* 0x000e220000000a00 */
[----:B---3--:R-:W-:-:S04]  /*02f0*/  @!P2 LEA R4, P0, R0, R4, 0x1 ;  /* 0x000000040004a211 */ /* 0x008fc800078008ff */
[----:B------:R-:W-:-:S05]  /*0300*/  @!P2 LEA.HI.X R5, R0, R5, R2, 0x1, P0 ;  /* 0x000000050005a211 */ /* 0x000fca00000f0c02 */
[----:B------:R3:W5:Y:S01]  /*0310*/  @!P2 LDG.E.U16.CONSTANT R9, desc[UR6][R4.64] ;  /* 0x000000060409a981 */ /* 0x000762000c1e9500 */
[----:B------:R-:W-:Y:S01]  /*0320*/  VIADD R8, R28, 0x840 ;  /* 0x000008401c087836 */ /* 0x000fe20000000000 */
[C---:B------:R-:W-:Y:S01]  /*0330*/  LOP3.LUT R11, R22.reuse, 0x7fffffe0, RZ, 0xc0, !PT ;  /* 0x7fffffe0160b7812 */ /* 0x040fe200078ec0ff */
[----:B------:R-:W-:Y:S01]  /*0340*/  IMAD.MOV.U32 R10, RZ, RZ, 0x80 ;  /* 0x00000080ff0a7424 */ /* 0x000fe200078e00ff */
[----:B------:R-:W-:Y:S02]  /*0350*/  SHF.R.S32.HI R2, RZ, 0x1f, R22 ;  /* 0x0000001fff027819 */ /* 0x000fe40000011416 */
[----:B-1----:R-:W-:Y:S01]  /*0360*/  LEA R23, R27, R8, 0x18 ;  /* 0x000000081b177211 */ /* 0x002fe200078ec0ff */
[----:B------:R-:W-:Y:S01]  /*0370*/  IMAD.IADD R0, R11, 0x1, R16 ;  /* 0x000000010b007824 */ /* 0x000fe200078e0210 */
[----:B0-----:R-:W-:Y:S02]  /*0380*/  @!P2 IADD3 R6, P0, P1, R13, R6, R22 ;  /* 0x000000060d06a210 */ /* 0x001fe4000791e016 */
[----:B------:R-:W-:Y:S01]  /*0390*/  LOP3.LUT R21, R22, 0xffffffe0, RZ, 0xc0, !PT ;  /* 0xffffffe016157812 */ /* 0x000fe200078ec0ff */
[----:B------:R-:W-:Y:S01]  /*03a0*/  IMAD R0, R0, 0x2, R23 ;  /* 0x0000000200007824 */ /* 0x000fe200078e0217 */
[----:B------:R-:W-:Y:S01]  /*03b0*/  @!P2 IADD3.X R7, RZ, R7, R2, P0, P1 ;  /* 0x00000007ff07a210 */ /* 0x000fe200007e2402 */
[----:B---3--:R-:W0:Y:S03]  /*03c0*/  @!P2 LDC.64 R4, c[0x0][0x210] ;  /* 0x00008400ff04ab82 */ /* 0x008e260000000a00 */
[----:B-----5:R1:W-:Y:S01]  /*03d0*/  STS.U16 [R0], R9 ;  /* 0x0000000900007388 */ /* 0x0203e20000000400 */
[----:B------:R-:W-:-:S03]  /*03e0*/  NOP ;  /* 0x0000000000007918 */ /* 0x000fc60000000000 */
[----:B------:R-:W3:Y:S01]  /*03f0*/  LDS.U16 R8, [R0] ;  /* 0x0000000000087984 */ /* 0x000ee20000000400 */
[----:B------:R-:W-:Y:S06]  /*0400*/  BAR.SYNC.DEFER_BLOCKING 0x0 ;  /* 0x0000000000007b1d */ /* 0x000fec0000010000 */
[----:B------:R-:W5:Y:S01]  /*0410*/  @!P2 LDG.E.U8 R10, desc[UR6][R6.64] ;  /* 0x00000006060aa981 */ /* 0x000f62000c1e1100 */
[----:B------:R-:W-:Y:S02]  /*0420*/  IADD3 R23, R23, R16, R21 ;  /* 0x0000001017177210 */ /* 0x000fe40007ffe015 */
[----:B------:R-:W-:-:S02]  /*0430*/  @!P2 IADD3 R11, P0, R22, R13, RZ ;  /* 0x0000000d160ba210 */ /* 0x000fc40007f1e0ff */
[----:B-1----:R-:W-:-:S03]  /*0440*/  PRMT R9, RZ, 0x7610, R9 ;  /* 0x00007610ff097816 */ /* 0x002fc60000000009 */
[----:B------:R-:W-:Y:S01]  /*0450*/  @!P2 IMAD.X R26, RZ, RZ, R2, P0 ;  /* 0x000000ffff1aa224 */ /* 0x000fe200000e0602 */
[----:B0-----:R-:W-:-:S04]  /*0460*/  @!P2 LEA R4, P0, R11, R4, 0x1 ;  /* 0x000000040b04a211 */ /* 0x001fc800078008ff */
[----:B------:R-:W-:Y:S01]  /*0470*/  @!P2 LEA.HI.X R5, R11, R5, R26, 0x1, P0 ;  /* 0x000000050b05a211 */ /* 0x000fe200000f0c1a */
[----:B-----5:R0:W-:Y:S01]  /*0480*/  STS.U8 [R23], R10 ;  /* 0x0000000a17007388 */ /* 0x0201e20000000000 */
[----:B------:R-:W-:-:S03]  /*0490*/  NOP ;  /* 0x0000000000007918 */ /* 0x000fc60000000000 */
[----:B------:R0:W1:Y:S01]  /*04a0*/  LDS.U8 R7, [R23] ;  /* 0x0000000017077984 */ /* 0x0000620000000000 */
[----:B------:R-:W-:Y:S06]  /*04b0*/  BAR.SYNC.DEFER_BLOCKING 0x0 ;  /* 0x0000000000007b1d */ /* 0x000fec0000010000 */
[----:B------:R-:W5:Y:S01]  /*04c0*/  @!P2 LDG.E.U16 R9, desc[UR6][R4.64] ;  /* 0x000000060409a981 */ /* 0x000f62000c1e1500 */
[----:B---3--:R-:W-:Y:S01]  /*04d0*/  IMAD.U32 R8, R8, 0x10000, RZ ;  /* 0x0001000008087824 */ /* 0x008fe200078e00ff */
[----:B------:R-:W-:Y:S01]  /*04e0*/  UPRMT UR5, UR9, 0x8880, URZ ;  /* 0x0000888009057896 */ /* 0x000fe2000800003f */
[----:B------:R-:W-:Y:S03]  /*04f0*/  BSSY B0, `(.L_x_81) ;  /* 0x0000016000007945 */ /* 0x000fe60003800000 */
[C---:B------:R-:W-:Y:S01]  /*0500*/  FSETP.NEU.FTZ.AND P0, PT, R8.reuse, RZ, PT ;  /* 0x000000ff0800720b */ /* 0x040fe20003f1d000 */
[----:B------:R-:W-:-:S03]  /*0510*/  FMUL.FTZ R8, R8, UR8 ;  /* 0x0000000808087c20 */ /* 0x000fc60008410000 */
[----:B------:R-:W-:Y:S01]  /*0520*/  ISETP.NE.AND P0, PT, RZ, UR5, !P0 ;  /* 0x00000005ff007c0c */ /* 0x000fe2000c705270 */
[----:B-----5:R0:W-:Y:S01]  /*0530*/  STS.U16 [R0], R9 ;  /* 0x0000000900007388 */ /* 0x0201e20000000400 */
[----:B------:R-:W-:-:S03]  /*0540*/  NOP ;  /* 0x0000000000007918 */ /* 0x000fc60000000000 */
[----:B------:R0:W3:Y:S08]  /*0550*/  LDS.U16 R25, [R0] ;  /* 0x0000000000197984 */ /* 0x0000f00000000400 */
[----:B-1----:R-:W-:Y:S05]  /*0560*/  @P0 BRA `(.L_x_82) ;  /* 0x0000000000380947 */ /* 0x002fea0003800000 */
[----:B------:R-:W-:-:S13]  /*0570*/  ISETP.NE.AND P2, PT, R14, 0x1, PT ;  /* 0x000000010e00780c */ /* 0x000fda0003f45270 */
[----:B------:R-:W1:Y:S01]  /*0580*/  @P2 LDC.64 R4, c[0x0][0x248] ;  /* 0x00009200ff042b82 */ /* 0x000e620000000a00 */
[----:B0-----:R-:W-:Y:S02]  /*0590*/  @P2 SHF.R.U32.HI R9, RZ, 0x8, R13 ;  /* 0x00000008ff092819 */ /* 0x001fe4000001160d */
[----:B------:R-:W-:-:S05]  /*05a0*/  FSETP.LT.FTZ.AND P1, PT, RZ, UR10, PT ;  /* 0x0000000aff007c0b */ /* 0x000fca000bf31000 */
[----:B------:R-:W0:Y:S01]  /*05b0*/  @P2 LDC R10, c[0x0][0x228] ;  /* 0x00008a00ff0a2b82 */ /* 0x000e220000000800 */
[----:B-1----:R-:W-:-:S06]  /*05c0*/  @P2 IMAD.WIDE.U32 R4, R9, 0x4, R4 ;  /* 0x0000000409042825 */ /* 0x002fcc00078e0004 */
[----:B------:R-:W5:Y:S01]  /*05d0*/  @P2 LDG.E R4, desc[UR6][R4.64] ;  /* 0x0000000604042981 */ /* 0x000f62000c1e1900 */
[----:B------:R-:W-:Y:S02]  /*05e0*/  @P2 IMAD R6, R7, 0x4, R20 ;  /* 0x0000000407062824 */ /* 0x000fe400078e0214 */
[----:B---3--:R-:W-:-:S03]  /*05f0*/  @P1 IMAD.U32 R7, R25, 0x10000, RZ ;  /* 0x0001000019071824 */ /* 0x008fc600078e00ff */
[----:B------:R-:W5:Y:S01]  /*0600*/  @P2 LDS R9, [R6] ;  /* 0x0000000006092984 */ /* 0x000f620000000800 */
[----:B------:R-:W-:-:S04]  /*0610*/  @P1 FFMA.FTZ R8, R7, UR10, R8 ;  /* 0x0000000a07081c23 */ /* 0x000fc80008010008 */
[----:B------:R-:W-:Y:S02]  /*0620*/  IMAD.MOV.U32 R24, RZ, RZ, R8 ;  /* 0x000000ffff187224 */ /* 0x000fe400078e0008 */
[----:B-----5:R-:W-:-:S04]  /*0630*/  @P2 FMUL.FTZ R9, R4, R9 ;  /* 0x0000000904092220 */ /* 0x020fc80000410000 */
[----:B0-----:R-:W-:-:S07]  /*0640*/  @P2 FFMA.FTZ R24, R9, R10, R8 ;  /* 0x0000000a09182223 */ /* 0x001fce0000010008 */
.L_x_82:
[----:B------:R-:W-:Y:S05]  /*0650*/  BSYNC B0 ;  /* 0x0000000000007941 */ /* 0x000fea0003800000 */
.L_x_81:
        /* <DEDUP_REMOVED lines=31> */
[----:B------:R-:W5:Y:S04]  /*0850*/  LDS.128 R4, [R30+0x810] ;  /* 0x000810001e047984 */ /* 0x000f680000000c00 */
[----:B0-----:R-:W0:Y:S01]  /*0860*/  LDS.128 R8, [R30+0x820] ;  /* 0x000820001e087984 */ /* 0x001e220000000c00 */
[----:B-----5:R-:W-:-:S04]  /*0870*/  FSETP.GEU.FTZ.AND P1, PT, R29, R5, PT ;  /* 0x000000051d00720b */ /* 0x020fc80003f3e000 */
        /* <DEDUP_REMOVED lines=14> */
.L_x_84:
[----:B------:R-:W-:Y:S05]  /*0960*/  BSYNC B0 ;  /* 0x0000000000007941 */ /* 0x000fea0003800000 */
.L_x_83:
[----:B------:R-:W-:Y:S01]  /*0970*/  BAR.SYNC.DEFER_BLOCKING 0x0 ;  /* 0x0000000000007b1d */ /* 0x000fe20000010000 */
[----:B---3--:R-:W-:Y:S02]  /*0980*/  @!P0 IMAD.U32 R11, R25, 0x10000, RZ ;  /* 0x00010000190b8824 */ /* 0x008fe400078e00ff */
[----:B------:R-:W-:Y:S02]  /*0990*/  IMAD.MOV.U32 R7, RZ, RZ, R17 ;  /* 0x000000ffff077224 */ /* 0x000fe400078e0011 */
[----:B------:R-:W-:-:S03]  /*09a0*/  IMAD.MOV.U32 R6, RZ, RZ, 0xbf ;  /* 0x000000bfff067424 */ /* 0x000fc600078e00ff */
[----:B0-----:R-:W0:Y:S01]  /*09b0*/  @!P0 LDC R9, c[0x0][0x238] ;  /* 0x00008e00ff098b82 */ /* 0x001e220000000800 */
[----:B------:R-:W-:Y:S01]  /*09c0*/  IMAD.MOV.U32 R34, RZ, RZ, 0xff ;  /* 0x000000ffff227424 */ /* 0x000fe200078e00ff */
[----:B------:R-:W-:Y:S01]  /*09d0*/  BSSY B0, `(.L_x_85) ;  /* 0x0000071000007945 */ /* 0x000fe20003800000 */
[----:B--2---:R-:W-:Y:S01]  /*09e0*/  IMAD.MOV.U32 R28, RZ, RZ, R19 ;  /* 0x000000ffff1c7224 */ /* 0x004fe200078e0013 */
[----:B-1----:R-:W1:Y:S01]  /*09f0*/  @P4 LDS R29, [R26+0xa50] ;  /* 0x000a50001a1d4984 */ /* 0x002e620000000800 */
[----:B0-----:R-:W-:Y:S01]  /*0a00*/  @!P0 FFMA.FTZ R9, -R24, R9, R11 ;  /* 0x0000000918098223 */ /* 0x001fe2000001010b */
[----:B------:R-:W-:-:S04]  /*0a10*/  @!P4 SHF.R.U32.HI R11, RZ, 0x8, R13 ;  /* 0x00000008ff0bc819 */ /* 0x000fc8000001160d */
[----:B------:R-:W-:-:S04]  /*0a20*/  @!P0 F2FP.BF16.F32.PACK_AB R10, RZ, R9 ;  /* 0x00000009ff0a823e */ /* 0x000fc800000010ff */
[----:B------:R-:W-:Y:S01]  /*0a30*/  @!P0 PRMT R25, R10, 0x7610, R25 ;  /* 0x000076100a198816 */ /* 0x000fe20000000019 */
[----:B------:R-:W-:Y:S01]  /*0a40*/  IMAD.MOV.U32 R10, RZ, RZ, 0x3f800000 ;  /* 0x3f800000ff0a7424 */ /* 0x000fe200078e00ff */
[----:B-1----:R-:W0:Y:S02]  /*0a50*/  MUFU.RCP R5, R29 ;  /* 0x0000001d00057308 */ /* 0x002e240000001000 */
[----:B0-----:R-:W-:Y:S02]  /*0a60*/  FMUL.FTZ R8, R24, R5 ;  /* 0x0000000518087220 */ /* 0x001fe40000410000 */
[----:B------:R-:W0:Y:S03]  /*0a70*/  @!P4 LDC.64 R4, c[0x0][0x248] ;  /* 0x00009200ff04cb82 */ /* 0x000e260000000a00 */
[----:B------:R-:W-:-:S13]  /*0a80*/  FSETP.GEU.FTZ.AND P3, PT, R19, R8, PT ;  /* 0x000000081300720b */ /* 0x000fda0003f7e000 */
[----:B----4-:R-:W-:Y:S02]  /*0a90*/  @P3 IMAD.MOV.U32 R7, RZ, RZ, R18 ;  /* 0x000000ffff073224 */ /* 0x010fe400078e0012 */
[----:B------:R-:W-:Y:S02]  /*0aa0*/  @P3 IMAD.MOV.U32 R6, RZ, RZ, 0x3f ;  /* 0x0000003fff063424 */ /* 0x000fe400078e00ff */
[----:B------:R-:W-:Y:S01]  /*0ab0*/  @P3 IMAD.MOV.U32 R34, RZ, RZ, 0x7f ;  /* 0x0000007fff223424 */ /* 0x000fe200078e00ff */
[----:B------:R-:W-:Y:S01]  /*0ac0*/  FSETP.GEU.FTZ.AND P1, PT, R7, R8, PT ;  /* 0x000000080700720b */ /* 0x000fe20003f3e000 */
[----:B------:R-:W-:Y:S02]  /*0ad0*/  @P3 IMAD.MOV.U32 R28, RZ, RZ, -0x40800000 ;  /* 0xbf800000ff1c3424 */ /* 0x000fe400078e00ff */
[----:B0-----:R-:W-:-:S04]  /*0ae0*/  @!P4 IMAD.WIDE.U32 R4, R11, 0x4, R4 ;  /* 0x000000040b04c825 */ /* 0x001fc800078e0004 */
[----:B------:R-:W-:Y:S01]  /*0af0*/  @P3 IMAD.MOV.U32 R10, RZ, RZ, R19 ;  /* 0x000000ffff0a3224 */ /* 0x000fe200078e0013 */
[----:B------:R0:W-:Y:S01]  /*0b00*/  @!P4 STG.E desc[UR6][R4.64], R29 ;  /* 0x0000001d0400c986 */ /* 0x0001e2000c101906 */
[----:B------:R-:W-:Y:S04]  /*0b10*/  BAR.SYNC.DEFER_BLOCKING 0x0 ;  /* 0x0000000000007b1d */ /* 0x000fe80000010000 */
[C---:B------:R-:W-:Y:S02]  /*0b20*/  @P1 VIADD R9, R6.reuse, 0xffffffe0 ;  /* 0xffffffe006091836 */ /* 0x040fe40000000000 */
[----:B------:R-:W-:Y:S02]  /*0b30*/  @!P1 VIADD R9, R6, 0x20 ;  /* 0x0000002006099836 */ /* 0x000fe40000000000 */
[----:B------:R-:W-:-:S02]  /*0b40*/  @!P1 IMAD.MOV.U32 R28, RZ, RZ, R7 ;  /* 0x000000ffff1c9224 */ /* 0x000fc400078e0007 */
[----:B------:R-:W-:Y:S02]  /*0b50*/  IMAD R31, R9, 0x4, R20 ;  /* 0x00000004091f7824 */ /* 0x000fe400078e0214 */
[----:B0-----:R-:W-:Y:S02]  /*0b60*/  IMAD.MOV.U32 R4, RZ, RZ, 0x7f ;  /* 0x0000007fff047424 */ /* 0x001fe400078e00ff */
[----:B------:R-:W-:Y:S02]  /*0b70*/  @P3 IMAD.MOV.U32 R4, RZ, RZ, RZ ;  /* 0x000000ffff043224 */ /* 0x000fe400078e00ff */
[----:B------:R-:W-:Y:S02]  /*0b80*/  @!P1 IMAD.MOV.U32 R4, RZ, RZ, R6 ;  /* 0x000000ffff049224 */ /* 0x000fe400078e0006 */
[----:B------:R-:W-:Y:S02]  /*0b90*/  @P1 IMAD.MOV.U32 R10, RZ, RZ, R7 ;  /* 0x000000ffff0a1224 */ /* 0x000fe400078e0007 */
[----:B------:R-:W-:Y:S01]  /*0ba0*/  @!P1 IMAD.MOV.U32 R6, RZ, RZ, R34 ;  /* 0x000000ffff069224 */ /* 0x000fe200078e0022 */
[----:B------:R-:W-:Y:S01]  /*0bb0*/  STS.U16 [R0], R25 ;  /* 0x0000001900007388 */ /* 0x000fe20000000400 */
[----:B------:R-:W-:-:S03]  /*0bc0*/  NOP ;  /* 0x0000000000007918 */ /* 0x000fc60000000000 */
[----:B------:R-:W-:Y:S04]  /*0bd0*/  LDS.U16 R11, [R0] ;  /* 0x00000000000b7984 */ /* 0x000fe80000000400 */
        /* <DEDUP_REMOVED lines=80> */
.L_x_86:
[----:B------:R-:W-:Y:S05]  /*10e0*/  BSYNC B0 ;  /* 0x0000000000007941 */ /* 0x000fea0003800000 */
.L_x_85:
[----:B------:R-:W-:Y:S01]  /*10f0*/  BAR.SYNC.DEFER_BLOCKING 0x0 ;  /* 0x0000000000007b1d */ /* 0x000fe20000010000 */
[----:B------:R-:W-:-:S05]  /*1100*/  LOP3.LUT R0, R22, 0x1f, RZ, 0xc0, !PT ;  /* 0x0000001f16007812 */ /* 0x000fca00078ec0ff */
[----:B------:R-:W-:Y:S01]  /*1110*/  IMAD.IADD R0, R21, 0x1, R0 ;  /* 0x0000000115007824 */ /* 0x000fe200078e0200 */
[----:B------:R-:W-:Y:S01]  /*1120*/  STS.U8 [R23], R6 ;  /* 0x0000000617007388 */ /* 0x000fe20000000000 */
[----:B------:R-:W-:-:S03]  /*1130*/  NOP ;  /* 0x0000000000007918 */ /* 0x000fc60000000000 */
[----:B------:R-:W-:Y:S04]  /*1140*/  LDS.U8 R7, [R23] ;  /* 0x0000000017077984 */ /* 0x000fe80000000000 */
[----:B------:R-:W-:Y:S01]  /*1150*/  @!P2 STS [R26+0x940], R3 ;  /* 0x000940031a00a388 */ /* 0x000fe20000000800 */
[----:B------:R-:W-:Y:S06]  /*1160*/  BAR.SYNC.DEFER_BLOCKING 0x0 ;  /* 0x0000000000007b1d */ /* 0x000fec0000010000 */
[----:B------:R-:W0:Y:S02]  /*1170*/  LDS R5, [R26+0x940] ;  /* 0x000940001a057984 */ /* 0x000e240000000800 */
[----:B0-----:R-:W-:Y:S01]  /*1180*/  ISETP.GE.AND P0, PT, R0, R5, PT ;  /* 0x000000050000720c */ /* 0x001fe20003f06270 */
[----:B------:R-:W-:-:S12]  /*1190*/  VIADD R0, R13, UR4 ;  /* 0x000000040d007c36 */ /* 0x000fd80008000000 */
        /* <DEDUP_REMOVED lines=8> */
.L_x_88:
        /* <DEDUP_REMOVED lines=14> */
.L_x_2046:


//--------------------- .text._Z35kOptimizerStatic8bit1StateBlockwiseI6__halfLi1ELi256ELi1EEvPT_S2_PhfffifPfS4_ffbi --------------------------
	.section	.text._Z35kOptimizerStatic8bit1StateBlockwiseI6__halfLi1ELi256ELi1EEvPT_S2_PhfffifPfS4_ffbi,"ax",@progbits
	.align	128
        .global         _Z35kOptimizerStatic8bit1StateBlockwiseI6__halfLi1ELi256ELi1EEvPT_S2_PhfffifPfS4_ffbi
        .type           _Z35kOptimizerStatic8bit1StateBlockwiseI6__halfLi1ELi256ELi1EEvPT_S2_PhfffifPfS4_ffbi,@function
        .size           _Z35kOptimizerStatic8bit1StateBlockwiseI6__halfLi1ELi256ELi1EEvPT_S2_PhfffifPfS4_ffbi,(.L_x_2047 - _Z35kOptimizerStatic8bit1StateBlockwiseI6__halfLi1ELi256ELi1EEvPT_S2_PhfffifPfS4_ffbi)
        .other          _Z35kOptimizerStatic8bit1StateBlockwiseI6__halfLi1ELi256ELi1EEvPT_S2_PhfffifPfS4_ffbi,@"STO_CUDA_ENTRY STV_DEFAULT"
_Z35kOptimizerStatic8bit1StateBlockwiseI6__halfLi1ELi256ELi1EEvPT_S2_PhfffifPfS4_ffbi:
.text._Z35kOptimizerStatic8bit1StateBlockwiseI6__halfLi1ELi256ELi1EEvPT_S2_PhfffifPfS4_ffbi:
        /* <DEDUP_REMOVED lines=36> */
.L_x_95:
        /* <DEDUP_REMOVED lines=41> */
[----:B---3--:R-:W-:Y:S01]  /*04d0*/  HADD2.F32 R8, -RZ, R8.H0_H0 ;  /* 0x20000008ff087230 */ /* 0x008fe20000004100 */
        /* <DEDUP_REMOVED lines=17> */
[----:B---3--:R-:W-:-:S03]  /*05f0*/  @P1 HADD2.F32 R7, -RZ, R25.H0_H0 ;  /* 0x20000019ff071230 */ /* 0x008fc60000004100 */
[----:B------:R-:W5:Y:S02]  /*0600*/  @P2 LDS R9, [R6] ;  /* 0x0000000006092984 */ /* 0x000f640000000800 */
[----:B------:R-:W-:-:S04]  /*0610*/  @P1 FFMA.FTZ R8, R7, UR10, R8 ;  /* 0x0000000a07081c23 */ /* 0x000fc80008010008 */
[----:B------:R-:W-:Y:S02]  /*0620*/  IMAD.MOV.U32 R24, RZ, RZ, R8 ;  /* 0x000000ffff187224 */ /* 0x000fe400078e0008 */
[----:B-----5:R-:W-:-:S04]  /*0630*/  @P2 FMUL.FTZ R9, R4, R9 ;  /* 0x0000000904092220 */ /* 0x020fc80000410000 */
[----:B0-----:R-:W-:-:S07]  /*0640*/  @P2 FFMA.FTZ R24, R9, R10, R8 ;  /* 0x0000000a09182223 */ /* 0x001fce0000010008 */
.L_x_90:
[----:B------:R-:W-:Y:S05]  /*0650*/  BSYNC B0 ;  /* 0x0000000000007941 */ /* 0x000fea0003800000 */
.L_x_89:
        /* <DEDUP_REMOVED lines=48> */
.L_x_92:
[----:B------:R-:W-:Y:S05]  /*0960*/  BSYNC B0 ;  /* 0x0000000000007941 */ /* 0x000fea0003800000 */
.L_x_91:
[----:B------:R-:W-:Y:S01]  /*0970*/  BAR.SYNC.DEFER_BLOCKING 0x0 ;  /* 0x0000000000007b1d */ /* 0x000fe20000010000 */
[----:B---3--:R-:W-:Y:S02]  /*0980*/  @!P0 HADD2.F32 R11, -RZ, R25.H0_H0 ;  /* 0x20000019ff0b8230 */ /* 0x008fe40000004100 */
        /* <DEDUP_REMOVED lines=9> */
[----:B------:R-:W-:-:S04]  /*0a20*/  @!P0 F2FP.F16.F32.PACK_AB R25, RZ, R9 ;  /* 0x00000009ff19823e */ /* 0x000fc800000000ff */
[----:B------:R-:W-:Y:S01]  /*0a30*/  PRMT R10, R25, 0x7610, R10 ;  /* 0x00007610190a7816 */ /* 0x000fe2000000000a */
        /* <DEDUP_REMOVED lines=9> */
[----:B0-----:R-:W-:-:S05]  /*0ad0*/  @!P4 IMAD.WIDE.U32 R4, R11, 0x4, R4 ;  /* 0x000000040b04c825 */ /* 0x001fca00078e0004 */
[----:B------:R0:W-:Y:S01]  /*0ae0*/  @!P4 STG.E desc[UR6][R4.64], R29 ;  /* 0x0000001d0400c986 */ /* 0x0001e2000c101906 */
[----:B------:R-:W-:Y:S04]  /*0af0*/  BAR.SYNC.DEFER_BLOCKING 0x0 ;  /* 0x0000000000007b1d */ /* 0x000fe80000010000 */
[C---:B------:R-:W-:Y:S02]  /*0b00*/  @P1 VIADD R9, R6.reuse, 0xffffffe0 ;  /* 0xffffffe006091836 */ /* 0x040fe40000000000 */
[----:B------:R-:W-:Y:S02]  /*0b10*/  @!P1 VIADD R9, R6, 0x20 ;  /* 0x0000002006099836 */ /* 0x000fe40000000000 */
[----:B------:R-:W-:Y:S02]  /*0b20*/  @!P1 IMAD.MOV.U32 R28, RZ, RZ, R7 ;  /* 0x000000ffff1c9224 */ /* 0x000fe400078e0007 */
[----:B------:R-:W-:-:S02]  /*0b30*/  IMAD R27, R9, 0x4, R20 ;  /* 0x00000004091b7824 */ /* 0x000fc400078e0214 */
[----:B0-----:R-:W-:Y:S02]  /*0b40*/  IMAD.MOV.U32 R4, RZ, RZ, 0x7f ;  /* 0x0000007fff047424 */ /* 0x001fe400078e00ff */
[----:B------:R-:W-:Y:S02]  /*0b50*/  @P3 IMAD.MOV.U32 R4, RZ, RZ, RZ ;  /* 0x000000ffff043224 */ /* 0x000fe400078e00ff */
[----:B------:R-:W-:Y:S02]  /*0b60*/  @!P1 IMAD.MOV.U32 R4, RZ, RZ, R6 ;  /* 0x000000ffff049224 */ /* 0x000fe400078e0006 */
[----:B------:R-:W-:Y:S01]  /*0b70*/  @!P1 IMAD.MOV.U32 R6, RZ, RZ, R34 ;  /* 0x000000ffff069224 */ /* 0x000fe200078e0022 */
[----:B------:R0:W-:Y:S01]  /*0b80*/  STS.U16 [R0], R10 ;  /* 0x0000000a00007388 */ /* 0x0001e20000000400 */
        /* <DEDUP_REMOVED lines=85> */
.L_x_94:
[----:B------:R-:W-:Y:S05]  /*10e0*/  BSYNC B0 ;  /* 0x0000000000007941 */ /* 0x000fea0003800000 */
.L_x_93:
        /* <DEDUP_REMOVED lines=19> */
.L_x_96:
        /* <DEDUP_REMOVED lines=14> */
.L_x_2047:


//--------------------- .text._Z35kOptimizerStatic8bit1StateBlockwiseIfLi1ELi256ELi1EEvPT_S1_PhfffifPfS3_ffbi --------------------------
	.section	.text._Z35kOptimizerStatic8bit1StateBlockwiseIfLi1ELi256ELi1EEvPT_S1_PhfffifPfS3_ffbi,"ax",@progbits
	.align	128
        .global         _Z35kOptimizerStatic8bit1StateBlockwiseIfLi1ELi256ELi1EEvPT_S1_PhfffifPfS3_ffbi
        .type           _Z35kOptimizerStatic8bit1StateBlockwiseIfLi1ELi256ELi1EEvPT_S1_PhfffifPfS3_ffbi,@function
        .size           _Z35kOptimizerStatic8bit1StateBlockwiseIfLi1ELi256ELi1EEvPT_S1_PhfffifPfS3_ffbi,(.L_x_2048 - _Z35kOptimizerStatic8bit1StateBlockwiseIfLi1ELi256ELi1EEvPT_S1_PhfffifPfS3_ffbi)
        .other          _Z35kOptimizerStatic8bit1StateBlockwiseIfLi1ELi256ELi1EEvPT_S1_PhfffifPfS3_ffbi,@"STO_CUDA_ENTRY STV_DEFAULT"
_Z35kOptimizerStatic8bit1StateBlockwiseIfLi1ELi256ELi1EEvPT_S1_PhfffifPfS3_ffbi:
.text._Z35kOptimizerStatic8bit1StateBlockwiseIfLi1ELi256ELi1EEvPT_S1_PhfffifPfS3_ffbi:
        /* <DEDUP_REMOVED lines=28> */
[----:B------:R-:W-:Y:S01]  /*01c0*/  ULDC UR11, c[0x0][0x238] ;  /* 0x00008e00000b7ab9 */ /* 0x000fe20000000800 */
[----:B------:R1:W0:Y:S01]  /*01d0*/  LDS R24, [R27+0x2fc] ;  /* 0x0002fc001b187984 */ /* 0x0002220000000800 */
[----:B------:R-:W0:Y:S01]  /*01e0*/  LDC R21, c[0x0][0x234] ;  /* 0x00008d00ff157b82 */ /* 0x000e220000000800 */
[----:B------:R-:W-:Y:S01]  /*01f0*/  LEA R0, R7, R0, 0x18 ;  /* 0x0000000007007211 */ /* 0x000fe200078ec0ff */
[----:B------:R-:W-:Y:S01]  /*0200*/  ULDC.64 UR8, c[0x0][0x210] ;  /* 0x0000840000087ab9 */ /* 0x000fe20000000a00 */
[----:B------:R-:W0:Y:S01]  /*0210*/  S2R R23, SR_LANEID ;  /* 0x0000000000177919 */ /* 0x000e220000000000 */
[----:B------:R-:W-:Y:S01]  /*0220*/  SHF.R.S32.HI R3, RZ, 0x5, R3 ;  /* 0x00000005ff037819 */ /* 0x000fe20000011403 */
[----:B------:R-:W-:-:S03]  /*0230*/  ULDC.64 UR12, c[0x0][0x250] ;  /* 0x00009400000c7ab9 */ /* 0x000fc60000000a00 */
[----:B------:R-:W0:Y:S01]  /*0240*/  LDC.64 R12, c[0x0][0x248] ;  /* 0x00009200ff0c7b82 */ /* 0x000e220000000a00 */
[----:B-1----:R-:W-:-:S07]  /*0250*/  IMAD R20, R3, 0x4, R0 ;  /* 0x0000000403147824 */ /* 0x002fce00078e0200 */
.L_x_103:
[----:B------:R-:W-:Y:S01]  /*0260*/  IMAD.MOV R3, RZ, RZ, -R19 ;  /* 0x000000ffff037224 */ /* 0x000fe200078e0a13 */
[C---:B------:R-:W-:Y:S01]  /*0270*/  IADD3 R17, P0, R28.reuse, R19, RZ ;  /* 0x000000131c117210 */ /* 0x040fe20007f1e0ff */
[----:B------:R-:W-:Y:S01]  /*0280*/  IMAD.MOV.U32 R6, RZ, RZ, RZ ;  /* 0x000000ffff067224 */ /* 0x000fe200078e00ff */
[----:B------:R-:W1:Y:S02]  /*0290*/  S2R R31, SR_CgaCtaId ;  /* 0x00000000001f7919 */ /* 0x000e640000008800 */
[----:B---3--:R-:W-:Y:S02]  /*02a0*/  VIADDMNMX.U32 R18, R3, R22, 0x100, PT ;  /* 0x0000010003127446 */ /* 0x008fe40003800016 */
[C---:B------:R-:W-:Y:S01]  /*02b0*/  LEA.HI.X.SX32 R16, R28.reuse, RZ, 0x1, P0 ;  /* 0x000000ff1c107211 */ /* 0x040fe200000f0eff */
[----:B------:R-:W-:Y:S01]  /*02c0*/  BAR.SYNC.DEFER_BLOCKING 0x0 ;  /* 0x0000000000007b1d */ /* 0x000fe20000010000 */
[----:B------:R-:W-:-:S13]  /*02d0*/  ISETP.GE.AND P2, PT, R28, R18, PT ;  /* 0x000000121c00720c */ /* 0x000fda0003f46270 */
[----:B0-----:R-:W0:Y:S01]  /*02e0*/  @!P2 LDC.64 R2, c[0x0][0x218] ;  /* 0x00008600ff02ab82 */ /* 0x001e220000000a00 */
[----:B------:R-:W-:Y:S02]  /*02f0*/  MOV R34, 0x400 ;  /* 0x0000040000227802 */ /* 0x000fe40000000f00 */
[----:B------:R-:W-:-:S05]  /*0300*/  LOP3.LUT R8, R28, 0x3fffffe0, RZ, 0xc0, !PT ;  /* 0x3fffffe01c087812 */ /* 0x000fca00078ec0ff */
[----:B------:R-:W3:Y:S01]  /*0310*/  @!P2 LDC.64 R4, c[0x0][0x220] ;  /* 0x00008800ff04ab82 */ /* 0x000ee20000000a00 */
[----:B0-----:R-:W-:-:S04]  /*0320*/  @!P2 LEA R2, P0, R17, R2, 0x2 ;  /* 0x000000021102a211 */ /* 0x001fc800078010ff */
[----:B------:R-:W-:-:S05]  /*0330*/  @!P2 LEA.HI.X R3, R17, R3, R16, 0x2, P0 ;  /* 0x000000031103a211 */ /* 0x000fca00000f1410 */
[----:B------:R-:W5:Y:S01]  /*0340*/  @!P2 LDG.E.CONSTANT R6, desc[UR6][R2.64] ;  /* 0x000000060206a981 */ /* 0x000f62000c1e9900 */
[----:B------:R-:W-:Y:S01]  /*0350*/  VIADD R10, R34, 0x840 ;  /* 0x00000840220a7836 */ /* 0x000fe20000000000 */
[--C-:B------:R-:W-:Y:S01]  /*0360*/  @!P2 SHF.R.S32.HI R14, RZ, 0x1f, R28.reuse ;  /* 0x0000001fff0ea819 */ /* 0x100fe2000001141c */
[----:B------:R-:W-:Y:S01]  /*0370*/  IMAD.IADD R8, R8, 0x1, R23 ;  /* 0x0000000108087824 */ /* 0x000fe200078e0217 */
[----:B---3--:R-:W-:Y:S01]  /*0380*/  @!P2 IADD3 R4, P0, P1, R19, R4, R28 ;  /* 0x000000041304a210 */ /* 0x008fe2000791e01c */
[----:B------:R-:W-:Y:S01]  /*0390*/  IMAD.MOV.U32 R9, RZ, RZ, 0x80 ;  /* 0x00000080ff097424 */ /* 0x000fe200078e00ff */
[----:B-1----:R-:W-:Y:S02]  /*03a0*/  LEA R7, R31, R10, 0x18 ;  /* 0x0000000a1f077211 */ /* 0x002fe400078ec0ff */
[----:B------:R-:W-:-:S03]  /*03b0*/  @!P2 IADD3.X R5, RZ, R5, R14, P0, P1 ;  /* 0x00000005ff05a210 */ /* 0x000fc600007e240e */
[----:B------:R-:W-:-:S05]  /*03c0*/  IMAD R33, R8, 0x4, R7 ;  /* 0x0000000408217824 */ /* 0x000fca00078e0207 */
[----:B-----5:R-:W-:Y:S01]  /*03d0*/  STS [R33], R6 ;  /* 0x0000000621007388 */ /* 0x020fe20000000800 */
[----:B------:R-:W-:-:S03]  /*03e0*/  NOP ;  /* 0x0000000000007918 */ /* 0x000fc60000000000 */
[----:B------:R-:W0:Y:S01]  /*03f0*/  LDS R8, [R33] ;  /* 0x0000000021087984 */ /* 0x000e220000000800 */
[----:B------:R-:W-:Y:S06]  /*0400*/  BAR.SYNC.DEFER_BLOCKING 0x0 ;  /* 0x0000000000007b1d */ /* 0x000fec0000010000 */
[----:B------:R-:W3:Y:S01]  /*0410*/  @!P2 LDG.E.U8 R9, desc[UR6][R4.64] ;  /* 0x000000060409a981 */ /* 0x000ee2000c1e1100 */
[----:B------:R-:W-:Y:S01]  /*0420*/  LOP3.LUT R32, R28, 0xffffffe0, RZ, 0xc0, !PT ;  /* 0xffffffe01c207812 */ /* 0x000fe200078ec0ff */
[----:B------:R-:W-:Y:S01]  /*0430*/  IMAD.MOV.U32 R10, RZ, RZ, RZ ;  /* 0x000000ffff0a7224 */ /* 0x000fe200078e00ff */
[----:B------:R-:W-:-:S02]  /*0440*/  LEA R2, P0, R17, UR8, 0x2 ;  /* 0x0000000811027c11 */ /* 0x000fc4000f8010ff */
[----:B------:R-:W-:Y:S02]  /*0450*/  IADD3 R30, R7, R23, R32 ;  /* 0x00000017071e7210 */ /* 0x000fe40007ffe020 */
[----:B------:R-:W-:-:S03]  /*0460*/  LEA.HI.X R3, R17, UR9, R16, 0x2, P0 ;  /* 0x0000000911037c11 */ /* 0x000fc600080f1410 */
[----:B---3--:R1:W-:Y:S01]  /*0470*/  STS.U8 [R30], R9 ;  /* 0x000000091e007388 */ /* 0x0083e20000000000 */
[----:B------:R-:W-:-:S03]  /*0480*/  NOP ;  /* 0x0000000000007918 */ /* 0x000fc60000000000 */
[----:B------:R1:W3:Y:S01]  /*0490*/  LDS.U8 R6, [R30] ;  /* 0x000000001e067984 */ /* 0x0002e20000000000 */
[----:B------:R-:W-:Y:S06]  /*04a0*/  BAR.SYNC.DEFER_BLOCKING 0x0 ;  /* 0x0000000000007b1d */ /* 0x000fec0000010000 */
[----:B------:R-:W5:Y:S01]  /*04b0*/  @!P2 LDG.E R10, desc[UR6][R2.64] ;  /* 0x00000006020aa981 */ /* 0x000f62000c1e1900 */
[----:B------:R-:W-:Y:S01]  /*04c0*/  UPRMT UR5, UR10, 0x8880, URZ ;  /* 0x000088800a057896 */ /* 0x000fe2000800003f */
[----:B0-----:R-:W-:Y:S01]  /*04d0*/  FSETP.NEU.FTZ.AND P0, PT, R8, RZ, PT ;  /* 0x000000ff0800720b */ /* 0x001fe20003f1d000 */
[----:B------:R-:W-:Y:S01]  /*04e0*/  BSSY B0, `(.L_x_97) ;  /* 0x0000012000007945 */ /* 0x000fe20003800000 */
[----:B------:R-:W-:-:S03]  /*04f0*/  SHF.R.U32.HI R15, RZ, 0x8, R19 ;  /* 0x00000008ff0f7819 */ /* 0x000fc60000011613 */
[----:B------:R-:W-:Y:S02]  /*0500*/  ISETP.EQ.OR P0, PT, RZ, UR5, P0 ;  /* 0x00000005ff007c0c */ /* 0x000fe40008702670 */
[----:B------:R-:W-:Y:S01]  /*0510*/  IMAD.WIDE.U32 R14, R15, 0x4, R12 ;  /* 0x000000040f0e7825 */ /* 0x000fe200078e000c */
[----:B-----5:R1:W-:Y:S01]  /*0520*/  STS [R33], R10 ;  /* 0x0000000a21007388 */ /* 0x0203e20000000800 */
[----:B------:R-:W-:-:S03]  /*0530*/  NOP ;  /* 0x0000000000007918 */ /* 0x000fc60000000000 */
[----:B------:R1:W0:Y:S06]  /*0540*/  LDS R35, [R33] ;  /* 0x0000000021237984 */ /* 0x00022c0000000800 */
[----:B---3--:R-:W-:Y:S05]  /*0550*/  @!P0 BRA `(.L_x_98) ;  /* 0x0000000000288947 */ /* 0x008fea0003800000 */
[----:B------:R-:W-:-:S13]  /*0560*/  ISETP.NE.AND P2, PT, R21, 0x1, PT ;  /* 0x000000011500780c */ /* 0x000fda0003f45270 */
[----:B------:R-:W3:Y:S01]  /*0570*/  @P2 LDG.E R4, desc[UR6][R14.64] ;  /* 0x000000060e042981 */ /* 0x000ee2000c1e1900 */
[----:B------:R-:W-:Y:S01]  /*0580*/  @P2 IMAD R6, R6, 0x4, R27 ;  /* 0x0000000406062824 */ /* 0x000fe200078e021b */
[----:B------:R-:W5:Y:S01]  /*0590*/  @P2 LDC R7, c[0x0][0x228] ;  /* 0x00008a00ff072b82 */ /* 0x000f620000000800 */
[----:B------:R-:W-:Y:S01]  /*05a0*/  FSETP.LT.FTZ.AND P1, PT, RZ, UR12, PT ;  /* 0x0000000cff007c0b */ /* 0x000fe2000bf31000 */
[----:B------:R-:W-:Y:S02]  /*05b0*/  FMUL.FTZ R0, R8, UR13 ;  /* 0x0000000d08007c20 */ /* 0x000fe40008410000 */
[----:B------:R-:W3:Y:S10]  /*05c0*/  @P2 LDS R5, [R6] ;  /* 0x0000000006052984 */ /* 0x000ef40000000800 */
[----:B0-----:R-:W-:Y:S01]  /*05d0*/  @P1 FFMA.FTZ R0, R35, UR12, R0 ;  /* 0x0000000c23001c23 */ /* 0x001fe20008010000 */
[----:B---3--:R-:W-:-:S04]  /*05e0*/  @P2 FMUL.FTZ R5, R4, R5 ;  /* 0x0000000504052220 */ /* 0x008fc80000410000 */
[----:B-----5:R-:W-:-:S07]  /*05f0*/  @P2 FFMA.FTZ R0, R5, R7, R0 ;  /* 0x0000000705002223 */ /* 0x020fce0000010000 */
.L_x_98:
[----:B------:R-:W-:Y:S05]  /*0600*/  BSYNC B0 ;  /* 0x0000000000007941 */ /* 0x000fea0003800000 */
.L_x_97:
[----:B------:R-:W-:Y:S01]  /*0610*/  FMNMX.FTZ R4, |R0|, -3.40282346638528859812e+38, !PT ;  /* 0xff7fffff00047809 */ /* 0x000fe20007810200 */
[----:B------:R-:W-:Y:S01]  /*0620*/  BSSY B0, `(.L_x_99) ;  /* 0x000002f000007945 */ /* 0x000fe20003800000 */
[----:B------:R-:W-:Y:S02]  /*0630*/  ISETP.NE.AND P3, PT, R23, RZ, PT ;  /* 0x000000ff1700720c */ /* 0x000fe40003f65270 */
[C---:B------:R-:W-:Y:S01]  /*0640*/  ISETP.NE.AND P2, PT, R28.reuse, RZ, PT ;  /* 0x000000ff1c00720c */ /* 0x040fe20003f45270 */
[----:B------:R-:W3:Y:S01]  /*0650*/  SHFL.DOWN PT, R5, R4, 0x1, 0x1f ;  /* 0x08201f0004057f89 */ /* 0x000ee200000e0000 */
[----:B------:R-:W-:Y:S02]  /*0660*/  ISETP.NE.AND P4, PT, R28, RZ, PT ;  /* 0x000000ff1c00720c */ /* 0x000fe40003f85270 */
[----:B------:R-:W-:Y:S02]  /*0670*/  LEA R29, R31, R34, 0x18 ;  /* 0x000000221f1d7211 */ /* 0x000fe400078ec0ff */
[----:B---3--:R-:W-:-:S04]  /*0680*/  FSETP.GEU.FTZ.AND P1, PT, R4, R5, PT ;  /* 0x000000050400720b */ /* 0x008fc80003f3e000 */
[----:B------:R-:W-:-:S04]  /*0690*/  ISETP.LT.AND P1, PT, R23, 0x1f, !P1 ;  /* 0x0000001f1700780c */ /* 0x000fc80004f21270 */
[----:B------:R-:W-:-:S05]  /*06a0*/  FSEL R5, R5, R4, P1 ;  /* 0x0000000405057208 */ /* 0x000fca0000800000 */
[----:B------:R-:W3:Y:S02]  /*06b0*/  SHFL.DOWN PT, R6, R5, 0x2, 0x1f ;  /* 0x08401f0005067f89 */ /* 0x000ee400000e0000 */
        /* <DEDUP_REMOVED lines=21> */
[----:B-1----:R-:W1:Y:S01]  /*0810*/  LDS.128 R8, [R36+0x820] ;  /* 0x0008200024087984 */ /* 0x002e620000000c00 */
[----:B-----5:R-:W-:-:S04]  /*0820*/  FSETP.GEU.FTZ.AND P1, PT, R37, R5, PT ;  /* 0x000000052500720b */ /* 0x020fc80003f3e000 */
[----:B------:R-:W-:-:S04]  /*0830*/  FSEL R5, R5, R37, !P1 ;  /* 0x0000002505057208 */ /* 0x000fc80004800000 */
[----:B------:R-:W-:-:S04]  /*0840*/  FSETP.GEU.FTZ.AND P1, PT, R5, R6, PT ;  /* 0x000000060500720b */ /* 0x000fc80003f3e000 */
[----:B------:R-:W-:-:S04]  /*0850*/  FSEL R6, R6, R5, !P1 ;  /* 0x0000000506067208 */ /* 0x000fc80004800000 */
        /* <DEDUP_REMOVED lines=9> */
[----:B---3--:R-:W-:-:S05]  /*08f0*/  FSEL R37, R11, R10, !P1 ;  /* 0x0000000a0b257208 */ /* 0x008fca0004800000 */
[----:B------:R1:W-:Y:S04]  /*0900*/  STS [R34+0xc50], R37 ;  /* 0x000c502522007388 */ /* 0x0003e80000000800 */
.L_x_100:
[----:B------:R-:W-:Y:S05]  /*0910*/  BSYNC B0 ;  /* 0x0000000000007941 */ /* 0x000fea0003800000 */
.L_x_99:
[----:B------:R-:W-:Y:S01]  /*0920*/  BAR.SYNC.DEFER_BLOCKING 0x0 ;  /* 0x0000000000007b1d */ /* 0x000fe20000010000 */
[----:B0-----:R-:W-:Y:S01]  /*0930*/  @P0 FFMA.FTZ R35, -R0, UR11, R35 ;  /* 0x0000000b00230c23 */ /* 0x001fe20008010123 */
[----:B------:R-:W-:Y:S02]  /*0940*/  IMAD.MOV.U32 R4, RZ, RZ, R24 ;  /* 0x000000ffff047224 */ /* 0x000fe400078e0018 */
[----:B------:R-:W-:Y:S02]  /*0950*/  IMAD.MOV.U32 R6, RZ, RZ, 0xbf ;  /* 0x000000bfff067424 */ /* 0x000fe400078e00ff */
[----:B------:R-:W-:Y:S01]  /*0960*/  IMAD.MOV.U32 R38, RZ, RZ, 0x7f ;  /* 0x0000007fff267424 */ /* 0x000fe200078e00ff */
[----:B------:R-:W-:Y:S01]  /*0970*/  BSSY B0, `(.L_x_101) ;  /* 0x0000069000007945 */ /* 0x000fe20003800000 */
[----:B--2---:R-:W-:Y:S01]  /*0980*/  IMAD.MOV.U32 R31, RZ, RZ, R26 ;  /* 0x000000ffff1f7224 */ /* 0x004fe200078e001a */
[----:B-1-3--:R-:W0:Y:S02]  /*0990*/  @P4 LDS R37, [R29+0xc50] ;  /* 0x000c50001d254984 */ /* 0x00ae240000000800 */
[----:B0-----:R-:W0:Y:S02]  /*09a0*/  MUFU.RCP R5, R37 ;  /* 0x0000002500057308 */ /* 0x001e240000001000 */
[----:B------:R1:W-:Y:S01]  /*09b0*/  @!P4 STG.E desc[UR6][R14.64], R37 ;  /* 0x000000250e00c986 */ /* 0x0003e2000c101906 */
[----:B------:R-:W-:Y:S01]  /*09c0*/  BAR.SYNC.DEFER_BLOCKING 0x0 ;  /* 0x0000000000007b1d */ /* 0x000fe20000010000 */
[----:B-1----:R-:W-:-:S02]  /*09d0*/  IMAD.MOV.U32 R15, RZ, RZ, 0x3f800000 ;  /* 0x3f800000ff0f7424 */ /* 0x002fc400078e00ff */
[----:B0-----:R-:W-:-:S05]  /*09e0*/  FMUL.FTZ R5, R0, R5 ;  /* 0x0000000500057220 */ /* 0x001fca0000410000 */
[----:B------:R-:W-:Y:S01]  /*09f0*/  FSETP.GEU.FTZ.AND P3, PT, R26, R5, PT ;  /* 0x000000051a00720b */ /* 0x000fe20003f7e000 */
[----:B------:R-:W-:Y:S01]  /*0a00*/  STS [R33], R35 ;  /* 0x0000002321007388 */ /* 0x000fe20000000800 */
[----:B------:R-:W-:-:S11]  /*0a10*/  NOP ;  /* 0x0000000000007918 */ /* 0x000fd60000000000 */
[----:B----4-:R-:W-:Y:S01]  /*0a20*/  @P3 IMAD.MOV.U32 R4, RZ, RZ, R25 ;  /* 0x000000ffff043224 */ /* 0x010fe200078e0019 */
[----:B------:R-:W-:Y:S01]  /*0a30*/  LDS R7, [R33] ;  /* 0x0000000021077984 */ /* 0x000fe20000000800 */
[----:B------:R-:W-:Y:S02]  /*0a40*/  @P3 IMAD.MOV.U32 R6, RZ, RZ, 0x3f ;  /* 0x0000003fff063424 */ /* 0x000fe400078e00ff */
[----:B------:R-:W-:Y:S01]  /*0a50*/  @P3 IMAD.MOV.U32 R38, RZ, RZ, RZ ;  /* 0x000000ffff263224 */ /* 0x000fe200078e00ff */
[----:B------:R-:W-:Y:S01]  /*0a60*/  @!P2 STS [R29+0xc40], R18 ;  /* 0x000c40121d00a388 */ /* 0x000fe20000000800 */
[----:B------:R-:W-:Y:S01]  /*0a70*/  BAR.SYNC.DEFER_BLOCKING 0x0 ;  /* 0x0000000000007b1d */ /* 0x000fe20000010000 */
[----:B------:R-:W-:Y:S01]  /*0a80*/  FSETP.GEU.FTZ.AND P1, PT, R4, R5, PT ;  /* 0x000000050400720b */ /* 0x000fe20003f3e000 */
[----:B------:R-:W-:Y:S02]  /*0a90*/  @P3 IMAD.MOV.U32 R31, RZ, RZ, -0x40800000 ;  /* 0xbf800000ff1f3424 */ /* 0x000fe400078e00ff */
[----:B------:R-:W-:-:S10]  /*0aa0*/  @P3 IMAD.MOV.U32 R15, RZ, RZ, R26 ;  /* 0x000000ffff0f3224 */ /* 0x000fd400078e001a */
[C---:B------:R-:W-:Y:S02]  /*0ab0*/  @P1 VIADD R8, R6.reuse, 0xffffffe0 ;  /* 0xffffffe006081836 */ /* 0x040fe40000000000 */
[----:B------:R-:W-:Y:S02]  /*0ac0*/  @!P1 VIADD R8, R6, 0x20 ;  /* 0x0000002006089836 */ /* 0x000fe40000000000 */
[----:B------:R-:W-:Y:S02]  /*0ad0*/  @!P1 IMAD.MOV.U32 R38, RZ, RZ, R6 ;  /* 0x000000ffff269224 */ /* 0x000fe400078e0006 */
[----:B------:R-:W-:Y:S02]  /*0ae0*/  IMAD R40, R8, 0x4, R27 ;  /* 0x0000000408287824 */ /* 0x000fe400078e021b */
[--C-:B------:R-:W-:Y:S02]  /*0af0*/  @!P1 IMAD.MOV.U32 R31, RZ, RZ, R4.reuse ;  /* 0x000000ffff1f9224 */ /* 0x100fe400078e0004 */
[----:B------:R-:W-:-:S02]  /*0b00*/  @P1 IMAD.MOV.U32 R15, RZ, RZ, R4 ;  /* 0x000000ffff0f1224 */ /* 0x000fc400078e0004 */
[----:B------:R-:W0:Y:S02]  /*0b10*/  LDS R40, [R40] ;  /* 0x0000000028287984 */ /* 0x000e240000000800 */
[----:B0-----:R-:W-:-:S13]  /*0b20*/  FSETP.GEU.FTZ.AND P0, PT, R40, R5, PT ;  /* 0x000000052800720b */ /* 0x001fda0003f1e000 */
[C---:B------:R-:W-:Y:S02]  /*0b30*/  @P0 VIADD R36, R8.reuse, 0xfffffff0 ;  /* 0xfffffff008240836 */ /* 0x040fe40000000000 */
[----:B------:R-:W-:Y:S02]  /*0b40*/  @!P0 VIADD R36, R8, 0x10 ;  /* 0x0000001008248836 */ /* 0x000fe40000000000 */
[----:B------:R-:W-:Y:S02]  /*0b50*/  @!P0 IMAD.MOV.U32 R31, RZ, RZ, R40 ;  /* 0x000000ffff1f8224 */ /* 0x000fe400078e0028 */
[----:B------:R-:W-:Y:S02]  /*0b60*/  IMAD R9, R36, 0x4, R27 ;  /* 0x0000000424097824 */ /* 0x000fe400078e021b */
[----:B------:R-:W-:Y:S02]  /*0b70*/  @!P0 IMAD.MOV.U32 R38, RZ, RZ, R8 ;  /* 0x000000ffff268224 */ /* 0x000fe400078e0008 */
[----:B------:R-:W-:Y:S01]  /*0b80*/  @P0 IMAD.MOV.U32 R15, RZ, RZ, R40 ;  /* 0x000000ffff0f0224 */ /* 0x000fe200078e0028 */
[----:B------:R-:W0:Y:S02]  /*0b90*/  LDS R42, [R9] ;  /* 0x00000000092a7984 */ /* 0x000e240000000800 */
[----:B0-----:R-:W-:-:S13]  /*0ba0*/  FSETP.GEU.FTZ.AND P6, PT, R42, R5, PT ;  /* 0x000000052a00720b */ /* 0x001fda0003fde000 */
[C---:B------:R-:W-:Y:S02]  /*0bb0*/  @P6 VIADD R14, R36.reuse, 0xfffffff8 ;  /* 0xfffffff8240e6836 */ /* 0x040fe40000000000 */
[----:B------:R-:W-:Y:S02]  /*0bc0*/  @!P6 VIADD R14, R36, 0x8 ;  /* 0x00000008240ee836 */ /* 0x000fe40000000000 */
[--C-:B------:R-:W-:Y:S02]  /*0bd0*/  @!P6 IMAD.MOV.U32 R31, RZ, RZ, R42.reuse ;  /* 0x000000ffff1fe224 */ /* 0x100fe400078e002a */
[----:B------:R-:W-:Y:S02]  /*0be0*/  IMAD R11, R14, 0x4, R27 ;  /* 0x000000040e0b7824 */ /* 0x000fe400078e021b */
[----:B------:R-:W-:Y:S02]  /*0bf0*/  @P6 IMAD.MOV.U32 R15, RZ, RZ, R42 ;  /* 0x000000ffff0f6224 */ /* 0x000fe400078e002a */
[----:B------:R-:W-:Y:S01]  /*0c00*/  @!P6 IMAD.MOV.U32 R38, RZ, RZ, R36 ;  /* 0x000000ffff26e224 */ /* 0x000fe200078e0024 */
[----:B------:R0:W1:Y:S02]  /*0c10*/  LDS R44, [R11] ;  /* 0x000000000b2c7984 */ /* 0x0000640000000800 */
[----:B0-----:R-:W-:-:S02]  /*0c20*/  IMAD.MOV.U32 R11, RZ, RZ, 0xff ;  /* 0x000000ffff0b7424 */ /* 0x001fc400078e00ff */
[----:B------:R-:W-:-:S04]  /*0c30*/  @P3 IMAD.MOV.U32 R11, RZ, RZ, 0x7f ;  /* 0x0000007fff0b3424 */ /* 0x000fc800078e00ff */
[----:B------:R-:W-:-:S04]  /*0c40*/  @!P1 IMAD.MOV.U32 R6, RZ, RZ, R11 ;  /* 0x000000ffff069224 */ /* 0x000fc800078e000b */
[----:B------:R-:W-:-:S04]  /*0c50*/  @!P0 IMAD.MOV.U32 R8, RZ, RZ, R6 ;  /* 0x000000ffff088224 */ /* 0x000fc800078e0006 */
[----:B------:R-:W-:Y:S01]  /*0c60*/  @!P6 IMAD.MOV.U32 R36, RZ, RZ, R8 ;  /* 0x000000ffff24e224 */ /* 0x000fe200078e0008 */
[----:B-1----:R-:W-:-:S13]  /*0c70*/  FSETP.GEU.FTZ.AND P5, PT, R44, R5, PT ;  /* 0x000000052c00720b */ /* 0x002fda0003fbe000 */
        /* <DEDUP_REMOVED lines=33> */
[-C--:B------:R-:W-:Y:S01]  /*0e90*/  @P1 SEL R38, R38, R9.reuse, P4 ;  /* 0x0000000926261207 */ /* 0x080fe20002000000 */
[----:B------:R-:W0:Y:S01]  /*0ea0*/  LDS R5, [R29+0xc40] ;  /* 0x000c40001d057984 */ /* 0x000e220000000800 */
[----:B------:R-:W-:Y:S02]  /*0eb0*/  @!P1 SEL R38, R10, R9, P0 ;  /* 0x000000090a269207 */ /* 0x000fe40000000000 */
[----:B------:R-:W-:-:S03]  /*0ec0*/  SHF.R.U32.HI R6, RZ, 0x1f, R0 ;  /* 0x0000001fff067819 */ /* 0x000fc60000011600 */
[----:B------:R-:W-:Y:S01]  /*0ed0*/  IMAD.SHL.U32 R4, R38, 0x4, RZ ;  /* 0x0000000426047824 */ /* 0x000fe200078e00ff */
[----:B------:R-:W-:-:S04]  /*0ee0*/  PRMT R6, R6, 0x9910, RZ ;  /* 0x0000991006067816 */ /* 0x000fc800000000ff */
        /* <DEDUP_REMOVED lines=8> */
[----:B------:R-:W-:-:S05]  /*0f70*/  IMAD.MOV.U32 R6, RZ, RZ, R8 ;  /* 0x000000ffff067224 */ /* 0x000fca00078e0008 */
        /* <DEDUP_REMOVED lines=8> */
.L_x_102:
[----:B------:R-:W-:Y:S05]  /*1000*/  BSYNC B0 ;  /* 0x0000000000007941 */ /* 0x000fea0003800000 */
.L_x_101:
        /* <DEDUP_REMOVED lines=19> */
.L_x_104:
        /* <DEDUP_REMOVED lines=12> */
.L_x_2048:


//--------------------- .text._Z35kOptimizerStatic8bit2StateBlockwiseI13__nv_bfloat16Li6ELi256ELi1EEvPT_S2_PhS3_fffffifPfS4_S4_S4_ffbi --------------------------
	.section	.text._Z35kOptimizerStatic8bit2StateBlockwiseI13__nv_bfloat16Li6ELi256ELi1EEvPT_S2_PhS3_fffffifPfS4_S4_S4_ffbi,"ax",@progbits
	.align	128
        .global         _Z35kOptimizerStatic8bit2StateBlockwiseI13__nv_bfloat16Li6ELi256ELi1EEvPT_S2_PhS3_fffffifPfS4_S4_S4_ffbi
        .type           _Z35kOptimizerStatic8bit2StateBlockwiseI13__nv_bfloat16Li6ELi256ELi1EEvPT_S2_PhS3_fffffifPfS4_S4_S4_ffbi,@function
        .size           _Z35kOptimizerStatic8bit2StateBlockwiseI13__nv_bfloat16Li6ELi256ELi1EEvPT_S2_PhS3_fffffifPfS4_S4_S4_ffbi,(.L_x_2049 - _Z35kOptimizerStatic8bit2StateBlockwiseI13__nv_bfloat16Li6ELi256ELi1EEvPT_S2_PhS3_fffffifPfS4_S4_S4_ffbi)
        .other          _Z35kOptimizerStatic8bit2StateBlockwiseI13__nv_bfloat16Li6ELi256ELi1EEvPT_S2_PhS3_fffffifPfS4_S4_S4_ffbi,@"STO_CUDA_ENTRY STV_DEFAULT"
_Z35kOptimizerStatic8bit2StateBlockwiseI13__nv_bfloat16Li6ELi256ELi1EEvPT_S2_PhS3_fffffifPfS4_S4_S4_ffbi:
.text._Z35kOptimizerStatic8bit2StateBlockwiseI13__nv_bfloat16Li6ELi256ELi1EEvPT_S2_PhS3_fffffifPfS4_S4_S4_ffbi:
[----:B------:R-:W-:Y:S01]  /*0000*/  LDC R1, c[0x0][0x28] ;  /* 0x00000a00ff017b82 */ /* 0x000fe20000000800 */
[----:B------:R-:W0:Y:S07]  /*0010*/  S2R R11, SR_TID.X ;  /* 0x00000000000b7919 */ /* 0x000e2e0000002100 */
[----:B------:R-:W0:Y:S01]  /*0020*/  LDC.64 R2, c[0x0][0x250] ;  /* 0x00009400ff027b82 */ /* 0x000e220000000a00 */
[----:B------:R-:W-:-:S07]  /*0030*/  ULDC.64 UR6, c[0x0][0x208] ;  /* 0x0000820000067ab9 */ /* 0x000fce0000000a00 */
[----:B------:R-:W1:Y:S01]  /*0040*/  LDC.64 R4, c[0x0][0x258] ;  /* 0x00009600ff047b82 */ /* 0x000e620000000a00 */
[----:B0-----:R-:W-:-:S04]  /*0050*/  IMAD.WIDE.U32 R2, R11, 0x4, R2 ;  /* 0x000000040b027825 */ /* 0x001fc800078e0002 */
[----:B-1----:R-:W-:Y:S02]  /*0060*/  IMAD.WIDE.U32 R4, R11, 0x4, R4 ;  /* 0x000000040b047825 */ /* 0x002fe400078e0004 */
[----:B------:R0:W2:Y:S04]  /*0070*/  LDG.E.CONSTANT R2, desc[UR6][R2.64] ;  /* 0x0000000602027981 */ /* 0x0000a8000c1e9900 */
[----:B------:R1:W3:Y:S01]  /*0080*/  LDG.E.CONSTANT R4, desc[UR6][R4.64] ;  /* 0x0000000604047981 */ /* 0x0002e2000c1e9900 */
[----:B------:R-:W-:Y:S01]  /*0090*/  MOV R0, 0x400 ;  /* 0x0000040000007802 */ /* 0x000fe20000000f00 */
[----:B------:R-:W-:Y:S01]  /*00a0*/  ULDC UR4, c[0x0][0xc] ;  /* 0x0000030000047ab9 */ /* 0x000fe20000000800 */
[----:B------:R-:W4:Y:S01]  /*00b0*/  S2R R7, SR_CgaCtaId ;  /* 0x0000000000077919 */ /* 0x000f220000008800 */
[----:B------:R-:W-:-:S02]  /*00c0*/  USHF.L.U32 UR4, UR4, 0x8, URZ ;  /* 0x0000000804047899 */ /* 0x000fc4000800063f */
[----:B------:R-:W-:Y:S01]  /*00d0*/  VIADD R6, R0, 0x808 ;  /* 0x0000080800067836 */ /* 0x000fe20000000000 */
[----:B------:R-:W5:Y:S01]  /*00e0*/  S2R R28, SR_CTAID.X ;  /* 0x00000000001c7919 */ /* 0x000f620000002500 */
[----:B----4-:R-:W-:-:S03]  /*00f0*/  LEA R0, R7, R0, 0x18 ;  /* 0x0000000007007211 */ /* 0x010fc600078ec0ff */
[----:B------:R-:W-:Y:S01]  /*0100*/  LEA R6, R7, R6, 0x18 ;  /* 0x0000000607067211 */ /* 0x000fe200078ec0ff */
[----:B-----5:R-:W-:Y:S02]  /*0110*/  IMAD.SHL.U32 R28, R28, 0x100, RZ ;  /* 0x000001001c1c7824 */ /* 0x020fe400078e00ff */
[C---:B0-----:R-:W-:Y:S02]  /*0120*/  IMAD R3, R11.reuse, 0x4, R0 ;  /* 0x000000040b037824 */ /* 0x041fe400078e0200 */
[----:B-1----:R-:W-:Y:S01]  /*0130*/  IMAD R5, R11, 0x4, R6 ;  /* 0x000000040b057824 */ /* 0x002fe200078e0206 */
[----:B------:R-:W-:Y:S02]  /*0140*/  ISETP.GE.U32.AND P0, PT, R28, UR4, PT ;  /* 0x000000041c007c0c */ /* 0x000fe4000bf06070 */
[----:B--2---:R0:W-:Y:S04]  /*0150*/  STS [R3], R2 ;  /* 0x0000000203007388 */ /* 0x0041e80000000800 */
[----:B---3--:R0:W-:Y:S04]  /*0160*/  STS [R5], R4 ;  /* 0x0000000405007388 */ /* 0x0081e80000000800 */
[----:B------:R0:W-:Y:S04]  /*0170*/  STS [R3+0x404], R2 ;  /* 0x0004040203007388 */ /* 0x0001e80000000800 */
[----:B------:R0:W-:Y:S01]  /*0180*/  STS [R5+0x404], R4 ;  /* 0x0004040405007388 */ /* 0x0001e20000000800 */
[----:B------:R-:W-:Y:S06]  /*0190*/  BAR.SYNC.DEFER_BLOCKING 0x0 ;  /* 0x0000000000007b1d */ /* 0x000fec0000010000 */
[----:B------:R-:W-:Y:S05]  /*01a0*/  @P0 EXIT ;  /* 0x000000000000094d */ /* 0x000fea0003800000 */
[----:B------:R-:W-:Y:S01]  /*01b0*/  ULDC.64 UR4, c[0x0][0x230] ;  /* 0x00008c0000047ab9 */ /* 0x000fe20000000a00 */
[----:B------:R-:W-:Y:S01]  /*01c0*/  LOP3.LUT R10, R11, 0x1, RZ, 0xc0, !PT ;  /* 0x000000010b0a7812 */ /* 0x000fe200078ec0ff */
[----:B0-----:R-:W0:Y:S01]  /*01d0*/  MUFU.LG2 R3, UR5 ;  /* 0x0000000500037d08 */ /* 0x001e220008000c00 */
[----:B------:R-:W1:Y:S01]  /*01e0*/  LDC R26, c[0x0][0x248] ;  /* 0x00009200ff1a7b82 */ /* 0x000e620000000800 */
[----:B------:R-:W-:Y:S01]  /*01f0*/  SHF.R.S32.HI R12, RZ, 0x1f, R11 ;  /* 0x0000001fff0c7819 */ /* 0x000fe2000001140b */
[----:B------:R-:W-:Y:S01]  /*0200*/  ULDC UR11, c[0x0][0x270] ;  /* 0x00009c00000b7ab9 */ /* 0x000fe20000000800 */
[C---:B------:R-:W-:Y:S01]  /*0210*/  IMAD R17, R10.reuse, 0x404, R0 ;  /* 0x000004040a117824 */ /* 0x040fe200078e0200 */
[----:B------:R-:W-:Y:S01]  /*0220*/  ULDC UR12, c[0x0][0x248] ;  /* 0x00009200000c7ab9 */ /* 0x000fe20000000800 */
[----:B------:R-:W-:Y:S01]  /*0230*/  IMAD R18, R10, 0x404, R6 ;  /* 0x000004040a127824 */ /* 0x000fe200078e0206 */
[----:B------:R-:W-:Y:S01]  /*0240*/  LEA.HI R12, R12, R11, RZ, 0x5 ;  /* 0x0000000b0c0c7211 */ /* 0x000fe200078f28ff */
[----:B------:R-:W2:Y:S01]  /*0250*/  MUFU.LG2 R5, UR4 ;  /* 0x0000000400057d08 */ /* 0x000ea20008000c00 */
[----:B------:R-:W-:Y:S01]  /*0260*/  ULDC UR4, c[0x0][0x244] ;  /* 0x0000910000047ab9 */ /* 0x000fe20000000800 */
[----:B------:R3:W4:Y:S01]  /*0270*/  LDS R9, [R17+0xfc] ;  /* 0x0000fc0011097984 */ /* 0x0007220000000800 */
[----:B------:R-:W-:Y:S01]  /*0280*/  I2FP.F32.S32 R2, UR4 ;  /* 0x0000000400027c45 */ /* 0x000fe20008201400 */
[----:B------:R-:W1:Y:S01]  /*0290*/  LDC R15, c[0x0][0x270] ;  /* 0x00009c00ff0f7b82 */ /* 0x000e620000000800 */
[----:B------:R-:W-:Y:S01]  /*02a0*/  SHF.R.S32.HI R27, RZ, 0x5, R12 ;  /* 0x00000005ff1b7819 */ /* 0x000fe2000001140c */
[----:B------:R3:W1:Y:S01]  /*02b0*/  LDS R8, [R17+0x1fc] ;  /* 0x0001fc0011087984 */ /* 0x0006620000000800 */
[----:B------:R-:W-:Y:S01]  /*02c0*/  ULDC UR4, c[0x0][0x274] ;  /* 0x00009d0000047ab9 */ /* 0x000fe20000000800 */
[----:B------:R-:W-:Y:S01]  /*02d0*/  ULDC UR5, c[0x0][0x23c] ;  /* 0x00008f0000057ab9 */ /* 0x000fe20000000800 */
[C---:B0-----:R-:W-:Y:S01]  /*02e0*/  FMUL.FTZ R3, R2.reuse, R3 ;  /* 0x0000000302037220 */ /* 0x041fe20000410000 */
[----:B------:R3:W0:Y:S01]  /*02f0*/  LDS R7, [R18+0x1fc] ;  /* 0x0001fc0012077984 */ /* 0x0006220000000800 */
[----:B------:R-:W-:Y:S01]  /*0300*/  ULDC UR10, c[0x0][0x240] ;  /* 0x00009000000a7ab9 */ /* 0x000fe20000000800 */
[----:B------:R-:W0:Y:S01]  /*0310*/  LDC.64 R50, c[0x0][0x268] ;  /* 0x00009a00ff327b82 */ /* 0x000e220000000a00 */
[----:B------:R-:W-:Y:S01]  /*0320*/  ULDC.64 UR8, c[0x0][0x210] ;  /* 0x0000840000087ab9 */ /* 0x000fe20000000a00 */
[----:B------:R3:W0:Y:S01]  /*0330*/  LDS R6, [R17+0x2fc] ;  /* 0x0002fc0011067984 */ /* 0x0006220000000800 */
[----:B------:R-:W5:Y:S01]  /*0340*/  MUFU.EX2 R3, R3 ;  /* 0x0000000300037308 */ /* 0x000f620000000800 */
[----:B--2---:R-:W-:-:S02]  /*0350*/  FMUL.FTZ R2, R2, R5 ;  /* 0x0000000502027220 */ /* 0x004fc40000410000 */
[----:B------:R3:W2:Y:S02]  /*0360*/  LDS R4, [R18+0x2fc] ;  /* 0x0002fc0012047984 */ /* 0x0006a40000000800 */
[----:B------:R-:W0:Y:S02]  /*0370*/  LDC.64 R32, c[0x0][0x260] ;  /* 0x00009800ff207b82 */ /* 0x000e240000000a00 */
[----:B------:R3:W0:Y:S01]  /*0380*/  LDS R5, [R18+0xfc] ;  /* 0x0000fc0012057984 */ /* 0x0006220000000800 */
[----:B------:R3:W4:Y:S05]  /*0390*/  MUFU.EX2 R0, R2 ;  /* 0x0000000200007308 */ /* 0x00072a0000000800 */
[----:B------:R-:W0:Y:S01]  /*03a0*/  LDC.64 R30, c[0x0][0x230] ;  /* 0x00008c00ff1e7b82 */ /* 0x000e220000000a00 */
[----:B-1----:R-:W-:Y:S01]  /*03b0*/  FFMA.FTZ R26, -R26, R15, 1 ;  /* 0x3f8000001a1a7423 */ /* 0x002fe2000001010f */
[----:B-----5:R-:W-:-:S02]  /*03c0*/  FADD.FTZ R13, -R3, 1 ;  /* 0x3f800000030d7421 */ /* 0x020fc40000010100 */
[----:B------:R-:W1:Y:S04]  /*03d0*/  S2R R3, SR_LANEID ;  /* 0x0000000000037919 */ /* 0x000e680000000000 */
[----:B---3--:R-:W3:Y:S01]  /*03e0*/  LDC R2, c[0x0][0x27c] ;  /* 0x00009f00ff027b82 */ /* 0x008ee20000000800 */
[----:B------:R-:W5:Y:S01]  /*03f0*/  MUFU.SQRT R13, R13 ;  /* 0x0000000d000d7308 */ /* 0x000f620000002000 */
[----:B----4-:R-:W-:-:S06]  /*0400*/  FADD.FTZ R24, -R0, 1 ;  /* 0x3f80000000187421 */ /* 0x010fcc0000010100 */
[----:B------:R-:W4:Y:S01]  /*0410*/  LDC R0, c[0x0][0x238] ;  /* 0x00008e00ff007b82 */ /* 0x000f220000000800 */
[----:B------:R-:W0:Y:S08]  /*0420*/  MUFU.RCP R24, R24 ;  /* 0x0000001800187308 */ /* 0x000e300000001000 */
[----:B--2--5:R0:W0:Y:S02]  /*0430*/  MUFU.RCP R25, R13 ;  /* 0x0000000d00197308 */ /* 0x0240240000001000 */
.L_x_119:
[----:B0-----:R-:W-:Y:S01]  /*0440*/  IMAD.MOV R13, RZ, RZ, -R28 ;  /* 0x000000ffff0d7224 */ /* 0x001fe200078e0a1c */
[----:B------:R-:W-:Y:S01]  /*0450*/  PRMT R16, RZ, 0x7610, R16 ;  /* 0x00007610ff107816 */ /* 0x000fe20000000010 */
[----:B------:R-:W0:Y:S03]  /*0460*/  S2R R29, SR_CgaCtaId ;  /* 0x00000000001d7919 */ /* 0x000e260000008800 */
[----:B---3--:R-:W-:Y:S01]  /*0470*/  VIADDMNMX.U32 R40, R13, R2, 0x100, PT ;  /* 0x000001000d287446 */ /* 0x008fe20003800002 */
[----:B------:R-:W-:Y:S03]  /*0480*/  BAR.SYNC.DEFER_BLOCKING 0x0 ;  /* 0x0000000000007b1d */ /* 0x000fe60000010000 */
[----:B------:R-:W-:-:S13]  /*0490*/  ISETP.GE.AND P2, PT, R11, R40, PT ;  /* 0x000000280b00720c */ /* 0x000fda0003f46270 */
[----:B------:R-:W2:Y:S01]  /*04a0*/  @!P2 LDC.64 R14, c[0x0][0x218] ;  /* 0x00008600ff0eab82 */ /* 0x000ea20000000a00 */
[----:B------:R-:W-:-:S04]  /*04b0*/  @!P2 IADD3 R12, P0, R11, R28, RZ ;  /* 0x0000001c0b0ca210 */ /* 0x000fc80007f1e0ff */
[----:B------:R-:W-:Y:S02]  /*04c0*/  @!P2 LEA.HI.X.SX32 R13, R11, RZ, 0x1, P0 ;  /* 0x000000ff0b0da211 */ /* 0x000fe400000f0eff */
[----:B--2---:R-:W-:-:S04]  /*04d0*/  @!P2 LEA R14, P0, R12, R14, 0x1 ;  /* 0x0000000e0c0ea211 */ /* 0x004fc800078008ff */
[----:B------:R-:W-:Y:S02]  /*04e0*/  @!P2 LEA.HI.X R15, R12, R15, R13, 0x1, P0 ;  /* 0x0000000f0c0fa211 */ /* 0x000fe400000f0c0d */
[----:B------:R-:W-:Y:S01]  /*04f0*/  MOV R42, 0x400 ;  /* 0x00000400002a7802 */ /* 0x000fe20000000f00 */
[----:B------:R-:W2:Y:S02]  /*0500*/  @!P2 LDC.64 R12, c[0x0][0x220] ;  /* 0x00008800ff0cab82 */ /* 0x000ea40000000a00 */
[----:B------:R3:W5:Y:S01]  /*0510*/  @!P2 LDG.E.U16.CONSTANT R16, desc[UR6][R14.64] ;  /* 0x000000060e10a981 */ /* 0x000762000c1e9500 */
[----:B------:R-:W-:Y:S01]  /*0520*/  LOP3.LUT R20, R11, 0x7fffffe0, RZ, 0xc0, !PT ;  /* 0x7fffffe00b147812 */ /* 0x000fe200078ec0ff */
[----:B------:R-:W-:Y:S01]  /*0530*/  VIADD R22, R42, 0x10a0 ;  /* 0x000010a02a167836 */ /* 0x000fe20000000000 */
[----:B------:R-:W-:-:S03]  /*0540*/  @!P2 SHF.R.S32.HI R34, RZ, 0x1f, R11 ;  /* 0x0000001fff22a819 */ /* 0x000fc6000001140b */
[----:B-1----:R-:W-:Y:S01]  /*0550*/  IMAD.IADD R20, R20, 0x1, R3 ;  /* 0x0000000114147824 */ /* 0x002fe200078e0203 */
[----:B0-----:R-:W-:Y:S01]  /*0560*/  LEA R43, R29, R22, 0x18 ;  /* 0x000000161d2b7211 */ /* 0x001fe200078ec0ff */
[----:B---3--:R-:W-:-:S04]  /*0570*/  IMAD.MOV.U32 R14, RZ, RZ, 0x80 ;  /* 0x00000080ff0e7424 */ /* 0x008fc800078e00ff */
[----:B------:R-:W-:Y:S01]  /*0580*/  IMAD R41, R20, 0x2, R43 ;  /* 0x0000000214297824 */ /* 0x000fe200078e022b */
[----:B------:R-:W-:Y:S02]  /*0590*/  PRMT R20, R14, 0x7610, R20 ;  /* 0x000076100e147816 */ /* 0x000fe40000000014 */
[----:B------:R-:W-:Y:S01]  /*05a0*/  LOP3.LUT R44, R11, 0xffffffe0, RZ, 0xc0, !PT ;  /* 0xffffffe00b2c7812 */ /* 0x000fe200078ec0ff */
[----:B------:R-:W0:Y:S01]  /*05b0*/  @!P2 LDC.64 R14, c[0x0][0x228] ;  /* 0x00008a00ff0eab82 */ /* 0x000e220000000a00 */
[----:B--2---:R-:W-:-:S04]  /*05c0*/  @!P2 IADD3 R12, P0, P1, R28, R12, R11 ;  /* 0x0000000c1c0ca210 */ /* 0x004fc8000791e00b */
[----:B------:R-:W-:Y:S01]  /*05d0*/  @!P2 IADD3.X R13, RZ, R13, R34, P0, P1 ;  /* 0x0000000dff0da210 */ /* 0x000fe200007e2422 */
[----:B-----5:R-:W-:Y:S01]  /*05e0*/  STS.U16 [R41], R16 ;  /* 0x0000001029007388 */ /* 0x020fe20000000400 */
[----:B------:R-:W-:-:S03]  /*05f0*/  NOP ;  /* 0x0000000000007918 */ /* 0x000fc60000000000 */
[----:B------:R-:W1:Y:S01]  /*0600*/  LDS.U16 R19, [R41] ;  /* 0x0000000029137984 */ /* 0x000e620000000400 */
[----:B------:R-:W-:Y:S06]  /*0610*/  BAR.SYNC.DEFER_BLOCKING 0x0 ;  /* 0x0000000000007b1d */ /* 0x000fec0000010000 */
[----:B------:R2:W3:Y:S01]  /*0620*/  @!P2 LDG.E.U8 R20, desc[UR6][R12.64] ;  /* 0x000000060c14a981 */ /* 0x0004e2000c1e1100 */
[----:B------:R-:W-:Y:S02]  /*0630*/  IADD3 R43, R43, R3, R44 ;  /* 0x000000032b2b7210 */ /* 0x000fe40007ffe02c */
[----:B------:R-:W-:-:S02]  /*0640*/  @!P2 SHF.R.S32.HI R22, RZ, 0x1f, R11 ;  /* 0x0000001fff16a819 */ /* 0x000fc4000001140b */
[----:B0-----:R-:W-:-:S04]  /*0650*/  @!P2 IADD3 R14, P0, P1, R28, R14, R11 ;  /* 0x0000000e1c0ea210 */ /* 0x001fc8000791e00b */
[--C-:B------:R-:W-:Y:S01]  /*0660*/  @!P2 IADD3.X R15, RZ, R15, R22.reuse, P0, P1 ;  /* 0x0000000fff0fa210 */ /* 0x100fe200007e2416 */
[----:B--2---:R-:W0:Y:S01]  /*0670*/  @!P2 LDC.64 R12, c[0x0][0x220] ;  /* 0x00008800ff0cab82 */ /* 0x004e220000000a00 */
[----:B------:R-:W-:Y:S01]  /*0680*/  PRMT R22, RZ, 0x7610, R22 ;  /* 0x00007610ff167816 */ /* 0x000fe20000000016 */
[----:B---3--:R2:W-:Y:S01]  /*0690*/  STS.U8 [R43], R20 ;  /* 0x000000142b007388 */ /* 0x0085e20000000000 */
[----:B------:R-:W-:-:S03]  /*06a0*/  NOP ;  /* 0x0000000000007918 */ /* 0x000fc60000000000 */
[----:B------:R3:W1:Y:S02]  /*06b0*/  LDS.U8 R16, [R43] ;  /* 0x000000002b107984 */ /* 0x0006640000000000 */
[----:B------:R-:W-:Y:S06]  /*06c0*/  BAR.SYNC.DEFER_BLOCKING 0x0 ;  /* 0x0000000000007b1d */ /* 0x000fec0000010000 */
[----:B------:R-:W5:Y:S01]  /*06d0*/  @!P2 LDG.E.U8 R22, desc[UR6][R14.64] ;  /* 0x000000060e16a981 */ /* 0x000f62000c1e1100 */
[----:B------:R-:W-:Y:S02]  /*06e0*/  IMAD.MOV.U32 R21, RZ, RZ, 0x80 ;  /* 0x00000080ff157424 */ /* 0x000fe400078e00ff */
[----:B------:R-:W-:-:S03]  /*06f0*/  IMAD.IADD R45, R28, 0x1, R2 ;  /* 0x000000011c2d7824 */ /* 0x000fc600078e0202 */
[----:B--2---:R-:W-:Y:S02]  /*0700*/  PRMT R20, R21, 0x7610, R20 ;  /* 0x0000761015147816 */ /* 0x004fe40000000014 */
[----:B0-----:R-:W-:-:S04]  /*0710*/  @!P2 IADD3 R12, P0, P1, R45, R12, R11 ;  /* 0x0000000c2d0ca210 */ /* 0x001fc8000791e00b */
[----:B------:R-:W-:Y:S01]  /*0720*/  @!P2 IADD3.X R13, RZ, R13, R34, P0, P1 ;  /* 0x0000000dff0da210 */ /* 0x000fe200007e2422 */
[----:B-----5:R3:W-:Y:S01]  /*0730*/  STS.U8 [R43], R22 ;  /* 0x000000162b007388 */ /* 0x0207e20000000000 */
[----:B------:R-:W-:-:S03]  /*0740*/  NOP ;  /* 0x0000000000007918 */ /* 0x000fc60000000000 */
[----:B------:R3:W0:Y:S01]  /*0750*/  LDS.U8 R21, [R43] ;  /* 0x000000002b157984 */ /* 0x0006220000000000 */
[----:B------:R-:W-:Y:S06]  /*0760*/  BAR.SYNC.DEFER_BLOCKING 0x0 ;  /* 0x0000000000007b1d */ /* 0x000fec0000010000 */
[----:B------:R-:W2:Y:S01]  /*0770*/  @!P2 LDG.E.U8 R20, desc[UR6][R12.64] ;  /* 0x000000060c14a981 */ /* 0x000ea2000c1e1100 */
[----:B-1----:R-:W-:Y:S01]  /*0780*/  SHF.L.U32 R19, R19, 0x10, RZ ;  /* 0x0000001013137819 */ /* 0x002fe200000006ff */
[----:B------:R-:W-:Y:S01]  /*0790*/  BSSY B0, `(.L_x_105) ;  /* 0x0000026000007945 */ /* 0x000fe20003800000 */
[----:B------:R-:W-:-:S02]  /*07a0*/  SHF.R.U32.HI R37, RZ, 0x8, R28 ;  /* 0x00000008ff257819 */ /* 0x000fc4000001161c */
[----:B------:R-:W-:Y:S02]  /*07b0*/  CS2R R46, SRZ ;  /* 0x00000000002e7805 */ /* 0x000fe4000001ff00 */
[C---:B------:R-:W-:Y:S01]  /*07c0*/  FSETP.GTU.FTZ.AND P0, PT, |R19|.reuse, +INF , PT ;  /* 0x7f8000001300780b */ /* 0x040fe20003f1c200 */
[----:B------:R-:W-:Y:S01]  /*07d0*/  IMAD.MOV.U32 R49, RZ, RZ, RZ ;  /* 0x000000ffff317224 */ /* 0x000fe200078e00ff */
[----:B------:R-:W-:Y:S01]  /*07e0*/  FSETP.NEU.FTZ.AND P1, PT, |R19|, +INF , PT ;  /* 0x7f8000001300780b */ /* 0x000fe20003f3d200 */
[C---:B------:R-:W-:Y:S01]  /*07f0*/  IMAD.WIDE.U32 R34, R37.reuse, 0x4, R50 ;  /* 0x0000000425227825 */ /* 0x040fe200078e0032 */
[----:B------:R-:W-:Y:S02]  /*0800*/  SHF.R.U32.HI R39, RZ, 0x8, R45 ;  /* 0x00000008ff277819 */ /* 0x000fe4000001162d */
[----:B------:R-:W-:Y:S01]  /*0810*/  PLOP3.LUT P0, PT, P0, P1, PT, 0xa2, 0x0 ;  /* 0x000000000000781c */ /* 0x000fe20000703472 */
[----:B------:R-:W-:-:S04]  /*0820*/  IMAD.WIDE.U32 R36, R37, 0x4, R32 ;  /* 0x0000000425247825 */ /* 0x000fc800078e0020 */
[----:B------:R-:W-:Y:S01]  /*0830*/  IMAD.WIDE.U32 R38, R39, 0x4, R32 ;  /* 0x0000000427267825 */ /* 0x000fe200078e0020 */
[----:B--2---:R3:W-:Y:S01]  /*0840*/  STS.U8 [R43], R20 ;  /* 0x000000142b007388 */ /* 0x0047e20000000000 */
[----:B------:R-:W-:-:S06]  /*0850*/  NOP ;  /* 0x0000000000007918 */ /* 0x000fcc0000000000 */
[----:B0-----:R-:W-:Y:S05]  /*0860*/  @P0 BRA `(.L_x_106) ;  /* 0x0000000000600947 */ /* 0x001fea0003800000 */
[----:B------:R-:W2:Y:S04]  /*0870*/  LDG.E R13, desc[UR6][R34.64] ;  /* 0x00000006220d7981 */ /* 0x000ea8000c1e1900 */
[----:B------:R-:W5:Y:S04]  /*0880*/  LDG.E R15, desc[UR6][R36.64] ;  /* 0x00000006240f7981 */ /* 0x000f68000c1e1900 */
[----:B---3--:R-:W3:Y:S01]  /*0890*/  LDG.E R20, desc[UR6][R38.64] ;  /* 0x0000000626147981 */ /* 0x008ee2000c1e1900 */
[----:B------:R-:W-:Y:S02]  /*08a0*/  IMAD R16, R16, 0x4, R17 ;  /* 0x0000000410107824 */ /* 0x000fe400078e0211 */
[----:B------:R-:W-:Y:S01]  /*08b0*/  FMUL.FTZ R19, R19, UR4 ;  /* 0x0000000413137c20 */ /* 0x000fe20008410000 */
[----:B------:R-:W-:Y:S01]  /*08c0*/  IMAD R21, R21, 0x4, R18 ;  /* 0x0000000415157824 */ /* 0x000fe200078e0212 */
[----:B------:R-:W0:Y:S01]  /*08d0*/  LDS.U8 R12, [R43] ;  /* 0x000000002b0c7984 */ /* 0x000e220000000000 */
[----:B------:R-:W-:Y:S01]  /*08e0*/  FADD.FTZ R14, -R31, 1 ;  /* 0x3f8000001f0e7421 */ /* 0x000fe20000010100 */
[----:B------:R-:W-:Y:S01]  /*08f0*/  FADD.FTZ R49, -R30, 1 ;  /* 0x3f8000001e317421 */ /* 0x000fe20000010100 */
[----:B----4-:R-:W-:Y:S01]  /*0900*/  FADD.FTZ R23, -R0, 1 ;  /* 0x3f80000000177421 */ /* 0x010fe20000010100 */
[----:B------:R-:W-:Y:S01]  /*0910*/  LDS R16, [R16] ;  /* 0x0000000010107984 */ /* 0x000fe20000000800 */
[----:B------:R-:W-:-:S04]  /*0920*/  FMUL.FTZ R14, R19, R14 ;  /* 0x0000000e130e7220 */ /* 0x000fc80000410000 */
[----:B------:R-:W-:Y:S01]  /*0930*/  FMUL.FTZ R47, R19, R14 ;  /* 0x0000000e132f7220 */ /* 0x000fe20000410000 */
[----:B0-----:R-:W-:Y:S02]  /*0940*/  IMAD R17, R12, 0x4, R17 ;  /* 0x000000040c117824 */ /* 0x001fe400078e0211 */
[----:B------:R-:W2:Y:S04]  /*0950*/  LDS R12, [R21] ;  /* 0x00000000150c7984 */ /* 0x000ea80000000800 */
[----:B------:R-:W3:Y:S01]  /*0960*/  LDS R17, [R17] ;  /* 0x0000000011117984 */ /* 0x000ee20000000800 */
[----:B--2---:R-:W-:Y:S01]  /*0970*/  FMUL.FTZ R12, R13, R12 ;  /* 0x0000000c0d0c7220 */ /* 0x004fe20000410000 */
[----:B-----5:R-:W-:-:S03]  /*0980*/  FMUL.FTZ R15, R15, R16 ;  /* 0x000000100f0f7220 */ /* 0x020fc60000410000 */
[----:B------:R-:W-:Y:S01]  /*0990*/  FFMA.FTZ R47, R12, R31, R47 ;  /* 0x0000001f0c2f7223 */ /* 0x000fe2000001002f */
[----:B---3--:R-:W-:Y:S01]  /*09a0*/  FMUL.FTZ R13, R20, R17 ;  /* 0x00000011140d7220 */ /* 0x008fe20000410000 */
[----:B------:R-:W-:-:S03]  /*09b0*/  FMUL.FTZ R14, R15, R30 ;  /* 0x0000001e0f0e7220 */ /* 0x000fc60000410000 */
[----:B------:R-:W-:Y:S01]  /*09c0*/  FMUL.FTZ R46, R13, R0 ;  /* 0x000000000d2e7220 */ /* 0x000fe20000410000 */
[----:B------:R-:W-:-:S03]  /*09d0*/  FFMA.FTZ R49, R19, R49, R14 ;  /* 0x0000003113317223 */ /* 0x000fc6000001000e */
[----:B------:R-:W-:-:S07]  /*09e0*/  FFMA.FTZ R46, R19, R23, R46 ;  /* 0x00000017132e7223 */ /* 0x000fce000001002e */
.L_x_106:
[----:B------:R-:W-:Y:S05]  /*09f0*/  BSYNC B0 ;  /* 0x0000000000007941 */ /* 0x000fea0003800000 */
.L_x_105:
[----:B------:R-:W-:Y:S01]  /*0a00*/  FMNMX.FTZ R12, |R49|, -3.40282346638528859812e+38, !PT ;  /* 0xff7fffff310c7809 */ /* 0x000fe20007810200 */
[----:B------:R-:W-:Y:S01]  /*0a10*/  BSSY B0, `(.L_x_107) ;  /* 0x000002f000007945 */ /* 0x000fe20003800000 */
[----:B------:R-:W-:Y:S02]  /*0a20*/  ISETP.NE.AND P3, PT, R3, RZ, PT ;  /* 0x000000ff0300720c */ /* 0x000fe40003f65270 */
[----:B------:R-:W-:Y:S01]  /*0a30*/  ISETP.NE.AND P4, PT, R11, RZ, PT ;  /* 0x000000ff0b00720c */ /* 0x000fe20003f85270 */
[----:B------:R-:W0:Y:S10]  /*0a40*/  SHFL.DOWN PT, R13, R12, 0x1, 0x1f ;  /* 0x08201f000c0d7f89 */ /* 0x000e3400000e0000 */
[----:B------:R-:W-:-:S05]  /*0a50*/  @!P3 VIADD R16, R42, 0x1010 ;  /* 0x000010102a10b836 */ /* 0x000fca0000000000 */
[----:B------:R-:W-:Y:S02]  /*0a60*/  @!P3 LEA R16, R29, R16, 0x18 ;  /* 0x000000101d10b211 */ /* 0x000fe400078ec0ff */
[----:B0-----:R-:W-:-:S04]  /*0a70*/  FSETP.GEU.FTZ.AND P1, PT, R12, R13, PT ;  /* 0x0000000d0c00720b */ /* 0x001fc80003f3e000 */
[----:B------:R-:W-:-:S04]  /*0a80*/  ISETP.LT.AND P1, PT, R3, 0x1f, !P1 ;  /* 0x0000001f0300780c */ /* 0x000fc80004f21270 */
[----:B------:R-:W-:-:S05]  /*0a90*/  FSEL R13, R13, R12, P1 ;  /* 0x0000000c0d0d7208 */ /* 0x000fca0000800000 */
[----:B------:R-:W0:Y:S02]  /*0aa0*/  SHFL.DOWN PT, R14, R13, 0x2, 0x1f ;  /* 0x08401f000d0e7f89 */ /* 0x000e2400000e0000 */
        /* <DEDUP_REMOVED lines=10> */
[----:B------:R-:W-:Y:S01]  /*0b50*/  FSEL R12, R12, R15, P1 ;  /* 0x0000000f0c0c7208 */ /* 0x000fe20000800000 */
[----:B------:R-:W-:-:S04]  /*0b60*/  @!P3 IMAD R15, R27, 0x4, R16 ;  /* 0x000000041b0fb824 */ /* 0x000fc800078e0210 */
[----:B------:R-:W0:Y:S02]  /*0b70*/  SHFL.DOWN PT, R13, R12, 0x10, 0x1f ;  /* 0x0a001f000c0d7f89 */ /* 0x000e2400000e0000 */
[----:B0-----:R-:W-:-:S04]  /*0b80*/  FSETP.GEU.FTZ.AND P1, PT, R12, R13, PT ;  /* 0x0000000d0c00720b */ /* 0x001fc80003f3e000 */
[----:B------:R-:W-:-:S04]  /*0b90*/  ISETP.LT.AND P1, PT, R3, 0x10, !P1 ;  /* 0x000000100300780c */ /* 0x000fc80004f21270 */
[----:B---3--:R-:W-:-:S05]  /*0ba0*/  FSEL R20, R13, R12, P1 ;  /* 0x0000000c0d147208 */ /* 0x008fca0000800000 */
[----:B------:R0:W-:Y:S01]  /*0bb0*/  @!P3 STS [R15+0x8], R20 ;  /* 0x000008140f00b388 */ /* 0x0001e20000000800 */
[----:B------:R-:W-:Y:S06]  /*0bc0*/  BAR.SYNC.DEFER_BLOCKING 0x0 ;  /* 0x0000000000007b1d */ /* 0x000fec0000010000 */
[----:B------:R-:W-:Y:S05]  /*0bd0*/  @P4 BRA `(.L_x_108) ;  /* 0x0000000000484947 */ /* 0x000fea0003800000 */
[----:B------:R-:W-:-:S05]  /*0be0*/  LEA R18, R29, R42, 0x18 ;  /* 0x0000002a1d127211 */ /* 0x000fca00078ec0ff */
[----:B------:R-:W1:Y:S04]  /*0bf0*/  LDS R19, [R18+0x101c] ;  /* 0x00101c0012137984 */ /* 0x000e680000000800 */
[----:B0-----:R-:W0:Y:S04]  /*0c00*/  LDS.128 R12, [R18+0x1020] ;  /* 0x00102000120c7984 */ /* 0x001e280000000c00 */
[----:B------:R-:W2:Y:S01]  /*0c10*/  LDS.64 R16, [R18+0x1030] ;  /* 0x0010300012107984 */ /* 0x000ea20000000a00 */
[----:B-1----:R-:W-:-:S04]  /*0c20*/  FSETP.GEU.FTZ.AND P1, PT, R20, R19, PT ;  /* 0x000000131400720b */ /* 0x002fc80003f3e000 */
        /* <DEDUP_REMOVED lines=8> */
[----:B------:R-:W-:-:S04]  /*0cb0*/  FSEL R15, R15, R14, !P1 ;  /* 0x0000000e0f0f7208 */ /* 0x000fc80004800000 */
[----:B--2---:R-:W-:-:S04]  /*0cc0*/  FSETP.GEU.FTZ.AND P1, PT, R15, R16, PT ;  /* 0x000000100f00720b */ /* 0x004fc80003f3e000 */
[----:B------:R-:W-:-:S04]  /*0cd0*/  FSEL R16, R16, R15, !P1 ;  /* 0x0000000f10107208 */ /* 0x000fc80004800000 */
[----:B------:R-:W-:-:S04]  /*0ce0*/  FSETP.GEU.FTZ.AND P1, PT, R16, R17, PT ;  /* 0x000000111000720b */ /* 0x000fc80003f3e000 */
[----:B------:R-:W-:-:S09]  /*0cf0*/  FSEL R20, R17, R16, !P1 ;  /* 0x0000001011147208 */ /* 0x000fd20004800000 */
.L_x_108:
[----:B------:R-:W-:Y:S05]  /*0d00*/  BSYNC B0 ;  /* 0x0000000000007941 */ /* 0x000fea0003800000 */
.L_x_107:
[----:B------:R-:W-:Y:S01]  /*0d10*/  FMNMX.FTZ R12, |R47|, -3.40282346638528859812e+38, !PT ;  /* 0xff7fffff2f0c7809 */ /* 0x000fe20007810200 */
[----:B------:R-:W-:Y:S01]  /*0d20*/  @!P3 VIADD R16, R42, 0x103c ;  /* 0x0000103c2a10b836 */ /* 0x000fe20000000000 */
[----:B------:R-:W-:Y:S03]  /*0d30*/  BSSY B0, `(.L_x_109) ;  /* 0x000002c000007945 */ /* 0x000fe60003800000 */
[----:B------:R-:W1:Y:S01]  /*0d40*/  SHFL.DOWN PT, R13, R12, 0x1, 0x1f ;  /* 0x08201f000c0d7f89 */ /* 0x000e6200000e0000 */
[----:B------:R-:W-:-:S05]  /*0d50*/  @!P3 LEA R16, R29, R16, 0x18 ;  /* 0x000000101d10b211 */ /* 0x000fca00078ec0ff */
[----:B------:R-:W-:Y:S01]  /*0d60*/  @!P3 IMAD R16, R27, 0x4, R16 ;  /* 0x000000041b10b824 */ /* 0x000fe200078e0210 */
[----:B-1----:R-:W-:-:S04]  /*0d70*/  FSETP.GEU.FTZ.AND P1, PT, R12, R13, PT ;  /* 0x0000000d0c00720b */ /* 0x002fc80003f3e000 */
[----:B------:R-:W-:-:S04]  /*0d80*/  ISETP.LT.AND P1, PT, R3, 0x1f, !P1 ;  /* 0x0000001f0300780c */ /* 0x000fc80004f21270 */
[----:B------:R-:W-:-:S05]  /*0d90*/  FSEL R13, R13, R12, P1 ;  /* 0x0000000c0d0d7208 */ /* 0x000fca0000800000 */
[----:B------:R-:W1:Y:S02]  /*0da0*/  SHFL.DOWN PT, R14, R13, 0x2, 0x1f ;  /* 0x08401f000d0e7f89 */ /* 0x000e6400000e0000 */
[----:B-1----:R-:W-:-:S04]  /*0db0*/  FSETP.GEU.FTZ.AND P1, PT, R13, R14, PT ;  /* 0x0000000e0d00720b */ /* 0x002fc80003f3e000 */
[----:B------:R-:W-:-:S04]  /*0dc0*/  ISETP.LT.AND P1, PT, R3, 0x1e, !P1 ;  /* 0x0000001e0300780c */ /* 0x000fc80004f21270 */
[----:B------:R-:W-:-:S05]  /*0dd0*/  FSEL R14, R14, R13, P1 ;  /* 0x0000000d0e0e7208 */ /* 0x000fca0000800000 */
[----:B0-----:R-:W0:Y:S02]  /*0de0*/  SHFL.DOWN PT, R15, R14, 0x4, 0x1f ;  /* 0x08801f000e0f7f89 */ /* 0x001e2400000e0000 */
        /* <DEDUP_REMOVED lines=11> */
[----:B------:R0:W-:Y:S01]  /*0ea0*/  @!P3 STS [R16+0x8], R21 ;  /* 0x000008151000b388 */ /* 0x0001e20000000800 */
[----:B------:R-:W-:Y:S06]  /*0eb0*/  BAR.SYNC.DEFER_BLOCKING 0x0 ;  /* 0x0000000000007b1d */ /* 0x000fec0000010000 */
[----:B------:R-:W-:Y:S05]  /*0ec0*/  @P4 BRA `(.L_x_110) ;  /* 0x0000000000484947 */ /* 0x000fea0003800000 */
[----:B------:R-:W-:-:S05]  /*0ed0*/  LEA R18, R29, R42, 0x18 ;  /* 0x0000002a1d127211 */ /* 0x000fca00078ec0ff */
[----:B0-----:R-:W0:Y:S04]  /*0ee0*/  LDS.64 R16, [R18+0x1048] ;  /* 0x0010480012107984 */ /* 0x001e280000000a00 */
[----:B------:R-:W1:Y:S01]  /*0ef0*/  LDS.128 R12, [R18+0x1050] ;  /* 0x00105000120c7984 */ /* 0x000e620000000c00 */
[----:B0-----:R-:W-:-:S04]  /*0f00*/  FSETP.GEU.FTZ.AND P1, PT, R21, R16, PT ;  /* 0x000000101500720b */ /* 0x001fc80003f3e000 */
[----:B------:R-:W-:Y:S02]  /*0f10*/  FSEL R16, R16, R21, !P1 ;  /* 0x0000001510107208 */ /* 0x000fe40004800000 */
[----:B------:R-:W0:Y:S02]  /*0f20*/  LDS R21, [R18+0x1060] ;  /* 0x0010600012157984 */ /* 0x000e240000000800 */
        /* <DEDUP_REMOVED lines=9> */
[----:B------:R-:W-:-:S04]  /*0fc0*/  FSEL R14, R15, R14, !P1 ;  /* 0x0000000e0f0e7208 */ /* 0x000fc80004800000 */
[----:B0-----:R-:W-:-:S04]  /*0fd0*/  FSETP.GEU.FTZ.AND P1, PT, R14, R21, PT ;  /* 0x000000150e00720b */ /* 0x001fc80003f3e000 */
[----:B------:R-:W-:-:S09]  /*0fe0*/  FSEL R21, R21, R14, !P1 ;  /* 0x0000000e15157208 */ /* 0x000fd20004800000 */
.L_x_110:
[----:B------:R-:W-:Y:S05]  /*0ff0*/  BSYNC B0 ;  /* 0x0000000000007941 */ /* 0x000fea0003800000 */
.L_x_109:
[----:B------:R-:W-:Y:S01]  /*1000*/  FMNMX.FTZ R12, |R46|, -3.40282346638528859812e+38, !PT ;  /* 0xff7fffff2e0c7809 */ /* 0x000fe20007810200 */
[----:B0-----:R-:W-:Y:S01]  /*1010*/  @!P3 VIADD R16, R42, 0x1068 ;  /* 0x000010682a10b836 */ /* 0x001fe20000000000 */
[----:B------:R-:W-:Y:S01]  /*1020*/  ISETP.NE.AND P5, PT, R11, RZ, PT ;  /* 0x000000ff0b00720c */ /* 0x000fe20003fa5270 */
[----:B------:R-:W-:Y:S02]  /*1030*/  BSSY B0, `(.L_x_111) ;  /* 0x000002f000007945 */ /* 0x000fe40003800000 */
[----:B------:R-:W0:Y:S01]  /*1040*/  SHFL.DOWN PT, R13, R12, 0x1, 0x1f ;  /* 0x08201f000c0d7f89 */ /* 0x000e2200000e0000 */
[----:B------:R-:W-:-:S05]  /*1050*/  @!P3 LEA R16, R29, R16, 0x18 ;  /* 0x000000101d10b211 */ /* 0x000fca00078ec0ff */
[----:B------:R-:W-:-:S04]  /*1060*/  @!P3 IMAD R17, R27, 0x4, R16 ;  /* 0x000000041b11b824 */ /* 0x000fc800078e0210 */
[----:B------:R-:W-:Y:S02]  /*1070*/  @P5 LEA R48, R29, R42, 0x18 ;  /* 0x0000002a1d305211 */ /* 0x000fe400078ec0ff */
        /* <DEDUP_REMOVED lines=23> */
[----:B------:R-:W1:Y:S04]  /*11f0*/  LDS.128 R12, [R23+0x1070] ;  /* 0x00107000170c7984 */ /* 0x000e680000000c00 */
[----:B0-----:R-:W0:Y:S01]  /*1200*/  LDS.128 R16, [R23+0x1080] ;  /* 0x0010800017107984 */ /* 0x001e220000000c00 */
[----:B-1----:R-:W-:-:S04]  /*1210*/  FSETP.GEU.FTZ.AND P1, PT, R22, R13, PT ;  /* 0x0000000d1600720b */ /* 0x002fc80003f3e000 */
[----:B------:R-:W-:-:S04]  /*1220*/  FSEL R13, R13, R22, !P1 ;  /* 0x000000160d0d7208 */ /* 0x000fc80004800000 */
[----:B------:R-:W-:-:S04]  /*1230*/  FSETP.GEU.FTZ.AND P1, PT, R13, R14, PT ;  /* 0x0000000e0d00720b */ /* 0x000fc80003f3e000 */
[----:B------:R-:W-:Y:S02]  /*1240*/  FSEL R14, R14, R13, !P1 ;  /* 0x0000000d0e0e7208 */ /* 0x000fe40004800000 */
[----:B------:R-:W-:Y:S02]  /*1250*/  LEA R13, R29, R42, 0x18 ;  /* 0x0000002a1d0d7211 */ /* 0x000fe400078ec0ff */
[----:B------:R-:W-:-:S03]  /*1260*/  FSETP.GEU.FTZ.AND P1, PT, R14, R15, PT ;  /* 0x0000000f0e00720b */ /* 0x000fc60003f3e000 */
[----:B------:R1:W-:Y:S01]  /*1270*/  STS.64 [R13+0x12b0], R20 ;  /* 0x0012b0140d007388 */ /* 0x0003e20000000a00 */
        /* <DEDUP_REMOVED lines=8> */
[----:B------:R-:W-:-:S05]  /*1300*/  FSEL R22, R19, R18, !P1 ;  /* 0x0000001213167208 */ /* 0x000fca0004800000 */
[----:B------:R1:W-:Y:S04]  /*1310*/  STS [R13+0x12b8], R22 ;  /* 0x0012b8160d007388 */ /* 0x0003e80000000800 */
.L_x_112:
[----:B------:R-:W-:Y:S05]  /*1320*/  BSYNC B0 ;  /* 0x0000000000007941 */ /* 0x000fea0003800000 */
.L_x_111:
[----:B------:R-:W-:Y:S01]  /*1330*/  BAR.SYNC.DEFER_BLOCKING 0x0 ;  /* 0x0000000000007b1d */ /* 0x000fe20000010000 */
[----:B------:R-:W-:Y:S02]  /*1340*/  SHF.R.S32.HI R14, RZ, 0x1f, R11 ;  /* 0x0000001fff0e7819 */ /* 0x000fe4000001140b */
[----:B------:R-:W-:Y:S02]  /*1350*/  IADD3 R15, P1, R11, R28, RZ ;  /* 0x0000001c0b0f7210 */ /* 0x000fe40007f3e0ff */
[----:B------:R-:W-:Y:S01]  /*1360*/  PRMT R18, RZ, 0x7610, R18 ;  /* 0x00007610ff127816 */ /* 0x000fe20000000012 */
[----:B------:R-:W-:Y:S01]  /*1370*/  BSSY B0, `(.L_x_113) ;  /* 0x000000b000007945 */ /* 0x000fe20003800000 */
[----:B------:R-:W-:Y:S02]  /*1380*/  IADD3.X R16, RZ, R14, RZ, P1, !PT ;  /* 0x0000000eff107210 */ /* 0x000fe40000ffe4ff */
[----:B------:R-:W-:-:S04]  /*1390*/  LEA R12, P1, R15, UR8, 0x1 ;  /* 0x000000080f0c7c11 */ /* 0x000fc8000f8208ff */
[----:B-1----:R-:W-:Y:S01]  /*13a0*/  LEA.HI.X R13, R15, UR9, R16, 0x1, P1 ;  /* 0x000000090f0d7c11 */ /* 0x002fe200088f0c10 */
[----:B0-----:R0:W1:Y:S04]  /*13b0*/  @P5 LDS.128 R20, [R48+0x12b0] ;  /* 0x0012b00030145984 */ /* 0x0010680000000c00 */
[----:B------:R0:W-:Y:S04]  /*13c0*/  @!P5 STG.E desc[UR6][R36.64], R20 ;  /* 0x000000142400d986 */ /* 0x0001e8000c101906 */
[----:B------:R0:W-:Y:S04]  /*13d0*/  @!P5 STG.E desc[UR6][R34.64], R21 ;  /* 0x000000152200d986 */ /* 0x0001e8000c101906 */
[----:B------:R0:W-:Y:S01]  /*13e0*/  @!P5 STG.E desc[UR6][R38.64], R22 ;  /* 0x000000162600d986 */ /* 0x0001e2000c101906 */
[----:B------:R-:W-:Y:S06]  /*13f0*/  BAR.SYNC.DEFER_BLOCKING 0x0 ;  /* 0x0000000000007b1d */ /* 0x000fec0000010000 */
[----:B-1----:R-:W-:Y:S05]  /*1400*/  @P2 BRA `(.L_x_114) ;  /* 0x0000000000042947 */ /* 0x002fea0003800000 */
[----:B------:R1:W5:Y:S02]  /*1410*/  LDG.E.U16 R18, desc[UR6][R12.64] ;  /* 0x000000060c127981 */ /* 0x000364000c1e1500 */
.L_x_114:
[----:B------:R-:W-:Y:S05]  /*1420*/  BSYNC B0 ;  /* 0x0000000000007941 */ /* 0x000fea0003800000 */
.L_x_113:
[----:B-----5:R-:W-:Y:S01]  /*1430*/  STS.U16 [R41], R18 ;  /* 0x0000001229007388 */ /* 0x020fe20000000400 */
[----:B------:R-:W-:-:S03]  /*1440*/  NOP ;  /* 0x0000000000007918 */ /* 0x000fc60000000000 */
[----:B------:R-:W2:Y:S01]  /*1450*/  LDS.U16 R17, [R41] ;  /* 0x0000000029117984 */ /* 0x000ea20000000400 */
[----:B0-----:R-:W0:Y:S01]  /*1460*/  MUFU.RCP R20, R20 ;  /* 0x0000001400147308 */ /* 0x001e220000001000 */
[----:B------:R-:W-:Y:S01]  /*1470*/  BSSY B0, `(.L_x_115) ;  /* 0x0000012000007945 */ /* 0x000fe20003800000 */
[----:B--2---:R-:W-:-:S03]  /*1480*/  PRMT R36, R17, 0x7610, R36 ;  /* 0x0000761011247816 */ /* 0x004fc60000000024 */
[----:B0-----:R-:W-:Y:S05]  /*1490*/  @P0 BRA `(.L_x_116) ;  /* 0x00000000003c0947 */ /* 0x001fea0003800000 */
[----:B------:R-:W0:Y:S01]  /*14a0*/  MUFU.SQRT R18, R47 ;  /* 0x0000002f00127308 */ /* 0x000e220000002000 */
[----:B------:R-:W-:Y:S01]  /*14b0*/  FMUL.FTZ R17, R24, R49 ;  /* 0x0000003118117220 */ /* 0x000fe20000410000 */
[----:B------:R-:W-:Y:S01]  /*14c0*/  IMAD.U32 R36, R36, 0x10000, RZ ;  /* 0x0001000024247824 */ /* 0x000fe200078e00ff */
[----:B------:R-:W-:Y:S02]  /*14d0*/  FSETP.LT.FTZ.AND P0, PT, RZ, UR11, PT ;  /* 0x0000000bff007c0b */ /* 0x000fe4000bf11000 */
[----:B------:R-:W-:Y:S01]  /*14e0*/  FFMA.FTZ R17, R46, UR5, R17 ;  /* 0x000000052e117c23 */ /* 0x000fe20008010011 */
[----:B0-----:R-:W-:-:S06]  /*14f0*/  FFMA.FTZ R18, R18, R25, UR10 ;  /* 0x0000000a12127e23 */ /* 0x001fcc0008010019 */
[----:B------:R-:W0:Y:S02]  /*1500*/  MUFU.RCP R18, R18 ;  /* 0x0000001200127308 */ /* 0x000e240000001000 */
[----:B0-----:R-:W-:-:S04]  /*1510*/  FMUL.FTZ R17, R17, R18 ;  /* 0x0000001211117220 */ /* 0x001fc80000410000 */
[----:B------:R-:W-:-:S05]  /*1520*/  FFMA.FTZ R17, -R17, UR12, R36 ;  /* 0x0000000c11117c23 */ /* 0x000fca0008010124 */
[----:B------:R-:W-:-:S04]  /*1530*/  F2FP.BF16.F32.PACK_AB R17, RZ, R17 ;  /* 0x00000011ff11723e */ /* 0x000fc800000010ff */
[----:B------:R-:W-:-:S05]  /*1540*/  PRMT R36, R17, 0x7610, R36 ;  /* 0x0000761011247816 */ /* 0x000fca0000000024 */
[----:B------:R-:W-:-:S04]  /*1550*/  @P0 IMAD.U32 R17, R36, 0x10000, RZ ;  /* 0x0001000024110824 */ /* 0x000fc800078e00ff */
[----:B------:R-:W-:-:S05]  /*1560*/  @P0 FMUL.FTZ R17, R26, R17 ;  /* 0x000000111a110220 */ /* 0x000fca0000410000 */
[----:B------:R-:W-:-:S04]  /*1570*/  @P0 F2FP.BF16.F32.PACK_AB R17, RZ, R17 ;  /* 0x00000011ff11023e */ /* 0x000fc800000010ff */
[----:B------:R-:W-:-:S07]  /*1580*/  @P0 PRMT R36, R17, 0x7610, R36 ;  /* 0x0000761011240816 */ /* 0x000fce0000000024 */
.L_x_116:
[----:B------:R-:W-:Y:S05]  /*1590*/  BSYNC B0 ;  /* 0x0000000000007941 */ /* 0x000fea0003800000 */
.L_x_115:
[----:B------:R-:W-:Y:S01]  /*15a0*/  BAR.SYNC.DEFER_BLOCKING 0x0 ;  /* 0x0000000000007b1d */ /* 0x000fe20000010000 */
[----:B------:R-:W-:Y:S01]  /*15b0*/  FMUL.FTZ R35, R20, R49 ;  /* 0x0000003114237220 */ /* 0x000fe20000410000 */
[----:B------:R-:W-:Y:S01]  /*15c0*/  IMAD.MOV.U32 R34, RZ, RZ, R6 ;  /* 0x000000ffff227224 */ /* 0x000fe200078e0006 */
[----:B------:R-:W-:Y:S01]  /*15d0*/  LEA R19, R29, R42, 0x18 ;  /* 0x0000002a1d137211 */ /* 0x000fe200078ec0ff */
[----:B------:R-:W-:Y:S01]  /*15e0*/  IMAD.MOV.U32 R23, RZ, RZ, 0xbf ;  /* 0x000000bfff177424 */ /* 0x000fe200078e00ff */
[----:B------:R-:W-:Y:S01]  /*15f0*/  MOV R53, R4 ;  /* 0x0000000400357202 */ /* 0x000fe20000000f00 */
[----:B------:R0:W2:Y:S01]  /*1600*/  MUFU.RCP R58, R21 ;  /* 0x00000015003a7308 */ /* 0x0000a20000001000 */
[----:B------:R-:W-:Y:S01]  /*1610*/  FSETP.GEU.FTZ.AND P0, PT, R8, R35, PT ;  /* 0x000000230800720b */ /* 0x000fe20003f1e000 */
[----:B------:R-:W-:Y:S01]  /*1620*/  IMAD R17, R10, 0x404, R19 ;  /* 0x000004040a117824 */ /* 0x000fe200078e0213 */
[----:B------:R-:W-:Y:S01]  /*1630*/  BSSY B0, `(.L_x_117) ;  /* 0x00000b2000007945 */ /* 0x000fe20003800000 */
[----:B------:R-:W-:-:S02]  /*1640*/  IMAD.MOV.U32 R57, RZ, RZ, 0xff ;  /* 0x000000ffff397424 */ /* 0x000fc400078e00ff */
[----:B------:R-:W-:Y:S02]  /*1650*/  IMAD.MOV.U32 R39, RZ, RZ, 0x3f800000 ;  /* 0x3f800000ff277424 */ /* 0x000fe400078e00ff */
[----:B------:R-:W-:Y:S02]  /*1660*/  VIADD R42, R42, 0x808 ;  /* 0x000008082a2a7836 */ /* 0x000fe40000000000 */
[----:B0-----:R-:W-:-:S03]  /*1670*/  IMAD.MOV.U32 R21, RZ, RZ, 0xbf ;  /* 0x000000bfff157424 */ /* 0x001fc600078e00ff */
[----:B------:R-:W-:Y:S01]  /*1680*/  LEA R55, R29, R42, 0x18 ;  /* 0x0000002a1d377211 */ /* 0x000fe200078ec0ff */
[----:B------:R-:W-:Y:S02]  /*1690*/  @P0 IMAD.MOV.U32 R34, RZ, RZ, R9 ;  /* 0x000000ffff220224 */ /* 0x000fe400078e0009 */
[----:B------:R-:W-:Y:S02]  /*16a0*/  @P0 IMAD.MOV.U32 R23, RZ, RZ, 0x3f ;  /* 0x0000003fff170424 */ /* 0x000fe400078e00ff */
[----:B--2---:R-:W-:Y:S01]  /*16b0*/  FMUL.FTZ R58, R58, R47 ;  /* 0x0000002f3a3a7220 */ /* 0x004fe20000410000 */
[----:B------:R-:W-:Y:S01]  /*16c0*/  STS.U16 [R41], R36 ;  /* 0x0000002429007388 */ /* 0x000fe20000000400 */
[----:B------:R-:W-:-:S03]  /*16d0*/  NOP ;  /* 0x0000000000007918 */ /* 0x000fc60000000000 */
[----:B------:R0:W-:Y:S01]  /*16e0*/  LDS.U16 R37, [R41] ;  /* 0x0000000029257984 */ /* 0x0001e20000000400 */
[----:B------:R-:W-:Y:S01]  /*16f0*/  FSETP.GEU.FTZ.AND P5, PT, R34, R35, PT ;  /* 0x000000232200720b */ /* 0x000fe20003fbe000 */
[----:B------:R-:W-:Y:S01]  /*1700*/  IMAD.MOV.U32 R47, RZ, RZ, 0x7f ;  /* 0x0000007fff2f7424 */ /* 0x000fe200078e00ff */
[----:B------:R-:W-:Y:S01]  /*1710*/  FSETP.GEU.FTZ.AND P3, PT, R7, R58, PT ;  /* 0x0000003a0700720b */ /* 0x000fe20003f7e000 */
[----:B------:R-:W-:Y:S01]  /*1720*/  @!P4 STS [R19+0x12a0], R40 ;  /* 0x0012a0281300c388 */ /* 0x000fe20000000800 */
[----:B------:R-:W-:Y:S02]  /*1730*/  @P0 IMAD.MOV.U32 R57, RZ, RZ, 0x7f ;  /* 0x0000007fff390424 */ /* 0x000fe400078e00ff */
[----:B------:R-:W-:Y:S02]  /*1740*/  @P0 IMAD.MOV.U32 R47, RZ, RZ, RZ ;  /* 0x000000ffff2f0224 */ /* 0x000fe400078e00ff */
[----:B0-----:R-:W-:Y:S02]  /*1750*/  IMAD.MOV.U32 R41, RZ, RZ, R8 ;  /* 0x000000ffff297224 */ /* 0x001fe400078e0008 */
[----:B------:R-:W-:-:S02]  /*1760*/  @P0 IMAD.MOV.U32 R41, RZ, RZ, -0x40800000 ;  /* 0xbf800000ff290424 */ /* 0x000fc400078e00ff */
[----:B------:R-:W-:Y:S02]  /*1770*/  @P0 IMAD.MOV.U32 R39, RZ, RZ, R8 ;  /* 0x000000ffff270224 */ /* 0x000fe400078e0008 */
[C---:B------:R-:W-:Y:S02]  /*1780*/  @P5 VIADD R20, R23.reuse, 0xffffffe0 ;  /* 0xffffffe017145836 */ /* 0x040fe40000000000 */
[----:B------:R-:W-:Y:S02]  /*1790*/  @!P5 VIADD R20, R23, 0x20 ;  /* 0x000000201714d836 */ /* 0x000fe40000000000 */
[----:B------:R-:W-:Y:S02]  /*17a0*/  @P3 IMAD.MOV.U32 R53, RZ, RZ, R5 ;  /* 0x000000ffff353224 */ /* 0x000fe400078e0005 */
[----:B------:R-:W-:Y:S01]  /*17b0*/  IMAD R48, R20, 0x4, R17 ;  /* 0x0000000414307824 */ /* 0x000fe200078e0211 */
[----:B------:R-:W-:Y:S01]  /*17c0*/  BAR.SYNC.DEFER_BLOCKING 0x0 ;  /* 0x0000000000007b1d */ /* 0x000fe20000010000 */
[----:B------:R-:W-:Y:S01]  /*17d0*/  @P3 IMAD.MOV.U32 R21, RZ, RZ, 0x3f ;  /* 0x0000003fff153424 */ /* 0x000fe200078e00ff */
[----:B------:R-:W-:Y:S01]  /*17e0*/  FSETP.GEU.FTZ.AND P0, PT, R53, R58, PT ;  /* 0x0000003a3500720b */ /* 0x000fe20003f1e000 */
[----:B------:R-:W-:-:S02]  /*17f0*/  IMAD R18, R10, 0x404, R55 ;  /* 0x000004040a127824 */ /* 0x000fc400078e0237 */
[----:B------:R-:W-:Y:S02]  /*1800*/  @!P5 IMAD.MOV.U32 R47, RZ, RZ, R23 ;  /* 0x000000ffff2fd224 */ /* 0x000fe400078e0017 */
[--C-:B------:R-:W-:Y:S02]  /*1810*/  @P5 IMAD.MOV.U32 R39, RZ, RZ, R34.reuse ;  /* 0x000000ffff275224 */ /* 0x100fe400078e0022 */
[----:B------:R-:W-:Y:S02]  /*1820*/  @!P5 IMAD.MOV.U32 R41, RZ, RZ, R34 ;  /* 0x000000ffff29d224 */ /* 0x000fe400078e0022 */
[----:B------:R-:W-:-:S04]  /*1830*/  @!P5 IMAD.MOV.U32 R23, RZ, RZ, R57 ;  /* 0x000000ffff17d224 */ /* 0x000fc800078e0039 */
[C---:B------:R-:W-:Y:S01]  /*1840*/  @P0 VIADD R29, R21.reuse, 0xffffffe0 ;  /* 0xffffffe0151d0836 */ /* 0x040fe20000000000 */
[----:B------:R-:W-:-:S05]  /*1850*/  @!P0 IADD3 R29, R21, 0x20, RZ ;  /* 0x00000020151d8810 */ /* 0x000fca0007ffe0ff */
[----:B------:R-:W-:Y:S01]  /*1860*/  IMAD R55, R29, 0x4, R18 ;  /* 0x000000041d377824 */ /* 0x000fe200078e0212 */
[----:B------:R-:W0:Y:S05]  /*1870*/  LDS R48, [R48] ;  /* 0x0000000030307984 */ /* 0x000e2a0000000800 */
[----:B------:R-:W2:Y:S01]  /*1880*/  LDS R55, [R55] ;  /* 0x0000000037377984 */ /* 0x000ea20000000800 */
[----:B0-----:R-:W-:-:S13]  /*1890*/  FSETP.GEU.FTZ.AND P2, PT, R48, R35, PT ;  /* 0x000000233000720b */ /* 0x001fda0003f5e000 */
[C---:B------:R-:W-:Y:S01]  /*18a0*/  @P2 VIADD R38, R20.reuse, 0xfffffff0 ;  /* 0xfffffff014262836 */ /* 0x040fe20000000000 */
[----:B------:R-:W-:Y:S01]  /*18b0*/  @!P2 IADD3 R38, R20, 0x10, RZ ;  /* 0x000000101426a810 */ /* 0x000fe20007ffe0ff */
[--C-:B------:R-:W-:Y:S01]  /*18c0*/  @P2 IMAD.MOV.U32 R39, RZ, RZ, R48.reuse ;  /* 0x000000ffff272224 */ /* 0x100fe200078e0030 */
[----:B------:R-:W-:Y:S01]  /*18d0*/  @!P2 MOV R47, R20 ;  /* 0x00000014002fa202 */ /* 0x000fe20000000f00 */
[----:B------:R-:W-:Y:S02]  /*18e0*/  @!P2 IMAD.MOV.U32 R41, RZ, RZ, R48 ;  /* 0x000000ffff29a224 */ /* 0x000fe400078e0030 */
[----:B------:R-:W-:Y:S02]  /*18f0*/  IMAD R52, R38, 0x4, R17 ;  /* 0x0000000426347824 */ /* 0x000fe400078e0211 */
[----:B------:R-:W-:Y:S01]  /*1900*/  @!P2 IMAD.MOV.U32 R20, RZ, RZ, R23 ;  /* 0x000000ffff14a224 */ /* 0x000fe200078e0017 */
[----:B--2---:R-:W-:-:S03]  /*1910*/  FSETP.GEU.FTZ.AND P2, PT, R55, R58, PT ;  /* 0x0000003a3700720b */ /* 0x004fc60003f5e000 */
[----:B------:R-:W0:Y:S10]  /*1920*/  LDS R52, [R52] ;  /* 0x0000000034347984 */ /* 0x000e340000000800 */
[----:B------:R-:W-:-:S02]  /*1930*/  @P2 VIADD R23, R29, 0xfffffff0 ;  /* 0xfffffff01d172836 */ /* 0x000fc40000000000 */
[----:B------:R-:W-:-:S04]  /*1940*/  @!P2 VIADD R23, R29, 0x10 ;  /* 0x000000101d17a836 */ /* 0x000fc80000000000 */
[----:B------:R-:W-:-:S06]  /*1950*/  IMAD R57, R23, 0x4, R18 ;  /* 0x0000000417397824 */ /* 0x000fcc00078e0212 */
[----:B------:R-:W-:Y:S01]  /*1960*/  LDS R57, [R57] ;  /* 0x0000000039397984 */ /* 0x000fe20000000800 */
[----:B0-----:R-:W-:-:S13]  /*1970*/  FSETP.GEU.FTZ.AND P6, PT, R52, R35, PT ;  /* 0x000000233400720b */ /* 0x001fda0003fde000 */
[C---:B------:R-:W-:Y:S02]  /*1980*/  @P6 VIADD R36, R38.reuse, 0xfffffff8 ;  /* 0xfffffff826246836 */ /* 0x040fe40000000000 */
[----:B------:R-:W-:Y:S02]  /*1990*/  @!P6 VIADD R36, R38, 0x8 ;  /* 0x000000082624e836 */ /* 0x000fe40000000000 */
[----:B------:R-:W-:Y:S02]  /*19a0*/  @!P6 IMAD.MOV.U32 R47, RZ, RZ, R38 ;  /* 0x000000ffff2fe224 */ /* 0x000fe400078e0026 */
[----:B------:R-:W-:Y:S02]  /*19b0*/  IMAD R54, R36, 0x4, R17 ;  /* 0x0000000424367824 */ /* 0x000fe400078e0211 */
[--C-:B------:R-:W-:Y:S02]  /*19c0*/  @P6 IMAD.MOV.U32 R39, RZ, RZ, R52.reuse ;  /* 0x000000ffff276224 */ /* 0x100fe400078e0034 */
[----:B------:R-:W-:-:S02]  /*19d0*/  @!P6 IMAD.MOV.U32 R41, RZ, RZ, R52 ;  /* 0x000000ffff29e224 */ /* 0x000fc400078e0034 */
[----:B------:R-:W0:Y:S01]  /*19e0*/  LDS R54, [R54] ;  /* 0x0000000036367984 */ /* 0x000e220000000800 */
[----:B------:R-:W-:Y:S02]  /*19f0*/  @!P6 IMAD.MOV.U32 R38, RZ, RZ, R20 ;  /* 0x000000ffff26e224 */ /* 0x000fe400078e0014 */
[----:B------:R-:W-:Y:S02]  /*1a00*/  IMAD.MOV.U32 R52, RZ, RZ, R7 ;  /* 0x000000ffff347224 */ /* 0x000fe400078e0007 */
[----:B------:R-:W-:Y:S02]  /*1a10*/  @P3 IMAD.MOV.U32 R52, RZ, RZ, RZ ;  /* 0x000000ffff343224 */ /* 0x000fe400078e00ff */
[----:B------:R-:W-:Y:S02]  /*1a20*/  @!P0 IMAD.MOV.U32 R52, RZ, RZ, R53 ;  /* 0x000000ffff348224 */ /* 0x000fe400078e0035 */
[----:B------:R-:W-:Y:S01]  /*1a30*/  @!P2 IMAD.MOV.U32 R52, RZ, RZ, R55 ;  /* 0x000000ffff34a224 */ /* 0x000fe200078e0037 */
        /* <DEDUP_REMOVED lines=8> */
[----:B------:R-:W-:Y:S01]  /*1ac0*/  @!P1 IMAD.MOV.U32 R36, RZ, RZ, R38 ;  /* 0x000000ffff249224 */ /* 0x000fe200078e0026 */
[----:B------:R-:W-:Y:S02]  /*1ad0*/  FSETP.GEU.FTZ.AND P1, PT, R57, R58, PT ;  /* 0x0000003a3900720b */ /* 0x000fe40003f3e000 */
[----:B------:R-:W-:Y:S11]  /*1ae0*/  LDS R54, [R19+0x12a0] ;  /* 0x0012a00013367984 */ /* 0x000ff60000000800 */
[----:B------:R-:W-:-:S02]  /*1af0*/  @P1 VIADD R59, R23, 0xfffffff8 ;  /* 0xfffffff8173b1836 */ /* 0x000fc40000000000 */
[----:B------:R-:W-:Y:S02]  /*1b00*/  @!P1 VIADD R59, R23, 0x8 ;  /* 0x00000008173b9836 */ /* 0x000fe40000000000 */
[----:B------:R-:W-:Y:S02]  /*1b10*/  @!P1 IMAD.MOV.U32 R52, RZ, RZ, R57 ;  /* 0x000000ffff349224 */ /* 0x000fe400078e0039 */
[----:B------:R-:W-:-:S06]  /*1b20*/  IMAD R61, R59, 0x4, R18 ;  /* 0x000000043b3d7824 */ /* 0x000fcc00078e0212 */
[----:B------:R-:W-:Y:S01]  /*1b30*/  LDS R61, [R61] ;  /* 0x000000003d3d7984 */ /* 0x000fe20000000800 */
[----:B0-----:R-:W-:-:S13]  /*1b40*/  FSETP.GEU.FTZ.AND P5, PT, R60, R35, PT ;  /* 0x000000233c00720b */ /* 0x001fda0003fbe000 */
[C---:B------:R-:W-:Y:S02]  /*1b50*/  @P5 VIADD R34, R56.reuse, 0xfffffffe ;  /* 0xfffffffe38225836 */ /* 0x040fe40000000000 */
[----:B------:R-:W-:Y:S02]  /*1b60*/  @!P5 VIADD R34, R56, 0x2 ;  /* 0x000000023822d836 */ /* 0x000fe40000000000 */
[----:B------:R-:W-:Y:S01]  /*1b70*/  @!P5 IMAD.MOV.U32 R47, RZ, RZ, R56 ;  /* 0x000000ffff2fd224 */ /* 0x000fe200078e0038 */
[----:B------:R-:W-:Y:S01]  /*1b80*/  @!P5 MOV R56, R36 ;  /* 0x000000240038d202 */ /* 0x000fe20000000f00 */
[----:B------:R-:W-:Y:S02]  /*1b90*/  IMAD R42, R34, 0x4, R17 ;  /* 0x00000004222a7824 */ /* 0x000fe400078e0211 */
[--C-:B------:R-:W-:Y:S02]  /*1ba0*/  @P5 IMAD.MOV.U32 R39, RZ, RZ, R60.reuse ;  /* 0x000000ffff275224 */ /* 0x100fe400078e003c */
[----:B------:R-:W-:-:S02]  /*1bb0*/  @!P5 IMAD.MOV.U32 R41, RZ, RZ, R60 ;  /* 0x000000ffff29d224 */ /* 0x000fc400078e003c */
[----:B------:R-:W0:Y:S02]  /*1bc0*/  LDS R42, [R42] ;  /* 0x000000002a2a7984 */ /* 0x000e240000000800 */
[----:B0-----:R-:W-:-:S13]  /*1bd0*/  FSETP.GEU.FTZ.AND P6, PT, R42, R35, PT ;  /* 0x000000232a00720b */ /* 0x001fda0003fde000 */
[C---:B------:R-:W-:Y:S02]  /*1be0*/  @P6 VIADD R20, R34.reuse, 0xffffffff ;  /* 0xffffffff22146836 */ /* 0x040fe40000000000 */
[----:B------:R-:W-:Y:S02]  /*1bf0*/  @!P6 VIADD R20, R34, 0x1 ;  /* 0x000000012214e836 */ /* 0x000fe40000000000 */
[--C-:B------:R-:W-:Y:S02]  /*1c00*/  @!P6 IMAD.MOV.U32 R41, RZ, RZ, R42.reuse ;  /* 0x000000ffff29e224 */ /* 0x100fe400078e002a */
[----:B------:R-:W-:Y:S01]  /*1c10*/  @P6 IMAD.MOV.U32 R39, RZ, RZ, R42 ;  /* 0x000000ffff276224 */ /* 0x000fe200078e002a */
[----:B------:R-:W-:Y:S01]  /*1c20*/  LEA R48, R20, R17, 0x2 ;  /* 0x0000001114307211 */ /* 0x000fe200078e10ff */
[----:B------:R-:W-:Y:S02]  /*1c30*/  @!P6 IMAD.MOV.U32 R47, RZ, RZ, R34 ;  /* 0x000000ffff2fe224 */ /* 0x000fe400078e0022 */
[----:B------:R-:W-:Y:S01]  /*1c40*/  @!P6 IMAD.MOV.U32 R34, RZ, RZ, R56 ;  /* 0x000000ffff22e224 */ /* 0x000fe200078e0038 */
[----:B------:R-:W-:-:S02]  /*1c50*/  HFMA2.MMA R56, -RZ, RZ, 0, 1.5199184417724609375e-05 ;  /* 0x000000ffff387435 */ /* 0x000fc400000001ff */
[----:B------:R-:W0:Y:S04]  /*1c60*/  LDS R48, [R48] ;  /* 0x0000000030307984 */ /* 0x000e280000000800 */
[----:B------:R-:W-:Y:S01]  /*1c70*/  @P3 IMAD.MOV.U32 R56, RZ, RZ, 0x7f ;  /* 0x0000007fff383424 */ /* 0x000fe200078e00ff */
[----:B0-----:R-:W-:-:S13]  /*1c80*/  FSETP.GEU.FTZ.AND P5, PT, R48, R35, PT ;  /* 0x000000233000720b */ /* 0x001fda0003fbe000 */
[C---:B------:R-:W-:Y:S01]  /*1c90*/  @P5 FADD.FTZ R36, R48.reuse, R41 ;  /* 0x0000002930245221 */ /* 0x040fe20000010000 */
[----:B------:R-:W-:-:S03]  /*1ca0*/  @!P5 FADD.FTZ R39, R48, R39 ;  /* 0x000000273027d221 */ /* 0x000fc60000010000 */
[----:B------:R-:W-:-:S05]  /*1cb0*/  @P5 FMUL.FTZ R36, R36, 0.5 ;  /* 0x3f00000024245820 */ /* 0x000fca0000410000 */
[----:B------:R-:W-:Y:S01]  /*1cc0*/  @P5 FSETP.GT.FTZ.AND P6, PT, R36, R35, PT ;  /* 0x000000232400520b */ /* 0x000fe20003fd4000 */
[----:B------:R-:W-:-:S03]  /*1cd0*/  @!P5 FMUL.FTZ R36, R39, 0.5 ;  /* 0x3f0000002724d820 */ /* 0x000fc60000410000 */
[----:B------:R-:W-:Y:S02]  /*1ce0*/  @P5 SEL R47, R47, R20, P6 ;  /* 0x000000142f2f5207 */ /* 0x000fe40003000000 */
[----:B------:R-:W-:Y:S01]  /*1cf0*/  @!P5 FSETP.GT.FTZ.AND P6, PT, R35, R36, PT ;  /* 0x000000242300d20b */ /* 0x000fe20003fd4000 */
[----:B------:R-:W-:Y:S02]  /*1d00*/  IMAD.MOV.U32 R36, RZ, RZ, 0x3f800000 ;  /* 0x3f800000ff247424 */ /* 0x000fe400078e00ff */
[----:B------:R-:W-:Y:S01]  /*1d10*/  @P3 IMAD.MOV.U32 R36, RZ, RZ, R7 ;  /* 0x000000ffff243224 */ /* 0x000fe200078e0007 */
[----:B------:R-:W-:Y:S01]  /*1d20*/  @!P5 SEL R47, R34, R20, P6 ;  /* 0x00000014222fd207 */ /* 0x000fe20003000000 */
[----:B------:R-:W-:Y:S01]  /*1d30*/  IMAD.MOV.U32 R34, RZ, RZ, 0x7f ;  /* 0x0000007fff227424 */ /* 0x000fe200078e00ff */
[----:B------:R-:W-:Y:S01]  /*1d40*/  FSETP.GEU.FTZ.AND P6, PT, R61, R58, PT ;  /* 0x0000003a3d00720b */ /* 0x000fe20003fde000 */
[----:B------:R-:W-:Y:S01]  /*1d50*/  @P3 IMAD.MOV.U32 R34, RZ, RZ, RZ ;  /* 0x000000ffff223224 */ /* 0x000fe200078e00ff */
[----:B------:R-:W-:Y:S01]  /*1d60*/  SHF.L.U32 R48, R47, 0x2, RZ ;  /* 0x000000022f307819 */ /* 0x000fe200000006ff */
[----:B------:R-:W-:-:S02]  /*1d70*/  @!P0 IMAD.MOV.U32 R34, RZ, RZ, R21 ;  /* 0x000000ffff228224 */ /* 0x000fc400078e0015 */
[----:B------:R-:W-:Y:S01]  /*1d80*/  @!P0 IMAD.MOV.U32 R21, RZ, RZ, R56 ;  /* 0x000000ffff158224 */ /* 0x000fe200078e0038 */
[----:B------:R-:W-:Y:S01]  /*1d90*/  LOP3.LUT R48, R48, 0x3fc, RZ, 0xc0, !PT ;  /* 0x000003fc30307812 */ /* 0x000fe200078ec0ff */
[----:B------:R-:W-:Y:S01]  /*1da0*/  @P0 IMAD.MOV.U32 R36, RZ, RZ, R53 ;  /* 0x000000ffff240224 */ /* 0x000fe200078e0035 */
[----:B------:R-:W-:Y:S01]  /*1db0*/  ISETP.GE.AND P0, PT, R11, R54, PT ;  /* 0x000000360b00720c */ /* 0x000fe20003f06270 */
[----:B------:R-:W-:Y:S02]  /*1dc0*/  @!P2 IMAD.MOV.U32 R34, RZ, RZ, R29 ;  /* 0x000000ffff22a224 */ /* 0x000fe400078e001d */
[----:B------:R-:W-:Y:S02]  /*1dd0*/  IMAD.IADD R48, R17, 0x1, R48 ;  /* 0x0000000111307824 */ /* 0x000fe400078e0230 */
[C---:B------:R-:W-:Y:S01]  /*1de0*/  @P6 VIADD R39, R59.reuse, 0xfffffffc ;  /* 0xfffffffc3b276836 */ /* 0x040fe20000000000 */
[----:B------:R-:W-:Y:S01]  /*1df0*/  @!P6 MOV R52, R61 ;  /* 0x0000003d0034e202 */ /* 0x000fe20000000f00 */
[----:B------:R-:W-:-:S02]  /*1e00*/  @!P6 VIADD R39, R59, 0x4 ;  /* 0x000000043b27e836 */ /* 0x000fc40000000000 */
[----:B------:R-:W0:Y:S01]  /*1e10*/  LDS R48, [R48] ;  /* 0x0000000030307984 */ /* 0x000e220000000800 */
[----:B------:R-:W-:Y:S02]  /*1e20*/  @P2 IMAD.MOV.U32 R36, RZ, RZ, R55 ;  /* 0x000000ffff242224 */ /* 0x000fe400078e0037 */
[----:B------:R-:W-:Y:S01]  /*1e30*/  IMAD R41, R39, 0x4, R18 ;  /* 0x0000000427297824 */ /* 0x000fe200078e0212 */
[----:B------:R1:W-:Y:S01]  /*1e40*/  @!P0 STG.E.U16 desc[UR6][R12.64], R37 ;  /* 0x000000250c008986 */ /* 0x0003e2000c101506 */
[----:B------:R-:W-:Y:S02]  /*1e50*/  @!P2 IMAD.MOV.U32 R29, RZ, RZ, R21 ;  /* 0x000000ffff1da224 */ /* 0x000fe400078e0015 */
[----:B------:R-:W-:Y:S02]  /*1e60*/  @!P1 IMAD.MOV.U32 R34, RZ, RZ, R23 ;  /* 0x000000ffff229224 */ /* 0x000fe400078e0017 */
[----:B------:R-:W2:Y:S01]  /*1e70*/  LDS R41, [R41] ;  /* 0x0000000029297984 */ /* 0x000ea20000000800 */
[----:B------:R-:W-:-:S02]  /*1e80*/  @!P1 IMAD.MOV.U32 R23, RZ, RZ, R29 ;  /* 0x000000ffff179224 */ /* 0x000fc400078e001d */
[----:B------:R-:W-:Y:S02]  /*1e90*/  @!P6 IMAD.MOV.U32 R34, RZ, RZ, R59 ;  /* 0x000000ffff22e224 */ /* 0x000fe400078e003b */
[----:B------:R-:W-:Y:S01]  /*1ea0*/  @!P6 IMAD.MOV.U32 R59, RZ, RZ, R23 ;  /* 0x000000ffff3be224 */ /* 0x000fe200078e0017 */
[----:B------:R-:W-:Y:S01]  /*1eb0*/  SHF.R.U32.HI R23, RZ, 0x1f, R49 ;  /* 0x0000001fff177819 */ /* 0x000fe20000011631 */
[----:B------:R-:W-:Y:S02]  /*1ec0*/  @P1 IMAD.MOV.U32 R36, RZ, RZ, R57 ;  /* 0x000000ffff241224 */ /* 0x000fe400078e0039 */
[----:B------:R-:W-:Y:S01]  /*1ed0*/  @P6 IMAD.MOV.U32 R36, RZ, RZ, R61 ;  /* 0x000000ffff246224 */ /* 0x000fe200078e003d */
[----:B-1----:R-:W-:Y:S02]  /*1ee0*/  PRMT R12, R23, 0x9910, RZ ;  /* 0x00009910170c7816 */ /* 0x002fe400000000ff */
[----:B0-----:R-:W-:-:S04]  /*1ef0*/  SHF.R.U32.HI R48, RZ, 0x1f, R48 ;  /* 0x0000001fff307819 */ /* 0x001fc80000011630 */
[----:B------:R-:W-:Y:S02]  /*1f00*/  PRMT R48, R48, 0x9910, RZ ;  /* 0x0000991030307816 */ /* 0x000fe400000000ff */
[----:B--2---:R-:W-:-:S13]  /*1f10*/  FSETP.GEU.FTZ.AND P5, PT, R41, R58, PT ;  /* 0x0000003a2900720b */ /* 0x004fda0003fbe000 */
[C---:B------:R-:W-:Y:S01]  /*1f20*/  @P5 VIADD R35, R39.reuse, 0xfffffffe ;  /* 0xfffffffe27235836 */ /* 0x040fe20000000000 */
[----:B------:R-:W-:Y:S01]  /*1f30*/  @!P5 MOV R34, R39 ;  /* 0x000000270022d202 */ /* 0x000fe20000000f00 */
[----:B------:R-:W-:Y:S02]  /*1f40*/  @!P5 VIADD R35, R39, 0x2 ;  /* 0x000000022723d836 */ /* 0x000fe40000000000 */
[----:B------:R-:W-:Y:S02]  /*1f50*/  @!P5 IMAD.MOV.U32 R52, RZ, RZ, R41 ;  /* 0x000000ffff34d224 */ /* 0x000fe400078e0029 */
[----:B------:R-:W-:Y:S02]  /*1f60*/  IMAD R38, R35, 0x4, R18 ;  /* 0x0000000423267824 */ /* 0x000fe400078e0212 */
[----:B------:R-:W-:Y:S02]  /*1f70*/  @!P5 IMAD.MOV.U32 R39, RZ, RZ, R59 ;  /* 0x000000ffff27d224 */ /* 0x000fe400078e003b */
[----:B------:R-:W-:-:S02]  /*1f80*/  @P5 IMAD.MOV.U32 R36, RZ, RZ, R41 ;  /* 0x000000ffff245224 */ /* 0x000fc400078e0029 */
[----:B------:R-:W0:Y:S02]  /*1f90*/  LDS R38, [R38] ;  /* 0x0000000026267984 */ /* 0x000e240000000800 */
        /* <DEDUP_REMOVED lines=14> */
[----:B------:R-:W-:Y:S01]  /*2080*/  @P2 FSETP.GT.FTZ.AND P1, PT, R21, R58, PT ;  /* 0x0000003a1500220b */ /* 0x000fe20003f34000 */
[----:B------:R-:W-:Y:S01]  /*2090*/  IMAD.MOV.U32 R21, RZ, RZ, R48 ;  /* 0x000000ffff157224 */ /* 0x000fe200078e0030 */
[----:B------:R-:W-:Y:S02]  /*20a0*/  @!P2 FSETP.GT.FTZ.AND P0, PT, R58, R13, PT ;  /* 0x0000000d3a00a20b */ /* 0x000fe40003f14000 */
[----:B------:R-:W-:Y:S02]  /*20b0*/  @P2 SEL R34, R34, R20, P1 ;  /* 0x0000001422222207 */ /* 0x000fe40000800000 */
[----:B------:R-:W-:Y:S02]  /*20c0*/  ISETP.NE.AND P3, PT, R21, R12, PT ;  /* 0x0000000c1500720c */ /* 0x000fe40003f65270 */
[----:B------:R-:W-:Y:S02]  /*20d0*/  @!P2 SEL R34, R35, R20, P0 ;  /* 0x000000142322a207 */ /* 0x000fe40000000000 */
[----:B------:R-:W-:-:S09]  /*20e0*/  PRMT R20, R47, 0x7610, R20 ;  /* 0x000076102f147816 */ /* 0x000fd20000000014 */
[----:B------:R-:W-:Y:S05]  /*20f0*/  @!P3 BRA `(.L_x_118) ;  /* 0x000000000014b947 */ /* 0x000fea0003800000 */
[----:B------:R-:W-:-:S13]  /*2100*/  FSETP.GT.FTZ.AND P0, PT, R49, RZ, PT ;  /* 0x000000ff3100720b */ /* 0x000fda0003f14000 */
[----:B------:R-:W-:-:S05]  /*2110*/  @!P0 VIADD R12, R20, 0xffffffff ;  /* 0xffffffff140c8836 */ /* 0x000fca0000000000 */
[----:B------:R-:W-:-:S05]  /*2120*/  @!P0 PRMT R20, R12, 0x7610, R20 ;  /* 0x000076100c148816 */ /* 0x000fca0000000014 */
[----:B------:R-:W-:-:S05]  /*2130*/  @P0 VIADD R12, R20, 0x1 ;  /* 0x00000001140c0836 */ /* 0x000fca0000000000 */
[----:B------:R-:W-:-:S07]  /*2140*/  @P0 PRMT R20, R12, 0x7610, R20 ;  /* 0x000076100c140816 */ /* 0x000fce0000000014 */
.L_x_118:
[----:B------:R-:W-:Y:S05]  /*2150*/  BSYNC B0 ;  /* 0x0000000000007941 */ /* 0x000fea0003800000 */
.L_x_117:
[----:B------:R-:W0:Y:S01]  /*2160*/  MUFU.RCP R13, R22 ;  /* 0x00000016000d7308 */ /* 0x000e220000001000 */
[----:B------:R-:W-:Y:S02]  /*2170*/  IMAD.MOV.U32 R36, RZ, RZ, R6 ;  /* 0x000000ffff247224 */ /* 0x000fe400078e0006 */
[----:B------:R-:W-:Y:S02]  /*2180*/  IMAD.MOV.U32 R12, RZ, RZ, 0xbf ;  /* 0x000000bfff0c7424 */ /* 0x000fe400078e00ff */
[----:B------:R-:W-:Y:S02]  /*2190*/  IMAD.MOV.U32 R29, RZ, RZ, R8 ;  /* 0x000000ffff1d7224 */ /* 0x000fe400078e0008 */
[----:B0-----:R-:W-:-:S05]  /*21a0*/  FMUL.FTZ R13, R13, R46 ;  /* 0x0000002e0d0d7220 */ /* 0x001fca0000410000 */
[----:B------:R-:W-:-:S13]  /*21b0*/  FSETP.GEU.FTZ.AND P5, PT, R8, R13, PT ;  /* 0x0000000d0800720b */ /* 0x000fda0003fbe000 */
[----:B------:R-:W-:Y:S02]  /*21c0*/  @P5 IMAD.MOV.U32 R36, RZ, RZ, R9 ;  /* 0x000000ffff245224 */ /* 0x000fe400078e0009 */
[----:B------:R-:W-:Y:S02]  /*21d0*/  @P5 IMAD.MOV.U32 R12, RZ, RZ, 0x3f ;  /* 0x0000003fff0c5424 */ /* 0x000fe400078e00ff */
[----:B------:R-:W-:Y:S01]  /*21e0*/  @P5 IMAD.MOV.U32 R29, RZ, RZ, -0x40800000 ;  /* 0xbf800000ff1d5424 */ /* 0x000fe200078e00ff */
[----:B------:R-:W-:-:S13]  /*21f0*/  FSETP.GEU.FTZ.AND P6, PT, R36, R13, PT ;  /* 0x0000000d2400720b */ /* 0x000fda0003fde000 */
[C---:B------:R-:W-:Y:S01]  /*2200*/  @P6 IADD3 R38, R12.reuse, -0x20, RZ ;  /* 0xffffffe00c266810 */ /* 0x040fe20007ffe0ff */
[----:B------:R-:W-:Y:S02]  /*2210*/  @!P6 VIADD R38, R12, 0x20 ;  /* 0x000000200c26e836 */ /* 0x000fe40000000000 */
[----:B------:R-:W-:Y:S02]  /*2220*/  @!P6 IMAD.MOV.U32 R29, RZ, RZ, R36 ;  /* 0x000000ffff1de224 */ /* 0x000fe400078e0024 */
[----:B------:R-:W-:-:S05]  /*2230*/  IMAD R21, R38, 0x4, R17 ;  /* 0x0000000426157824 */ /* 0x000fca00078e0211 */
[----:B------:R0:W1:Y:S02]  /*2240*/  LDS R56, [R21] ;  /* 0x0000000015387984 */ /* 0x0000640000000800 */
[----:B0-----:R-:W-:Y:S02]  /*2250*/  IMAD.MOV.U32 R21, RZ, RZ, 0xff ;  /* 0x000000ffff157424 */ /* 0x001fe400078e00ff */
[----:B------:R-:W-:Y:S01]  /*2260*/  @P5 IMAD.MOV.U32 R21, RZ, RZ, 0x7f ;  /* 0x0000007fff155424 */ /* 0x000fe200078e00ff */
[----:B-1----:R-:W-:-:S13]  /*2270*/  FSETP.GEU.FTZ.AND P0, PT, R56, R13, PT ;  /* 0x0000000d3800720b */ /* 0x002fda0003f1e000 */
[C---:B------:R-:W-:Y:S02]  /*2280*/  @P0 VIADD R42, R38.reuse, 0xfffffff0 ;  /* 0xfffffff0262a0836 */ /* 0x040fe40000000000 */
[----:B------:R-:W-:Y:S02]  /*2290*/  @!P0 VIADD R42, R38, 0x10 ;  /* 0x00000010262a8836 */ /* 0x000fe40000000000 */
[----:B------:R-:W-:Y:S02]  /*22a0*/  @!P0 IMAD.MOV.U32 R29, RZ, RZ, R56 ;  /* 0x000000ffff1d8224 */ /* 0x000fe400078e0038 */
[----:B------:R-:W-:-:S05]  /*22b0*/  IMAD R22, R42, 0x4, R17 ;  /* 0x000000042a167824 */ /* 0x000fca00078e0211 */
[----:B------:R0:W1:Y:S02]  /*22c0*/  LDS R58, [R22] ;  /* 0x00000000163a7984 */ /* 0x0000640000000800 */
[----:B0-----:R-:W-:Y:S01]  /*22d0*/  IMAD.MOV.U32 R22, RZ, RZ, 0x7f ;  /* 0x0000007fff167424 */ /* 0x001fe200078e00ff */
[----:B------:R-:W-:Y:S01]  /*22e0*/  @P5 MOV R22, RZ ;  /* 0x000000ff00165202 */ /* 0x000fe20000000f00 */
[----:B------:R-:W-:Y:S02]  /*22f0*/  @!P6 IMAD.MOV.U32 R22, RZ, RZ, R12 ;  /* 0x000000ffff16e224 */ /* 0x000fe400078e000c */
[----:B------:R-:W-:Y:S02]  /*2300*/  @!P6 IMAD.MOV.U32 R12, RZ, RZ, R21 ;  /* 0x000000ffff0ce224 */ /* 0x000fe400078e0015 */
[----:B------:R-:W-:Y:S02]  /*2310*/  @!P0 IMAD.MOV.U32 R22, RZ, RZ, R38 ;  /* 0x000000ffff168224 */ /* 0x000fe400078e0026 */
[----:B------:R-:W-:Y:S01]  /*2320*/  @!P0 IMAD.MOV.U32 R38, RZ, RZ, R12 ;  /* 0x000000ffff268224 */ /* 0x000fe200078e000c */
[----:B-1----:R-:W-:-:S13]  /*2330*/  FSETP.GEU.FTZ.AND P1, PT, R58, R13, PT ;  /* 0x0000000d3a00720b */ /* 0x002fda0003f3e000 */
[C---:B------:R-:W-:Y:S01]  /*2340*/  @P1 VIADD R48, R42.reuse, 0xfffffff8 ;  /* 0xfffffff82a301836 */ /* 0x040fe20000000000 */
[----:B------:R-:W-:Y:S01]  /*2350*/  @!P1 MOV R29, R58 ;  /* 0x0000003a001d9202 */ /* 0x000fe20000000f00 */
[----:B------:R-:W-:Y:S02]  /*2360*/  @!P1 VIADD R48, R42, 0x8 ;  /* 0x000000082a309836 */ /* 0x000fe40000000000 */
[----:B------:R-:W-:Y:S02]  /*2370*/  @!P1 IMAD.MOV.U32 R22, RZ, RZ, R42 ;  /* 0x000000ffff169224 */ /* 0x000fe400078e002a */
[----:B------:R-:W-:Y:S02]  /*2380*/  IMAD R23, R48, 0x4, R17 ;  /* 0x0000000430177824 */ /* 0x000fe400078e0211 */
[----:B------:R-:W-:-:S03]  /*2390*/  @!P1 IMAD.MOV.U32 R42, RZ, RZ, R38 ;  /* 0x000000ffff2a9224 */ /* 0x000fc600078e0026 */
[----:B------:R0:W1:Y:S02]  /*23a0*/  LDS R60, [R23] ;  /* 0x00000000173c7984 */ /* 0x0000640000000800 */
[----:B0-----:R-:W-:Y:S02]  /*23b0*/  IMAD.MOV.U32 R23, RZ, RZ, 0x3f800000 ;  /* 0x3f800000ff177424 */ /* 0x001fe400078e00ff */
[----:B------:R-:W-:Y:S02]  /*23c0*/  @P5 IMAD.MOV.U32 R23, RZ, RZ, R8 ;  /* 0x000000ffff175224 */ /* 0x000fe400078e0008 */
[----:B------:R-:W-:Y:S02]  /*23d0*/  @P6 IMAD.MOV.U32 R23, RZ, RZ, R36 ;  /* 0x000000ffff176224 */ /* 0x000fe400078e0024 */
[----:B------:R-:W-:Y:S02]  /*23e0*/  @P0 IMAD.MOV.U32 R23, RZ, RZ, R56 ;  /* 0x000000ffff170224 */ /* 0x000fe400078e0038 */
[----:B------:R-:W-:Y:S01]  /*23f0*/  @P1 IMAD.MOV.U32 R23, RZ, RZ, R58 ;  /* 0x000000ffff171224 */ /* 0x000fe200078e003a */
[----:B-1----:R-:W-:-:S13]  /*2400*/  FSETP.GEU.FTZ.AND P2, PT, R60, R13, PT ;  /* 0x0000000d3c00720b */ /* 0x002fda0003f5e000 */
[C---:B------:R-:W-:Y:S01]  /*2410*/  @P2 VIADD R52, R48.reuse, 0xfffffffc ;  /* 0xfffffffc30342836 */ /* 0x040fe20000000000 */
[----:B------:R-:W-:Y:S01]  /*2420*/  @!P2 IADD3 R52, R48, 0x4, RZ ;  /* 0x000000043034a810 */ /* 0x000fe20007ffe0ff */
[--C-:B------:R-:W-:Y:S02]  /*2430*/  @!P2 IMAD.MOV.U32 R29, RZ, RZ, R60.reuse ;  /* 0x000000ffff1da224 */ /* 0x100fe400078e003c */
[----:B------:R-:W-:Y:S02]  /*2440*/  @P2 IMAD.MOV.U32 R23, RZ, RZ, R60 ;  /* 0x000000ffff172224 */ /* 0x000fe400078e003c */
        /* <DEDUP_REMOVED lines=14> */
[C---:B------:R-:W-:Y:S01]  /*2530*/  @P5 VIADD R35, R54.reuse, 0xffffffff ;  /* 0xffffffff36235836 */ /* 0x040fe20000000000 */
[----:B------:R-:W-:Y:S01]  /*2540*/  @!P5 MOV R29, R41 ;  /* 0x00000029001dd202 */ /* 0x000fe20000000f00 */
[----:B------:R-:W-:Y:S02]  /*2550*/  @!P5 VIADD R35, R54, 0x1 ;  /* 0x000000013623d836 */ /* 0x000fe40000000000 */
[----:B------:R-:W-:Y:S02]  /*2560*/  @P5 IMAD.MOV.U32 R23, RZ, RZ, R41 ;  /* 0x000000ffff175224 */ /* 0x000fe400078e0029 */
[----:B------:R-:W-:Y:S02]  /*2570*/  IMAD R37, R35, 0x4, R17 ;  /* 0x0000000423257824 */ /* 0x000fe400078e0211 */
[----:B------:R-:W-:Y:S02]  /*2580*/  @!P5 IMAD.MOV.U32 R22, RZ, RZ, R54 ;  /* 0x000000ffff16d224 */ /* 0x000fe400078e0036 */
[----:B------:R-:W-:-:S02]  /*2590*/  @!P5 IMAD.MOV.U32 R54, RZ, RZ, R52 ;  /* 0x000000ffff36d224 */ /* 0x000fc400078e0034 */
[----:B------:R-:W0:Y:S02]  /*25a0*/  LDS R37, [R37] ;  /* 0x0000000025257984 */ /* 0x000e240000000800 */
[----:B0-----:R-:W-:-:S13]  /*25b0*/  FSETP.GEU.FTZ.AND P6, PT, R37, R13, PT ;  /* 0x0000000d2500720b */ /* 0x001fda0003fde000 */
[C---:B------:R-:W-:Y:S01]  /*25c0*/  @P6 FADD.FTZ R12, R37.reuse, R29 ;  /* 0x0000001d250c6221 */ /* 0x040fe20000010000 */
[----:B------:R-:W-:Y:S01]  /*25d0*/  @!P6 FADD.FTZ R23, R37, R23 ;  /* 0x000000172517e221 */ /* 0x000fe20000010000 */
[----:B------:R-:W-:Y:S02]  /*25e0*/  SHF.R.U32.HI R29, RZ, 0x1f, R46 ;  /* 0x0000001fff1d7819 */ /* 0x000fe4000001162e */
[----:B------:R-:W-:Y:S01]  /*25f0*/  @P6 FMUL.FTZ R36, R12, 0.5 ;  /* 0x3f0000000c246820 */ /* 0x000fe20000410000 */
[----:B------:R-:W-:-:S04]  /*2600*/  @!P6 FMUL.FTZ R12, R23, 0.5 ;  /* 0x3f000000170ce820 */ /* 0x000fc80000410000 */
[----:B------:R-:W-:Y:S02]  /*2610*/  @P6 FSETP.GT.FTZ.AND P1, PT, R36, R13, PT ;  /* 0x0000000d2400620b */ /* 0x000fe40003f34000 */
[----:B------:R-:W-:Y:S02]  /*2620*/  @!P6 FSETP.GT.FTZ.AND P0, PT, R13, R12, PT ;  /* 0x0000000c0d00e20b */ /* 0x000fe40003f14000 */
[-C--:B------:R-:W-:Y:S02]  /*2630*/  @P6 SEL R22, R22, R35.reuse, P1 ;  /* 0x0000002316166207 */ /* 0x080fe40000800000 */
[----:B------:R-:W-:Y:S02]  /*2640*/  @!P6 SEL R22, R54, R35, P0 ;  /* 0x000000233616e207 */ /* 0x000fe40000000000 */
[----:B------:R-:W-:Y:S02]  /*2650*/  LOP3.LUT R13, R11, 0x1f, RZ, 0xc0, !PT ;  /* 0x0000001f0b0d7812 */ /* 0x000fe400078ec0ff */
[----:B------:R-:W-:-:S03]  /*2660*/  SHF.L.U32 R12, R22, 0x2, RZ ;  /* 0x00000002160c7819 */ /* 0x000fc600000006ff */
[----:B------:R-:W-:Y:S01]  /*2670*/  IMAD.IADD R44, R44, 0x1, R13 ;  /* 0x000000012c2c7824 */ /* 0x000fe200078e020d */
[----:B------:R-:W-:-:S05]  /*2680*/  LOP3.LUT R12, R12, 0x3fc, RZ, 0xc0, !PT ;  /* 0x000003fc0c0c7812 */ /* 0x000fca00078ec0ff */
[----:B------:R-:W-:-:S05]  /*2690*/  IMAD.IADD R12, R17, 0x1, R12 ;  /* 0x00000001110c7824 */ /* 0x000fca00078e020c */
[----:B------:R-:W0:Y:S01]  /*26a0*/  LDS R23, [R12] ;  /* 0x000000000c177984 */ /* 0x000e220000000800 */
[----:B------:R-:W-:Y:S06]  /*26b0*/  BAR.SYNC.DEFER_BLOCKING 0x0 ;  /* 0x0000000000007b1d */ /* 0x000fec0000010000 */
[----:B------:R-:W-:Y:S01]  /*26c0*/  STS.U8 [R43], R20 ;  /* 0x000000142b007388 */ /* 0x000fe20000000000 */
[----:B------:R-:W-:-:S03]  /*26d0*/  NOP ;  /* 0x0000000000007918 */ /* 0x000fc60000000000 */
[----:B------:R-:W-:Y:S04]  /*26e0*/  LDS.U8 R35, [R43] ;  /* 0x000000002b237984 */ /* 0x000fe80000000000 */
[----:B------:R-:W-:Y:S01]  /*26f0*/  @!P4 STS [R19+0x11a0], R40 ;  /* 0x0011a0281300c388 */ /* 0x000fe20000000800 */
[----:B0-----:R-:W-:Y:S01]  /*2700*/  SHF.R.U32.HI R23, RZ, 0x1f, R23 ;  /* 0x0000001fff177819 */ /* 0x001fe20000011617 */
[----:B------:R-:W-:Y:S06]  /*2710*/  BAR.SYNC.DEFER_BLOCKING 0x0 ;  /* 0x0000000000007b1d */ /* 0x000fec0000010000 */
[----:B------:R-:W0:Y:S02]  /*2720*/  LDS R21, [R19+0x11a0] ;  /* 0x0011a00013157984 */ /* 0x000e240000000800 */
[----:B0-----:R-:W-:-:S13]  /*2730*/  ISETP.GE.AND P0, PT, R44, R21, PT ;  /* 0x000000152c00720c */ /* 0x001fda0003f06270 */
[----:B------:R-:W0:Y:S02]  /*2740*/  @!P0 LDC.64 R12, c[0x0][0x220] ;  /* 0x00008800ff0c8b82 */ /* 0x000e240000000a00 */
[----:B0-----:R-:W-:-:S05]  /*2750*/  @!P0 IADD3 R12, P1, R15, R12, RZ ;  /* 0x0000000c0f0c8210 */ /* 0x001fca0007f3e0ff */
[----:B------:R-:W-:-:S05]  /*2760*/  @!P0 IMAD.X R13, R16, 0x1, R13, P1 ;  /* 0x00000001100d8824 */ /* 0x000fca00008e060d */
[----:B------:R0:W-:Y:S01]  /*2770*/  @!P0 STG.E.U8 desc[UR6][R12.64], R35 ;  /* 0x000000230c008986 */ /* 0x0001e2000c101106 */
[----:B------:R-:W-:Y:S01]  /*2780*/  BAR.SYNC.DEFER_BLOCKING 0x0 ;  /* 0x0000000000007b1d */ /* 0x000fe20000010000 */
[----:B------:R-:W-:Y:S01]  /*2790*/  FSETP.GT.FTZ.AND P0, PT, R46, RZ, PT ;  /* 0x000000ff2e00720b */ /* 0x000fe20003f14000 */
[----:B0-----:R-:W-:Y:S01]  /*27a0*/  IMAD.MOV.U32 R12, RZ, RZ, 0x1 ;  /* 0x00000001ff0c7424 */ /* 0x001fe200078e00ff */
[----:B------:R-:W-:-:S04]  /*27b0*/  PRMT R13, R29, 0x9910, RZ ;  /* 0x000099101d0d7816 */ /* 0x000fc800000000ff */
[----:B------:R-:W-:Y:S01]  /*27c0*/  SEL R12, R12, 0xffff, P0 ;  /* 0x0000ffff0c0c7807 */ /* 0x000fe20000000000 */
[----:B------:R0:W-:Y:S01]  /*27d0*/  STS.U8 [R43], R34 ;  /* 0x000000222b007388 */ /* 0x0001e20000000000 */
[----:B------:R-:W-:-:S03]  /*27e0*/  NOP ;  /* 0x0000000000007918 */ /* 0x000fc60000000000 */
[----:B------:R-:W-:Y:S01]  /*27f0*/  LDS.U8 R37, [R43] ;  /* 0x000000002b257984 */ /* 0x000fe20000000000 */
[----:B0-----:R-:W-:-:S03]  /*2800*/  PRMT R34, R23, 0x9910, RZ ;  /* 0x0000991017227816 */ /* 0x001fc600000000ff */
[----:B------:R-:W-:Y:S01]  /*2810*/  @!P4 STS [R19+0x11a0], R40 ;  /* 0x0011a0281300c388 */ /* 0x000fe20000000800 */
[----:B------:R-:W0:Y:S08]  /*2820*/  LDC R23, c[0x0][0xc] ;  /* 0x00000300ff177b82 */ /* 0x000e300000000800 */
[----:B------:R-:W-:Y:S01]  /*2830*/  BAR.SYNC.DEFER_BLOCKING 0x0 ;  /* 0x0000000000007b1d */ /* 0x000fe20000010000 */
[----:B------:R-:W-:-:S04]  /*2840*/  ISETP.NE.AND P0, PT, R34, R13, PT ;  /* 0x0000000d2200720c */ /* 0x000fc80003f05270 */
[----:B------:R-:W-:-:S05]  /*2850*/  SEL R13, R12, RZ, P0 ;  /* 0x000000ff0c0d7207 */ /* 0x000fca0000000000 */
[----:B------:R-:W-:Y:S01]  /*2860*/  IMAD.IADD R22, R13, 0x1, R22 ;  /* 0x000000010d167824 */ /* 0x000fe200078e0216 */
[----:B------:R-:W1:Y:S02]  /*2870*/  LDS R21, [R19+0x11a0] ;  /* 0x0011a00013157984 */ /* 0x000e640000000800 */
[----:B-1----:R-:W-:-:S13]  /*2880*/  ISETP.GE.AND P1, PT, R44, R21, PT ;  /* 0x000000152c00720c */ /* 0x002fda0003f26270 */
[----:B------:R-:W1:Y:S02]  /*2890*/  @!P1 LDC.64 R20, c[0x0][0x228] ;  /* 0x00008a00ff149b82 */ /* 0x000e640000000a00 */
[----:B-1----:R-:W-:-:S05]  /*28a0*/  @!P1 IADD3 R20, P2, R15, R20, RZ ;  /* 0x000000140f149210 */ /* 0x002fca0007f5e0ff */
[----:B------:R-:W-:-:S05]  /*28b0*/  @!P1 IMAD.X R21, R16, 0x1, R21, P2 ;  /* 0x0000000110159824 */ /* 0x000fca00010e0615 */
[----:B------:R0:W-:Y:S01]  /*28c0*/  @!P1 STG.E.U8 desc[UR6][R20.64], R37 ;  /* 0x0000002514009986 */ /* 0x0001e2000c101106 */
[----:B------:R-:W-:Y:S01]  /*28d0*/  BAR.SYNC.DEFER_BLOCKING 0x0 ;  /* 0x0000000000007b1d */ /* 0x000fe20000010000 */
[----:B0-----:R-:W-:-:S05]  /*28e0*/  IMAD R21, R23, 0x100, R28 ;  /* 0x0000010017157824 */ /* 0x001fca00078e021c */
        /* <DEDUP_REMOVED lines=13> */
[----:B--2---:R-:W-:Y:S05]  /*29c0*/  @!P0 BRA `(.L_x_119) ;  /* 0xffffffd8009c8947 */ /* 0x004fea000383ffff */
[----:B------:R-:W-:Y:S05]  /*29d0*/  EXIT ;  /* 0x000000000000794d */ /* 0x000fea0003800000 */
.L_x_120:
        /* <DEDUP_REMOVED lines=10> */
.L_x_2049:


//--------------------- .text._Z35kOptimizerStatic8bit2StateBlockwiseI6__halfLi6ELi256ELi1EEvPT_S2_PhS3_fffffifPfS4_S4_S4_ffbi --------------------------
	.section	.text._Z35kOptimizerStatic8bit2StateBlockwiseI6__halfLi6ELi256ELi1EEvPT_S2_PhS3_fffffifPfS4_S4_S4_ffbi,"ax",@progbits
	.align	128
        .global         _Z35kOptimizerStatic8bit2StateBlockwiseI6__halfLi6ELi256ELi1EEvPT_S2_PhS3_fffffifPfS4_S4_S4_ffbi
        .type           _Z35kOptimizerStatic8bit2StateBlockwiseI6__halfLi6ELi256ELi1EEvPT_S2_PhS3_fffffifPfS4_S4_S4_ffbi,@function
        .size           _Z35kOptimizerStatic8bit2StateBlockwiseI6__halfLi6ELi256ELi1EEvPT_S2_PhS3_fffffifPfS4_S4_S4_ffbi,(.L_x_2050 - _Z35kOptimizerStatic8bit2StateBlockwiseI6__halfLi6ELi256ELi1EEvPT_S2_PhS3_fffffifPfS4_S4_S4_ffbi)
        .other          _Z35kOptimizerStatic8bit2StateBlockwiseI6__halfLi6ELi256ELi1EEvPT_S2_PhS3_fffffifPfS4_S4_S4_ffbi,@"STO_CUDA_ENTRY STV_DEFAULT"
_Z35kOptimizerStatic8bit2StateBlockwiseI6__halfLi6ELi256ELi1EEvPT_S2_PhS3_fffffifPfS4_S4_S4_ffbi:
.text._Z35kOptimizerStatic8bit2StateBlockwiseI6__halfLi6ELi256ELi1EEvPT_S2_PhS3_fffffifPfS4_S4_S4_ffbi:
        /* <DEDUP_REMOVED lines=68> */
.L_x_135:
        /* <DEDUP_REMOVED lines=35> */
[----:B------:R-:W-:Y:S01]  /*0670*/  HFMA2.MMA R21, -RZ, RZ, 0, 7.62939453125e-06 ;  /* 0x00000080ff157435 */ /* 0x000fe200000001ff */
[----:B------:R-:W-:Y:S01]  /*0680*/  PRMT R22, RZ, 0x7610, R22 ;  /* 0x00007610ff167816 */ /* 0x000fe20000000016 */
[----:B--2---:R-:W0:Y:S01]  /*0690*/  @!P2 LDC.64 R12, c[0x0][0x220] ;  /* 0x00008800ff0cab82 */ /* 0x004e220000000a00 */
[----:B---3--:R2:W-:Y:S01]  /*06a0*/  STS.U8 [R43], R20 ;  /* 0x000000142b007388 */ /* 0x0085e20000000000 */
[----:B------:R-:W-:-:S03]  /*06b0*/  NOP ;  /* 0x0000000000007918 */ /* 0x000fc60000000000 */
[----:B------:R3:W1:Y:S03]  /*06c0*/  LDS.U8 R16, [R43] ;  /* 0x000000002b107984 */ /* 0x0006660000000000 */
[----:B------:R-:W-:Y:S06]  /*06d0*/  BAR.SYNC.DEFER_BLOCKING 0x0 ;  /* 0x0000000000007b1d */ /* 0x000fec0000010000 */
[----:B------:R-:W5:Y:S01]  /*06e0*/  @!P2 LDG.E.U8 R22, desc[UR6][R14.64] ;  /* 0x000000060e16a981 */ /* 0x000f62000c1e1100 */
[----:B--2---:R-:W-:Y:S01]  /*06f0*/  PRMT R20, R21, 0x7610, R20 ;  /* 0x0000761015147816 */ /* 0x004fe20000000014 */
[----:B------:R-:W-:-:S05]  /*0700*/  IMAD.IADD R45, R28, 0x1, R2 ;  /* 0x000000011c2d7824 */ /* 0x000fca00078e0202 */
[----:B0-----:R-:W-:-:S04]  /*0710*/  @!P2 IADD3 R12, P0, P1, R45, R12, R11 ;  /* 0x0000000c2d0ca210 */ /* 0x001fc8000791e00b */
[----:B------:R-:W-:Y:S01]  /*0720*/  @!P2 IADD3.X R13, RZ, R13, R34, P0, P1 ;  /* 0x0000000dff0da210 */ /* 0x000fe200007e2422 */
[----:B-----5:R3:W-:Y:S01]  /*0730*/  STS.U8 [R43], R22 ;  /* 0x000000162b007388 */ /* 0x0207e20000000000 */
[----:B------:R-:W-:-:S03]  /*0740*/  NOP ;  /* 0x0000000000007918 */ /* 0x000fc60000000000 */
[----:B------:R3:W0:Y:S01]  /*0750*/  LDS.U8 R21, [R43] ;  /* 0x000000002b157984 */ /* 0x0006220000000000 */
[----:B------:R-:W-:Y:S06]  /*0760*/  BAR.SYNC.DEFER_BLOCKING 0x0 ;  /* 0x0000000000007b1d */ /* 0x000fec0000010000 */
[----:B------:R-:W2:Y:S01]  /*0770*/  @!P2 LDG.E.U8 R20, desc[UR6][R12.64] ;  /* 0x000000060c14a981 */ /* 0x000ea2000c1e1100 */
[----:B-1----:R-:W-:Y:S01]  /*0780*/  HADD2.F32 R19, -RZ, R19.H0_H0 ;  /* 0x20000013ff137230 */ /* 0x002fe20000004100 */
[----:B------:R-:W-:Y:S01]  /*0790*/  SHF.R.U32.HI R37, RZ, 0x8, R28 ;  /* 0x00000008ff257819 */ /* 0x000fe2000001161c */
[----:B------:R-:W-:Y:S01]  /*07a0*/  BSSY B0, `(.L_x_121) ;  /* 0x0000025000007945 */ /* 0x000fe20003800000 */
[----:B------:R-:W-:-:S02]  /*07b0*/  SHF.R.U32.HI R39, RZ, 0x8, R45 ;  /* 0x00000008ff277819 */ /* 0x000fc4000001162d */
[----:B------:R-:W-:Y:S02]  /*07c0*/  CS2R R46, SRZ ;  /* 0x00000000002e7805 */ /* 0x000fe4000001ff00 */
[----:B------:R-:W-:Y:S01]  /*07d0*/  FSETP.GTU.FTZ.AND P0, PT, |R19|, +INF , PT ;  /* 0x7f8000001300780b */ /* 0x000fe20003f1c200 */
[----:B------:R-:W-:Y:S01]  /*07e0*/  IMAD.WIDE.U32 R34, R37, 0x4, R50 ;  /* 0x0000000425227825 */ /* 0x000fe200078e0032 */
[----:B------:R-:W-:-:S03]  /*07f0*/  FSETP.NEU.FTZ.AND P1, PT, |R19|, +INF , PT ;  /* 0x7f8000001300780b */ /* 0x000fc60003f3d200 */
[----:B------:R-:W-:Y:S01]  /*0800*/  IMAD.MOV.U32 R49, RZ, RZ, RZ ;  /* 0x000000ffff317224 */ /* 0x000fe200078e00ff */
        /* <DEDUP_REMOVED lines=30> */
.L_x_122:
[----:B------:R-:W-:Y:S05]  /*09f0*/  BSYNC B0 ;  /* 0x0000000000007941 */ /* 0x000fea0003800000 */
.L_x_121:
        /* <DEDUP_REMOVED lines=48> */
.L_x_124:
[----:B------:R-:W-:Y:S05]  /*0d00*/  BSYNC B0 ;  /* 0x0000000000007941 */ /* 0x000fea0003800000 */
.L_x_123:
        /* <DEDUP_REMOVED lines=46> */
.L_x_126:
[----:B------:R-:W-:Y:S05]  /*0ff0*/  BSYNC B0 ;  /* 0x0000000000007941 */ /* 0x000fea0003800000 */
.L_x_125:
[----:B------:R-:W-:Y:S01]  /*1000*/  FMNMX.FTZ R12, |R46|, -3.40282346638528859812e+38, !PT ;  /* 0xff7fffff2e0c7809 */ /* 0x000fe20007810200 */
[----:B0-----:R-:W-:Y:S01]  /*1010*/  @!P3 VIADD R16, R42, 0x1068 ;  /* 0x000010682a10b836 */ /* 0x001fe20000000000 */
[----:B------:R-:W-:Y:S01]  /*1020*/  ISETP.NE.AND P5, PT, R11, RZ, PT ;  /* 0x000000ff0b00720c */ /* 0x000fe20003fa5270 */
[----:B------:R-:W-:Y:S02]  /*1030*/  BSSY B0, `(.L_x_127) ;  /* 0x000002f000007945 */ /* 0x000fe40003800000 */
[----:B------:R-:W0:Y:S01]  /*1040*/  SHFL.DOWN PT, R13, R12, 0x1, 0x1f ;  /* 0x08201f000c0d7f89 */ /* 0x000e2200000e0000 */
[----:B------:R-:W-:-:S04]  /*1050*/  @!P3 LEA R16, R29, R16, 0x18 ;  /* 0x000000101d10b211 */ /* 0x000fc800078ec0ff */
[----:B------:R-:W-:-:S05]  /*1060*/  @!P3 LEA R17, R27, R16, 0x2 ;  /* 0x000000101b11b211 */ /* 0x000fca00078e10ff */
        /* <DEDUP_REMOVED lines=43> */
.L_x_128:
[----:B------:R-:W-:Y:S05]  /*1320*/  BSYNC B0 ;  /* 0x0000000000007941 */ /* 0x000fea0003800000 */
.L_x_127:
[----:B------:R-:W-:Y:S01]  /*1330*/  BAR.SYNC.DEFER_BLOCKING 0x0 ;  /* 0x0000000000007b1d */ /* 0x000fe20000010000 */
[----:B------:R-:W-:Y:S02]  /*1340*/  SHF.R.S32.HI R14, RZ, 0x1f, R11 ;  /* 0x0000001fff0e7819 */ /* 0x000fe4000001140b */
[----:B------:R-:W-:Y:S02]  /*1350*/  IADD3 R15, P1, R11, R28, RZ ;  /* 0x0000001c0b0f7210 */ /* 0x000fe40007f3e0ff */
[----:B------:R-:W-:Y:S01]  /*1360*/  PRMT R18, RZ, 0x7610, R18 ;  /* 0x00007610ff127816 */ /* 0x000fe20000000012 */
[----:B------:R-:W-:Y:S02]  /*1370*/  BSSY B0, `(.L_x_129) ;  /* 0x000000b000007945 */ /* 0x000fe40003800000 */
[----:B------:R-:W-:Y:S01]  /*1380*/  IMAD.X R16, RZ, RZ, R14, P1 ;  /* 0x000000ffff107224 */ /* 0x000fe200008e060e */
        /* <DEDUP_REMOVED lines=9> */
.L_x_130:
[----:B------:R-:W-:Y:S05]  /*1420*/  BSYNC B0 ;  /* 0x0000000000007941 */ /* 0x000fea0003800000 */
.L_x_129:
[----:B-----5:R2:W-:Y:S01]  /*1430*/  STS.U16 [R41], R18 ;  /* 0x0000001229007388 */ /* 0x0205e20000000400 */
[----:B------:R-:W-:-:S03]  /*1440*/  NOP ;  /* 0x0000000000007918 */ /* 0x000fc60000000000 */
[----:B------:R2:W3:Y:S01]  /*1450*/  LDS.U16 R17, [R41] ;  /* 0x0000000029117984 */ /* 0x0004e20000000400 */
[----:B0-----:R2:W0:Y:S01]  /*1460*/  MUFU.RCP R34, R20 ;  /* 0x0000001400227308 */ /* 0x0014220000001000 */
[----:B------:R-:W-:Y:S04]  /*1470*/  BSSY B0, `(.L_x_131) ;  /* 0x000000f000007945 */ /* 0x000fe80003800000 */
[----:B------:R-:W-:Y:S05]  /*1480*/  @P0 BRA `(.L_x_132) ;  /* 0x0000000000340947 */ /* 0x000fea0003800000 */
[----:B--2---:R-:W2:Y:S01]  /*1490*/  MUFU.SQRT R18, R47 ;  /* 0x0000002f00127308 */ /* 0x004ea20000002000 */
[----:B------:R-:W-:Y:S01]  /*14a0*/  FMUL.FTZ R19, R24, R49 ;  /* 0x0000003118137220 */ /* 0x000fe20000410000 */
[----:B---3--:R-:W-:Y:S01]  /*14b0*/  HADD2.F32 R17, -RZ, R17.H0_H0 ;  /* 0x20000011ff117230 */ /* 0x008fe20000004100 */
[----:B------:R-:W-:Y:S02]  /*14c0*/  FSETP.LT.FTZ.AND P0, PT, RZ, UR11, PT ;  /* 0x0000000bff007c0b */ /* 0x000fe4000bf11000 */
[----:B------:R-:W-:Y:S01]  /*14d0*/  FFMA.FTZ R19, R46, UR5, R19 ;  /* 0x000000052e137c23 */ /* 0x000fe20008010013 */
[----:B--2---:R-:W-:-:S06]  /*14e0*/  FFMA.FTZ R18, R18, R25, UR10 ;  /* 0x0000000a12127e23 */ /* 0x004fcc0008010019 */
[----:B------:R-:W2:Y:S02]  /*14f0*/  MUFU.RCP R18, R18 ;  /* 0x0000001200127308 */ /* 0x000ea40000001000 */
[----:B--2---:R-:W-:-:S04]  /*1500*/  FMUL.FTZ R20, R19, R18 ;  /* 0x0000001213147220 */ /* 0x004fc80000410000 */
[----:B------:R-:W-:-:S05]  /*1510*/  FFMA.FTZ R17, -R20, UR12, R17 ;  /* 0x0000000c14117c23 */ /* 0x000fca0008010111 */
[----:B------:R-:W-:-:S05]  /*1520*/  F2FP.F16.F32.PACK_AB R17, RZ, R17 ;  /* 0x00000011ff11723e */ /* 0x000fca00000000ff */
[----:B------:R-:W-:-:S05]  /*1530*/  @P0 HADD2.F32 R19, -RZ, R17.H0_H0 ;  /* 0x20000011ff130230 */ /* 0x000fca0000004100 */
[----:B------:R-:W-:-:S05]  /*1540*/  @P0 FMUL.FTZ R19, R26, R19 ;  /* 0x000000131a130220 */ /* 0x000fca0000410000 */
[----:B------:R-:W-:-:S07]  /*1550*/  @P0 F2FP.F16.F32.PACK_AB R17, RZ, R19 ;  /* 0x00000013ff11023e */ /* 0x000fce00000000ff */
.L_x_132:
[----:B------:R-:W-:Y:S05]  /*1560*/  BSYNC B0 ;  /* 0x0000000000007941 */ /* 0x000fea0003800000 */
.L_x_131:
[----:B------:R-:W-:Y:S01]  /*1570*/  BAR.SYNC.DEFER_BLOCKING 0x0 ;  /* 0x0000000000007b1d */ /* 0x000fe20000010000 */
[----:B0-----:R-:W-:Y:S01]  /*1580*/  FMUL.FTZ R35, R34, R49 ;  /* 0x0000003122237220 */ /* 0x001fe20000410000 */
[----:B--23--:R-:W-:Y:S01]  /*1590*/  PRMT R18, R17, 0x7610, R18 ;  /* 0x0000761011127816 */ /* 0x00cfe20000000012 */
[----:B------:R-:W-:Y:S01]  /*15a0*/  IMAD.MOV.U32 R34, RZ, RZ, R6 ;  /* 0x000000ffff227224 */ /* 0x000fe200078e0006 */
[----:B------:R-:W-:Y:S01]  /*15b0*/  LEA R19, R29, R42, 0x18 ;  /* 0x0000002a1d137211 */ /* 0x000fe200078ec0ff */
[----:B------:R-:W-:Y:S01]  /*15c0*/  IMAD.MOV.U32 R23, RZ, RZ, 0xbf ;  /* 0x000000bfff177424 */ /* 0x000fe200078e00ff */
[----:B------:R-:W-:Y:S01]  /*15d0*/  FSETP.GEU.FTZ.AND P0, PT, R8, R35, PT ;  /* 0x000000230800720b */ /* 0x000fe20003f1e000 */
[----:B------:R0:W2:Y:S01]  /*15e0*/  MUFU.RCP R58, R21 ;  /* 0x00000015003a7308 */ /* 0x0000a20000001000 */
[----:B------:R-:W-:Y:S01]  /*15f0*/  IMAD.MOV.U32 R53, RZ, RZ, R4 ;  /* 0x000000ffff357224 */ /* 0x000fe200078e0004 */
[----:B------:R-:W-:Y:S01]  /*1600*/  BSSY B0, `(.L_x_133) ;  /* 0x00000b3000007945 */ /* 0x000fe20003800000 */
[----:B------:R-:W-:-:S02]  /*1610*/  IMAD R17, R10, 0x404, R19 ;  /* 0x000004040a117824 */ /* 0x000fc400078e0213 */
[----:B------:R-:W-:Y:S02]  /*1620*/  IMAD.MOV.U32 R57, RZ, RZ, 0xff ;  /* 0x000000ffff397424 */ /* 0x000fe400078e00ff */
[----:B------:R-:W-:Y:S02]  /*1630*/  IMAD.MOV.U32 R39, RZ, RZ, 0x3f800000 ;  /* 0x3f800000ff277424 */ /* 0x000fe400078e00ff */
[----:B------:R-:W-:Y:S02]  /*1640*/  VIADD R42, R42, 0x808 ;  /* 0x000008082a2a7836 */ /* 0x000fe40000000000 */
[----:B0-----:R-:W-:Y:S02]  /*1650*/  IMAD.MOV.U32 R21, RZ, RZ, 0xbf ;  /* 0x000000bfff157424 */ /* 0x001fe400078e00ff */
[----:B------:R-:W-:Y:S01]  /*1660*/  @P0 IMAD.MOV.U32 R34, RZ, RZ, R9 ;  /* 0x000000ffff220224 */ /* 0x000fe200078e0009 */
[----:B------:R-:W-:Y:S01]  /*1670*/  LEA R55, R29, R42, 0x18 ;  /* 0x0000002a1d377211 */ /* 0x000fe200078ec0ff */
[----:B------:R-:W-:Y:S01]  /*1680*/  @P0 IMAD.MOV.U32 R23, RZ, RZ, 0x3f ;  /* 0x0000003fff170424 */ /* 0x000fe200078e00ff */
[----:B------:R-:W-:Y:S01]  /*1690*/  STS.U16 [R41], R18 ;  /* 0x0000001229007388 */ /* 0x000fe20000000400 */
[----:B------:R-:W-:-:S03]  /*16a0*/  NOP ;  /* 0x0000000000007918 */ /* 0x000fc60000000000 */
[----:B------:R0:W-:Y:S01]  /*16b0*/  LDS.U16 R37, [R41] ;  /* 0x0000000029257984 */ /* 0x0001e20000000400 */
[----:B------:R-:W-:Y:S01]  /*16c0*/  FSETP.GEU.FTZ.AND P5, PT, R34, R35, PT ;  /* 0x000000232200720b */ /* 0x000fe20003fbe000 */
[----:B--2---:R-:W-:Y:S01]  /*16d0*/  FMUL.FTZ R58, R58, R47 ;  /* 0x0000002f3a3a7220 */ /* 0x004fe20000410000 */
[----:B------:R-:W-:Y:S01]  /*16e0*/  IMAD.MOV.U32 R47, RZ, RZ, 0x7f ;  /* 0x0000007fff2f7424 */ /* 0x000fe200078e00ff */
[----:B------:R-:W-:Y:S01]  /*16f0*/  @!P4 STS [R19+0x12a0], R40 ;  /* 0x0012a0281300c388 */ /* 0x000fe20000000800 */
[----:B------:R-:W-:Y:S01]  /*1700*/  @P0 IMAD.MOV.U32 R57, RZ, RZ, 0x7f ;  /* 0x0000007fff390424 */ /* 0x000fe200078e00ff */
[----:B------:R-:W-:Y:S01]  /*1710*/  BAR.SYNC.DEFER_BLOCKING 0x0 ;  /* 0x0000000000007b1d */ /* 0x000fe20000010000 */
[----:B------:R-:W-:Y:S01]  /*1720*/  FSETP.GEU.FTZ.AND P3, PT, R7, R58, PT ;  /* 0x0000003a0700720b */ /* 0x000fe20003f7e000 */
[----:B------:R-:W-:Y:S01]  /*1730*/  @P0 IMAD.MOV.U32 R47, RZ, RZ, RZ ;  /* 0x000000ffff2f0224 */ /* 0x000fe200078e00ff */
[----:B0-----:R-:W-:Y:S01]  /*1740*/  MOV R41, R8 ;  /* 0x0000000800297202 */ /* 0x001fe20000000f00 */
[----:B------:R-:W-:-:S04]  /*1750*/  @P0 IMAD.MOV.U32 R41, RZ, RZ, -0x40800000 ;  /* 0xbf800000ff290424 */ /* 0x000fc800078e00ff */
[C---:B------:R-:W-:Y:S02]  /*1760*/  @P5 VIADD R20, R23.reuse, 0xffffffe0 ;  /* 0xffffffe017145836 */ /* 0x040fe40000000000 */
[----:B------:R-:W-:Y:S02]  /*1770*/  @!P5 VIADD R20, R23, 0x20 ;  /* 0x000000201714d836 */ /* 0x000fe40000000000 */
[----:B------:R-:W-:Y:S02]  /*1780*/  @P0 IMAD.MOV.U32 R39, RZ, RZ, R8 ;  /* 0x000000ffff270224 */ /* 0x000fe400078e0008 */
[----:B------:R-:W-:Y:S02]  /*1790*/  IMAD R48, R20, 0x4, R17 ;  /* 0x0000000414307824 */ /* 0x000fe400078e0211 */
[----:B------:R-:W-:Y:S01]  /*17a0*/  @P3 IMAD.MOV.U32 R53, RZ, RZ, R5 ;  /* 0x000000ffff353224 */ /* 0x000fe200078e0005 */
[----:B------:R-:W-:Y:S01]  /*17b0*/  @P3 MOV R21, 0x3f ;  /* 0x0000003f00153802 */ /* 0x000fe20000000f00 */
[----:B------:R-:W-:-:S02]  /*17c0*/  IMAD R18, R10, 0x404, R55 ;  /* 0x000004040a127824 */ /* 0x000fc400078e0237 */
[----:B------:R-:W-:Y:S01]  /*17d0*/  @!P5 IMAD.MOV.U32 R47, RZ, RZ, R23 ;  /* 0x000000ffff2fd224 */ /* 0x000fe200078e0017 */
[----:B------:R-:W-:Y:S01]  /*17e0*/  FSETP.GEU.FTZ.AND P0, PT, R53, R58, PT ;  /* 0x0000003a3500720b */ /* 0x000fe20003f1e000 */
[--C-:B------:R-:W-:Y:S02]  /*17f0*/  @P5 IMAD.MOV.U32 R39, RZ, RZ, R34.reuse ;  /* 0x000000ffff275224 */ /* 0x100fe400078e0022 */
[----:B------:R-:W-:Y:S01]  /*1800*/  @!P5 IMAD.MOV.U32 R41, RZ, RZ, R34 ;  /* 0x000000ffff29d224 */ /* 0x000fe200078e0022 */
[----:B------:R-:W0:Y:S01]  /*1810*/  LDS R48, [R48] ;  /* 0x0000000030307984 */ /* 0x000e220000000800 */
[----:B------:R-:W-:-:S08]  /*1820*/  @!P5 IMAD.MOV.U32 R23, RZ, RZ, R57 ;  /* 0x000000ffff17d224 */ /* 0x000fd000078e0039 */
[C---:B------:R-:W-:Y:S02]  /*1830*/  @P0 VIADD R29, R21.reuse, 0xffffffe0 ;  /* 0xffffffe0151d0836 */ /* 0x040fe40000000000 */
[----:B------:R-:W-:-:S04]  /*1840*/  @!P0 VIADD R29, R21, 0x20 ;  /* 0x00000020151d8836 */ /* 0x000fc80000000000 */
[----:B------:R-:W-:-:S06]  /*1850*/  IMAD R55, R29, 0x4, R18 ;  /* 0x000000041d377824 */ /* 0x000fcc00078e0212 */
[----:B------:R-:W2:Y:S01]  /*1860*/  LDS R55, [R55] ;  /* 0x0000000037377984 */ /* 0x000ea20000000800 */
[----:B0-----:R-:W-:-:S13]  /*1870*/  FSETP.GEU.FTZ.AND P2, PT, R48, R35, PT ;  /* 0x000000233000720b */ /* 0x001fda0003f5e000 */
[C---:B------:R-:W-:Y:S01]  /*1880*/  @P2 VIADD R38, R20.reuse, 0xfffffff0 ;  /* 0xfffffff014262836 */ /* 0x040fe20000000000 */
[----:B------:R-:W-:Y:S01]  /*1890*/  @!P2 IADD3 R38, R20, 0x10, RZ ;  /* 0x000000101426a810 */ /* 0x000fe20007ffe0ff */
[----:B------:R-:W-:Y:S02]  /*18a0*/  @!P2 IMAD.MOV.U32 R47, RZ, RZ, R20 ;  /* 0x000000ffff2fa224 */ /* 0x000fe400078e0014 */
[--C-:B------:R-:W-:Y:S02]  /*18b0*/  @P2 IMAD.MOV.U32 R39, RZ, RZ, R48.reuse ;  /* 0x000000ffff272224 */ /* 0x100fe400078e0030 */
[----:B------:R-:W-:Y:S02]  /*18c0*/  IMAD R52, R38, 0x4, R17 ;  /* 0x0000000426347824 */ /* 0x000fe400078e0211 */
[----:B------:R-:W-:Y:S02]  /*18d0*/  @!P2 IMAD.MOV.U32 R41, RZ, RZ, R48 ;  /* 0x000000ffff29a224 */ /* 0x000fe400078e0030 */
[----:B------:R-:W-:Y:S01]  /*18e0*/  @!P2 IMAD.MOV.U32 R20, RZ, RZ, R23 ;  /* 0x000000ffff14a224 */ /* 0x000fe200078e0017 */
[----:B--2---:R-:W-:Y:S01]  /*18f0*/  FSETP.GEU.FTZ.AND P2, PT, R55, R58, PT ;  /* 0x0000003a3700720b */ /* 0x004fe20003f5e000 */
[----:B------:R-:W0:-:S12]  /*1900*/  LDS R52, [R52] ;  /* 0x0000000034347984 */ /* 0x000e180000000800 */
[C---:B------:R-:W-:Y:S02]  /*1910*/  @P2 VIADD R23, R29.reuse, 0xfffffff0 ;  /* 0xfffffff01d172836 */ /* 0x040fe40000000000 */
[----:B------:R-:W-:-:S04]  /*1920*/  @!P2 VIADD R23, R29, 0x10 ;  /* 0x000000101d17a836 */ /* 0x000fc80000000000 */
[----:B------:R-:W-:-:S06]  /*1930*/  IMAD R57, R23, 0x4, R18 ;  /* 0x0000000417397824 */ /* 0x000fcc00078e0212 */
[----:B------:R-:W-:Y:S01]  /*1940*/  LDS R57, [R57] ;  /* 0x0000000039397984 */ /* 0x000fe20000000800 */
[----:B0-----:R-:W-:-:S13]  /*1950*/  FSETP.GEU.FTZ.AND P6, PT, R52, R35, PT ;  /* 0x000000233400720b */ /* 0x001fda0003fde000 */
[C---:B------:R-:W-:Y:S01]  /*1960*/  @P6 VIADD R36, R38.reuse, 0xfffffff8 ;  /* 0xfffffff826246836 */ /* 0x040fe20000000000 */
[----:B------:R-:W-:Y:S01]  /*1970*/  @!P6 MOV R47, R38 ;  /* 0x00000026002fe202 */ /* 0x000fe20000000f00 */
[----:B------:R-:W-:Y:S02]  /*1980*/  @!P6 VIADD R36, R38, 0x8 ;  /* 0x000000082624e836 */ /* 0x000fe40000000000 */
[--C-:B------:R-:W-:Y:S02]  /*1990*/  @P6 IMAD.MOV.U32 R39, RZ, RZ, R52.reuse ;  /* 0x000000ffff276224 */ /* 0x100fe400078e0034 */
[----:B------:R-:W-:Y:S02]  /*19a0*/  IMAD R54, R36, 0x4, R17 ;  /* 0x0000000424367824 */ /* 0x000fe400078e0211 */
[----:B------:R-:W-:Y:S02]  /*19b0*/  @!P6 IMAD.MOV.U32 R41, RZ, RZ, R52 ;  /* 0x000000ffff29e224 */ /* 0x000fe400078e0034 */
[----:B------:R-:W-:-:S02]  /*19c0*/  @!P6 IMAD.MOV.U32 R38, RZ, RZ, R20 ;  /* 0x000000ffff26e224 */ /* 0x000fc400078e0014 */
[----:B------:R-:W0:Y:S01]  /*19d0*/  LDS R54, [R54] ;  /* 0x0000000036367984 */ /* 0x000e220000000800 */
        /* <DEDUP_REMOVED lines=15> */
[C---:B------:R-:W-:Y:S01]  /*1ad0*/  @P1 VIADD R59, R23.reuse, 0xfffffff8 ;  /* 0xfffffff8173b1836 */ /* 0x040fe20000000000 */
[----:B------:R-:W-:Y:S01]  /*1ae0*/  @!P1 IADD3 R59, R23, 0x8, RZ ;  /* 0x00000008173b9810 */ /* 0x000fe20007ffe0ff */
[----:B------:R-:W-:-:S04]  /*1af0*/  @!P1 IMAD.MOV.U32 R52, RZ, RZ, R57 ;  /* 0x000000ffff349224 */ /* 0x000fc800078e0039 */
[----:B------:R-:W-:-:S06]  /*1b00*/  IMAD R61, R59, 0x4, R18 ;  /* 0x000000043b3d7824 */ /* 0x000fcc00078e0212 */
[----:B------:R-:W-:Y:S01]  /*1b10*/  LDS R61, [R61] ;  /* 0x000000003d3d7984 */ /* 0x000fe20000000800 */
[----:B0-----:R-:W-:-:S13]  /*1b20*/  FSETP.GEU.FTZ.AND P5, PT, R60, R35, PT ;  /* 0x000000233c00720b */ /* 0x001fda0003fbe000 */
[C---:B------:R-:W-:Y:S02]  /*1b30*/  @P5 VIADD R34, R56.reuse, 0xfffffffe ;  /* 0xfffffffe38225836 */ /* 0x040fe40000000000 */
[----:B------:R-:W-:Y:S02]  /*1b40*/  @!P5 VIADD R34, R56, 0x2 ;  /* 0x000000023822d836 */ /* 0x000fe40000000000 */
[----:B------:R-:W-:Y:S02]  /*1b50*/  @!P5 IMAD.MOV.U32 R47, RZ, RZ, R56 ;  /* 0x000000ffff2fd224 */ /* 0x000fe400078e0038 */
[--C-:B------:R-:W-:Y:S01]  /*1b60*/  @P5 IMAD.MOV.U32 R39, RZ, RZ, R60.reuse ;  /* 0x000000ffff275224 */ /* 0x100fe200078e003c */
[----:B------:R-:W-:Y:S01]  /*1b70*/  LEA R42, R34, R17, 0x2 ;  /* 0x00000011222a7211 */ /* 0x000fe200078e10ff */
[----:B------:R-:W-:Y:S02]  /*1b80*/  @!P5 IMAD.MOV.U32 R41, RZ, RZ, R60 ;  /* 0x000000ffff29d224 */ /* 0x000fe400078e003c */
[----:B------:R-:W-:-:S03]  /*1b90*/  @!P5 IMAD.MOV.U32 R56, RZ, RZ, R36 ;  /* 0x000000ffff38d224 */ /* 0x000fc600078e0024 */
[----:B------:R-:W0:Y:S02]  /*1ba0*/  LDS R42, [R42] ;  /* 0x000000002a2a7984 */ /* 0x000e240000000800 */
        /* <DEDUP_REMOVED lines=8> */
[----:B------:R-:W-:Y:S02]  /*1c30*/  @!P6 IMAD.MOV.U32 R34, RZ, RZ, R56 ;  /* 0x000000ffff22e224 */ /* 0x000fe400078e0038 */
[----:B------:R-:W-:Y:S01]  /*1c40*/  IMAD.MOV.U32 R56, RZ, RZ, 0xff ;  /* 0x000000ffff387424 */ /* 0x000fe200078e00ff */
[----:B------:R-:W-:Y:S02]  /*1c50*/  @P3 MOV R56, 0x7f ;  /* 0x0000007f00383802 */ /* 0x000fe40000000f00 */
        /* <DEDUP_REMOVED lines=14> */
[----:B------:R-:W-:Y:S01]  /*1d40*/  @P0 MOV R36, R53 ;  /* 0x0000003500240202 */ /* 0x000fe20000000f00 */
[----:B------:R-:W-:-:S02]  /*1d50*/  IMAD.SHL.U32 R48, R47, 0x4, RZ ;  /* 0x000000042f307824 */ /* 0x000fc400078e00ff */
[----:B------:R-:W-:Y:S02]  /*1d60*/  @!P0 IMAD.MOV.U32 R34, RZ, RZ, R21 ;  /* 0x000000ffff228224 */ /* 0x000fe400078e0015 */
[----:B------:R-:W-:Y:S01]  /*1d70*/  @!P0 IMAD.MOV.U32 R21, RZ, RZ, R56 ;  /* 0x000000ffff158224 */ /* 0x000fe200078e0038 */
[----:B------:R-:W-:Y:S01]  /*1d80*/  LOP3.LUT R48, R48, 0x3fc, RZ, 0xc0, !PT ;  /* 0x000003fc30307812 */ /* 0x000fe200078ec0ff */
[----:B------:R-:W-:Y:S01]  /*1d90*/  @!P2 IMAD.MOV.U32 R34, RZ, RZ, R29 ;  /* 0x000000ffff22a224 */ /* 0x000fe200078e001d */
[----:B------:R-:W-:Y:S01]  /*1da0*/  ISETP.GE.AND P0, PT, R11, R54, PT ;  /* 0x000000360b00720c */ /* 0x000fe20003f06270 */
[----:B------:R-:W-:Y:S02]  /*1db0*/  @P2 IMAD.MOV.U32 R36, RZ, RZ, R55 ;  /* 0x000000ffff242224 */ /* 0x000fe400078e0037 */
[C---:B------:R-:W-:Y:S01]  /*1dc0*/  @P6 IADD3 R39, R59.reuse, -0x4, RZ ;  /* 0xfffffffc3b276810 */ /* 0x040fe20007ffe0ff */
[----:B------:R-:W-:Y:S02]  /*1dd0*/  @!P6 VIADD R39, R59, 0x4 ;  /* 0x000000043b27e836 */ /* 0x000fe40000000000 */
[----:B------:R-:W-:-:S02]  /*1de0*/  IMAD.IADD R48, R17, 0x1, R48 ;  /* 0x0000000111307824 */ /* 0x000fc400078e0230 */
[----:B------:R-:W-:Y:S02]  /*1df0*/  IMAD R41, R39, 0x4, R18 ;  /* 0x0000000427297824 */ /* 0x000fe400078e0212 */
[----:B------:R-:W-:Y:S02]  /*1e00*/  @!P2 IMAD.MOV.U32 R29, RZ, RZ, R21 ;  /* 0x000000ffff1da224 */ /* 0x000fe400078e0015 */
[----:B------:R-:W0:Y:S01]  /*1e10*/  LDS R48, [R48] ;  /* 0x0000000030307984 */ /* 0x000e220000000800 */
[----:B------:R-:W-:Y:S02]  /*1e20*/  @!P6 IMAD.MOV.U32 R52, RZ, RZ, R61 ;  /* 0x000000ffff34e224 */ /* 0x000fe400078e003d */
[----:B------:R-:W-:Y:S01]  /*1e30*/  @!P1 IMAD.MOV.U32 R34, RZ, RZ, R23 ;  /* 0x000000ffff229224 */ /* 0x000fe200078e0017 */
[----:B------:R-:W2:Y:S01]  /*1e40*/  LDS R41, [R41] ;  /* 0x0000000029297984 */ /* 0x000ea20000000800 */
[----:B------:R-:W-:Y:S02]  /*1e50*/  @!P1 IMAD.MOV.U32 R23, RZ, RZ, R29 ;  /* 0x000000ffff179224 */ /* 0x000fe400078e001d */
[----:B------:R-:W-:Y:S01]  /*1e60*/  @!P6 IMAD.MOV.U32 R34, RZ, RZ, R59 ;  /* 0x000000ffff22e224 */ /* 0x000fe200078e003b */
[----:B------:R1:W-:Y:S01]  /*1e70*/  @!P0 STG.E.U16 desc[UR6][R12.64], R37 ;  /* 0x000000250c008986 */ /* 0x0003e2000c101506 */
[----:B------:R-:W-:Y:S01]  /*1e80*/  @!P6 IMAD.MOV.U32 R59, RZ, RZ, R23 ;  /* 0x000000ffff3be224 */ /* 0x000fe200078e0017 */
[----:B------:R-:W-:Y:S01]  /*1e90*/  SHF.R.U32.HI R23, RZ, 0x1f, R49 ;  /* 0x0000001fff177819 */ /* 0x000fe20000011631 */
[----:B------:R-:W-:-:S02]  /*1ea0*/  @P1 IMAD.MOV.U32 R36, RZ, RZ, R57 ;  /* 0x000000ffff241224 */ /* 0x000fc400078e0039 */
[----:B------:R-:W-:Y:S01]  /*1eb0*/  @P6 IMAD.MOV.U32 R36, RZ, RZ, R61 ;  /* 0x000000ffff246224 */ /* 0x000fe200078e003d */
[----:B-1----:R-:W-:Y:S02]  /*1ec0*/  PRMT R12, R23, 0x9910, RZ ;  /* 0x00009910170c7816 */ /* 0x002fe400000000ff */
[----:B0-----:R-:W-:Y:S02]  /*1ed0*/  SHF.R.U32.HI R48, RZ, 0x1f, R48 ;  /* 0x0000001fff307819 */ /* 0x001fe40000011630 */
[----:B--2---:R-:W-:Y:S02]  /*1ee0*/  FSETP.GEU.FTZ.AND P5, PT, R41, R58, PT ;  /* 0x0000003a2900720b */ /* 0x004fe40003fbe000 */
[----:B------:R-:W-:-:S11]  /*1ef0*/  PRMT R48, R48, 0x9910, RZ ;  /* 0x0000991030307816 */ /* 0x000fd600000000ff */
[C---:B------:R-:W-:Y:S01]  /*1f00*/  @P5 VIADD R35, R39.reuse, 0xfffffffe ;  /* 0xfffffffe27235836 */ /* 0x040fe20000000000 */
[----:B------:R-:W-:Y:S01]  /*1f10*/  @!P5 MOV R52, R41 ;  /* 0x000000290034d202 */ /* 0x000fe20000000f00 */
[----:B------:R-:W-:Y:S02]  /*1f20*/  @!P5 VIADD R35, R39, 0x2 ;  /* 0x000000022723d836 */ /* 0x000fe40000000000 */
[----:B------:R-:W-:Y:S01]  /*1f30*/  @!P5 IMAD.MOV.U32 R34, RZ, RZ, R39 ;  /* 0x000000ffff22d224 */ /* 0x000fe200078e0027 */
[----:B------:R-:W-:Y:S01]  /*1f40*/  @!P5 MOV R39, R59 ;  /* 0x0000003b0027d202 */ /* 0x000fe20000000f00 */
[----:B------:R-:W-:Y:S02]  /*1f50*/  IMAD R38, R35, 0x4, R18 ;  /* 0x0000000423267824 */ /* 0x000fe400078e0212 */
[----:B------:R-:W-:-:S04]  /*1f60*/  @P5 IMAD.MOV.U32 R36, RZ, RZ, R41 ;  /* 0x000000ffff245224 */ /* 0x000fc800078e0029 */
        /* <DEDUP_REMOVED lines=28> */
.L_x_134:
[----:B------:R-:W-:Y:S05]  /*2130*/  BSYNC B0 ;  /* 0x0000000000007941 */ /* 0x000fea0003800000 */
.L_x_133:
        /* <DEDUP_REMOVED lines=136> */
.L_x_136:
        /* <DEDUP_REMOVED lines=12> */
.L_x_2050:


//--------------------- .text._Z35kOptimizerStatic8bit2StateBlockwiseIfLi6ELi256ELi1EEvPT_S1_PhS2_fffffifPfS3_S3_S3_ffbi --------------------------
	.section	.text._Z35kOptimizerStatic8bit2StateBlockwiseIfLi6ELi256ELi1EEvPT_S1_PhS2_fffffifPfS3_S3_S3_ffbi,"ax",@progbits
	.align	128
        .global         _Z35kOptimizerStatic8bit2StateBlockwiseIfLi6ELi256ELi1EEvPT_S1_PhS2_fffffifPfS3_S3_S3_ffbi
        .type           _Z35kOptimizerStatic8bit2StateBlockwiseIfLi6ELi256ELi1EEvPT_S1_PhS2_fffffifPfS3_S3_S3_ffbi,@function
        .size           _Z35kOptimizerStatic8bit2StateBlockwiseIfLi6ELi256ELi1EEvPT_S1_PhS2_fffffifPfS3_S3_S3_ffbi,(.L_x_2051 - _Z35kOptimizerStatic8bit2StateBlockwiseIfLi6ELi256ELi1EEvPT_S1_PhS2_fffffifPfS3_S3_S3_ffbi)
        .other          _Z35kOptimizerStatic8bit2StateBlockwiseIfLi6ELi256ELi1EEvPT_S1_PhS2_fffffifPfS3_S3_S3_ffbi,@"STO_CUDA_ENTRY STV_DEFAULT"
_Z35kOptimizerStatic8bit2StateBlockwiseIfLi6ELi256ELi1EEvPT_S1_PhS2_fffffifPfS3_S3_S3_ffbi:
.text._Z35kOptimizerStatic8bit2StateBlockwiseIfLi6ELi256ELi1EEvPT_S1_PhS2_fffffifPfS3_S3_S3_ffbi:
        /* <DEDUP_REMOVED lines=68> */
.L_x_151:
[----:B0-----:R-:W-:Y:S02]  /*0440*/  IMAD.MOV R13, RZ, RZ, -R28 ;  /* 0x000000ffff0d7224 */ /* 0x001fe400078e0a1c */
[----:B------:R-:W-:Y:S01]  /*0450*/  IMAD.MOV.U32 R20, RZ, RZ, RZ ;  /* 0x000000ffff147224 */ /* 0x000fe200078e00ff */
[----:B------:R-:W0:Y:S02]  /*0460*/  S2R R29, SR_CgaCtaId ;  /* 0x00000000001d7919 */ /* 0x000e240000008800 */
        /* <DEDUP_REMOVED lines=10> */
[----:B------:R3:W5:Y:S01]  /*0510*/  @!P1 LDG.E.CONSTANT R20, desc[UR6][R14.64] ;  /* 0x000000060e149981 */ /* 0x000762000c1e9900 */
[----:B------:R-:W-:Y:S01]  /*0520*/  LOP3.LUT R16, R11, 0x3fffffe0, RZ, 0xc0, !PT ;  /* 0x3fffffe00b107812 */ /* 0x000fe200078ec0ff */
[----:B------:R-:W-:Y:S01]  /*0530*/  VIADD R22, R42, 0x10a0 ;  /* 0x000010a02a167836 */ /* 0x000fe20000000000 */
[----:B------:R-:W-:-:S03]  /*0540*/  @!P1 SHF.R.S32.HI R34, RZ, 0x1f, R11 ;  /* 0x0000001fff229819 */ /* 0x000fc6000001140b */
[----:B-1----:R-:W-:Y:S01]  /*0550*/  IMAD.IADD R16, R16, 0x1, R3 ;  /* 0x0000000110107824 */ /* 0x002fe200078e0203 */
[----:B0-----:R-:W-:Y:S01]  /*0560*/  LEA R43, R29, R22, 0x18 ;  /* 0x000000161d2b7211 */ /* 0x001fe200078ec0ff */
[----:B------:R-:W-:Y:S01]  /*0570*/  IMAD.MOV.U32 R22, RZ, RZ, 0x80 ;  /* 0x00000080ff167424 */ /* 0x000fe200078e00ff */
[----:B------:R-:W-:Y:S01]  /*0580*/  LOP3.LUT R44, R11, 0xffffffe0, RZ, 0xc0, !PT ;  /* 0xffffffe00b2c7812 */ /* 0x000fe200078ec0ff */
[----:B---3--:R-:W0:Y:S01]  /*0590*/  @!P1 LDC.64 R14, c[0x0][0x228] ;  /* 0x00008a00ff0e9b82 */ /* 0x008e220000000a00 */
[----:B------:R-:W-:Y:S02]  /*05a0*/  LEA R41, R16, R43, 0x2 ;  /* 0x0000002b10297211 */ /* 0x000fe400078e10ff */
[----:B--2---:R-:W-:-:S04]  /*05b0*/  @!P1 IADD3 R12, P0, P2, R28, R12, R11 ;  /* 0x0000000c1c0c9210 */ /* 0x004fc80007a1e00b */
[----:B------:R-:W-:Y:S01]  /*05c0*/  @!P1 IADD3.X R13, RZ, R13, R34, P0, P2 ;  /* 0x0000000dff0d9210 */ /* 0x000fe200007e4422 */
[----:B-----5:R-:W-:Y:S01]  /*05d0*/  STS [R41], R20 ;  /* 0x0000001429007388 */ /* 0x020fe20000000800 */
[----:B------:R-:W-:-:S03]  /*05e0*/  NOP ;  /* 0x0000000000007918 */ /* 0x000fc60000000000 */
[----:B------:R-:W1:Y:S01]  /*05f0*/  LDS R16, [R41] ;  /* 0x0000000029107984 */ /* 0x000e620000000800 */
[----:B------:R-:W-:Y:S06]  /*0600*/  BAR.SYNC.DEFER_BLOCKING 0x0 ;  /* 0x0000000000007b1d */ /* 0x000fec0000010000 */
[----:B------:R2:W3:Y:S01]  /*0610*/  @!P1 LDG.E.U8 R22, desc[UR6][R12.64] ;  /* 0x000000060c169981 */ /* 0x0004e2000c1e1100 */
[----:B------:R-:W-:Y:S02]  /*0620*/  IADD3 R43, R43, R3, R44 ;  /* 0x000000032b2b7210 */ /* 0x000fe40007ffe02c */
[----:B0-----:R-:W-:-:S04]  /*0630*/  @!P1 IADD3 R14, P0, P2, R28, R14, R11 ;  /* 0x0000000e1c0e9210 */ /* 0x001fc80007a1e00b */
[--C-:B------:R-:W-:Y:S02]  /*0640*/  @!P1 IADD3.X R15, RZ, R15, R34.reuse, P0, P2 ;  /* 0x0000000fff0f9210 */ /* 0x100fe400007e4422 */
[----:B------:R-:W-:Y:S01]  /*0650*/  PRMT R34, RZ, 0x7610, R34 ;  /* 0x00007610ff227816 */ /* 0x000fe20000000022 */
[----:B--2---:R-:W0:Y:S01]  /*0660*/  @!P1 LDC.64 R12, c[0x0][0x220] ;  /* 0x00008800ff0c9b82 */ /* 0x004e220000000a00 */
[----:B---3--:R2:W-:Y:S01]  /*0670*/  STS.U8 [R43], R22 ;  /* 0x000000162b007388 */ /* 0x0085e20000000000 */
[----:B------:R-:W-:-:S03]  /*0680*/  NOP ;  /* 0x0000000000007918 */ /* 0x000fc60000000000 */
[----:B------:R-:W3:Y:S03]  /*0690*/  LDS.U8 R20, [R43] ;  /* 0x000000002b147984 */ /* 0x000ee60000000000 */
[----:B------:R-:W-:Y:S06]  /*06a0*/  BAR.SYNC.DEFER_BLOCKING 0x0 ;  /* 0x0000000000007b1d */ /* 0x000fec0000010000 */
[----:B------:R-:W5:Y:S01]  /*06b0*/  @!P1 LDG.E.U8 R34, desc[UR6][R14.64] ;  /* 0x000000060e229981 */ /* 0x000f62000c1e1100 */
[----:B------:R-:W-:Y:S01]  /*06c0*/  IMAD.MOV.U32 R19, RZ, RZ, 0x80 ;  /* 0x00000080ff137424 */ /* 0x000fe200078e00ff */
[----:B------:R-:W-:Y:S01]  /*06d0*/  @!P1 SHF.R.S32.HI R36, RZ, 0x1f, R11 ;  /* 0x0000001fff249819 */ /* 0x000fe2000001140b */
[----:B------:R-:W-:-:S03]  /*06e0*/  IMAD.IADD R45, R28, 0x1, R2 ;  /* 0x000000011c2d7824 */ /* 0x000fc600078e0202 */
[----:B--2---:R-:W-:Y:S02]  /*06f0*/  PRMT R22, R19, 0x7610, R22 ;  /* 0x0000761013167816 */ /* 0x004fe40000000016 */
[----:B0-----:R-:W-:-:S04]  /*0700*/  @!P1 IADD3 R12, P0, P2, R45, R12, R11 ;  /* 0x0000000c2d0c9210 */ /* 0x001fc80007a1e00b */
[----:B------:R-:W-:Y:S01]  /*0710*/  @!P1 IADD3.X R13, RZ, R13, R36, P0, P2 ;  /* 0x0000000dff0d9210 */ /* 0x000fe200007e4424 */
[----:B-----5:R0:W-:Y:S01]  /*0720*/  STS.U8 [R43], R34 ;  /* 0x000000222b007388 */ /* 0x0201e20000000000 */
[----:B------:R-:W-:-:S03]  /*0730*/  NOP ;  /* 0x0000000000007918 */ /* 0x000fc60000000000 */
[----:B------:R2:W2:Y:S01]  /*0740*/  LDS.U8 R19, [R43] ;  /* 0x000000002b137984 */ /* 0x0004a20000000000 */
[----:B------:R-:W-:Y:S06]  /*0750*/  BAR.SYNC.DEFER_BLOCKING 0x0 ;  /* 0x0000000000007b1d */ /* 0x000fec0000010000 */
[----:B------:R-:W5:Y:S01]  /*0760*/  @!P1 LDG.E.U8 R22, desc[UR6][R12.64] ;  /* 0x000000060c169981 */ /* 0x000f62000c1e1100 */
[----:B-1----:R-:W-:Y:S01]  /*0770*/  FSETP.GEU.FTZ.AND P2, PT, |R16|, +INF , PT ;  /* 0x7f8000001000780b */ /* 0x002fe20003f5e200 */
[----:B------:R-:W-:Y:S01]  /*0780*/  BSSY B0, `(.L_x_137) ;  /* 0x0000023000007945 */ /* 0x000fe20003800000 */
[----:B------:R-:W-:-:S02]  /*0790*/  SHF.R.U32.HI R37, RZ, 0x8, R28 ;  /* 0x00000008ff257819 */ /* 0x000fc4000001161c */
[----:B------:R-:W-:Y:S02]  /*07a0*/  CS2R R46, SRZ ;  /* 0x00000000002e7805 */ /* 0x000fe4000001ff00 */
[----:B------:R-:W-:Y:S01]  /*07b0*/  SHF.R.U32.HI R39, RZ, 0x8, R45 ;  /* 0x00000008ff277819 */ /* 0x000fe2000001162d */
[----:B------:R-:W-:Y:S02]  /*07c0*/  IMAD.MOV.U32 R48, RZ, RZ, RZ ;  /* 0x000000ffff307224 */ /* 0x000fe400078e00ff */
[----:B0-----:R-:W-:-:S04]  /*07d0*/  IMAD.WIDE.U32 R34, R37, 0x4, R50 ;  /* 0x0000000425227825 */ /* 0x001fc800078e0032 */
[----:B------:R-:W-:-:S04]  /*07e0*/  IMAD.WIDE.U32 R36, R37, 0x4, R32 ;  /* 0x0000000425247825 */ /* 0x000fc800078e0020 */
[----:B------:R-:W-:Y:S01]  /*07f0*/  IMAD.WIDE.U32 R38, R39, 0x4, R32 ;  /* 0x0000000427267825 */ /* 0x000fe200078e0020 */
[----:B-----5:R0:W-:Y:S01]  /*0800*/  STS.U8 [R43], R22 ;  /* 0x000000162b007388 */ /* 0x0201e20000000000 */
[----:B------:R-:W-:Y:S01]  /*0810*/  NOP ;  /* 0x0000000000007918 */ /* 0x000fe20000000000 */
[----:B--23--:R-:W-:Y:S05]  /*0820*/  @P2 BRA `(.L_x_138) ;  /* 0x0000000000602947 */ /* 0x00cfea0003800000 */
[----:B------:R-:W2:Y:S04]  /*0830*/  LDG.E R13, desc[UR6][R34.64] ;  /* 0x00000006220d7981 */ /* 0x000ea8000c1e1900 */
[----:B------:R-:W3:Y:S04]  /*0840*/  LDG.E R14, desc[UR6][R36.64] ;  /* 0x00000006240e7981 */ /* 0x000ee8000c1e1900 */
[----:B------:R-:W5:Y:S01]  /*0850*/  LDG.E R21, desc[UR6][R38.64] ;  /* 0x0000000626157981 */ /* 0x000f62000c1e1900 */
[----:B------:R-:W-:Y:S02]  /*0860*/  IMAD R19, R19, 0x4, R18 ;  /* 0x0000000413137824 */ /* 0x000fe400078e0212 */
[----:B------:R-:W-:Y:S01]  /*0870*/  FADD.FTZ R47, -R30, 1 ;  /* 0x3f8000001e2f7421 */ /* 0x000fe20000010100 */
[----:B------:R-:W-:Y:S01]  /*0880*/  IMAD R20, R20, 0x4, R17 ;  /* 0x0000000414147824 */ /* 0x000fe200078e0211 */
[----:B------:R-:W1:Y:S01]  /*0890*/  LDS.U8 R12, [R43] ;  /* 0x000000002b0c7984 */ /* 0x000e620000000000 */
[----:B----4-:R-:W-:-:S03]  /*08a0*/  FADD.FTZ R23, -R0, 1 ;  /* 0x3f80000000177421 */ /* 0x010fc60000010100 */
[----:B------:R-:W-:Y:S01]  /*08b0*/  LDS R15, [R20] ;  /* 0x00000000140f7984 */ /* 0x000fe20000000800 */
[----:B-1----:R-:W-:-:S03]  /*08c0*/  IMAD R18, R12, 0x4, R17 ;  /* 0x000000040c127824 */ /* 0x002fc600078e0211 */
[----:B------:R-:W2:Y:S04]  /*08d0*/  LDS R12, [R19] ;  /* 0x00000000130c7984 */ /* 0x000ea80000000800 */
[----:B------:R-:W5:Y:S01]  /*08e0*/  LDS R18, [R18] ;  /* 0x0000000012127984 */ /* 0x000f620000000800 */
[----:B--2---:R-:W-:Y:S01]  /*08f0*/  FMUL.FTZ R12, R13, R12 ;  /* 0x0000000c0d0c7220 */ /* 0x004fe20000410000 */
[----:B------:R-:W-:Y:S01]  /*0900*/  FADD.FTZ R13, -R31, 1 ;  /* 0x3f8000001f0d7421 */ /* 0x000fe20000010100 */
[----:B---3--:R-:W-:Y:S01]  /*0910*/  FMUL.FTZ R17, R14, R15 ;  /* 0x0000000f0e117220 */ /* 0x008fe20000410000 */
[----:B------:R-:W-:Y:S01]  /*0920*/  FMUL.FTZ R15, R16, UR4 ;  /* 0x00000004100f7c20 */ /* 0x000fe20008410000 */
[----:B------:R-:W-:Y:S01]  /*0930*/  FMUL.FTZ R12, R12, R31 ;  /* 0x0000001f0c0c7220 */ /* 0x000fe20000410000 */
[----:B-----5:R-:W-:-:S02]  /*0940*/  FMUL.FTZ R21, R21, R18 ;  /* 0x0000001215157220 */ /* 0x020fc40000410000 */
[----:B------:R-:W-:Y:S01]  /*0950*/  FMUL.FTZ R13, R13, R15 ;  /* 0x0000000f0d0d7220 */ /* 0x000fe20000410000 */
[----:B------:R-:W-:Y:S01]  /*0960*/  FMUL.FTZ R14, R17, R30 ;  /* 0x0000001e110e7220 */ /* 0x000fe20000410000 */
[----:B------:R-:W-:Y:S02]  /*0970*/  FMUL.FTZ R48, R21, R0 ;  /* 0x0000000015307220 */ /* 0x000fe40000410000 */
[C---:B------:R-:W-:Y:S01]  /*0980*/  FFMA.FTZ R46, R15.reuse, R13, R12 ;  /* 0x0000000d0f2e7223 */ /* 0x040fe2000001000c */
[C---:B------:R-:W-:Y:S01]  /*0990*/  FFMA.FTZ R47, R15.reuse, R47, R14 ;  /* 0x0000002f0f2f7223 */ /* 0x040fe2000001000e */
[----:B------:R-:W-:-:S07]  /*09a0*/  FFMA.FTZ R48, R15, R23, R48 ;  /* 0x000000170f307223 */ /* 0x000fce0000010030 */
.L_x_138:
[----:B------:R-:W-:Y:S05]  /*09b0*/  BSYNC B0 ;  /* 0x0000000000007941 */ /* 0x000fea0003800000 */
.L_x_137:
[----:B------:R-:W-:Y:S01]  /*09c0*/  FMNMX.FTZ R12, |R47|, -3.40282346638528859812e+38, !PT ;  /* 0xff7fffff2f0c7809 */ /* 0x000fe20007810200 */
[----:B------:R-:W-:Y:S01]  /*09d0*/  BSSY B0, `(.L_x_139) ;  /* 0x000002f000007945 */ /* 0x000fe20003800000 */
[----:B------:R-:W-:Y:S02]  /*09e0*/  ISETP.NE.AND P3, PT, R3, RZ, PT ;  /* 0x000000ff0300720c */ /* 0x000fe40003f65270 */
[----:B------:R-:W-:Y:S01]  /*09f0*/  ISETP.NE.AND P4, PT, R11, RZ, PT ;  /* 0x000000ff0b00720c */ /* 0x000fe20003f85270 */
[----:B------:R-:W1:Y:S10]  /*0a00*/  SHFL.DOWN PT, R13, R12, 0x1, 0x1f ;  /* 0x08201f000c0d7f89 */ /* 0x000e7400000e0000 */
[----:B------:R-:W-:-:S05]  /*0a10*/  @!P3 VIADD R16, R42, 0x1010 ;  /* 0x000010102a10b836 */ /* 0x000fca0000000000 */
[----:B------:R-:W-:Y:S02]  /*0a20*/  @!P3 LEA R16, R29, R16, 0x18 ;  /* 0x000000101d10b211 */ /* 0x000fe400078ec0ff */
        /* <DEDUP_REMOVED lines=14> */
[----:B------:R-:W-:Y:S01]  /*0b10*/  FSEL R12, R12, R15, P0 ;  /* 0x0000000f0c0c7208 */ /* 0x000fe20000000000 */
[----:B------:R-:W-:-:S04]  /*0b20*/  @!P3 IMAD R15, R27, 0x4, R16 ;  /* 0x000000041b0fb824 */ /* 0x000fc800078e0210 */
[----:B------:R-:W1:Y:S02]  /*0b30*/  SHFL.DOWN PT, R13, R12, 0x10, 0x1f ;  /* 0x0a001f000c0d7f89 */ /* 0x000e6400000e0000 */
[----:B-1----:R-:W-:-:S04]  /*0b40*/  FSETP.GEU.FTZ.AND P0, PT, R12, R13, PT ;  /* 0x0000000d0c00720b */ /* 0x002fc80003f1e000 */
[----:B------:R-:W-:-:S04]  /*0b50*/  ISETP.LT.AND P0, PT, R3, 0x10, !P0 ;  /* 0x000000100300780c */ /* 0x000fc80004701270 */
[----:B------:R-:W-:-:S05]  /*0b60*/  FSEL R20, R13, R12, P0 ;  /* 0x0000000c0d147208 */ /* 0x000fca0000000000 */
[----:B------:R1:W-:Y:S01]  /*0b70*/  @!P3 STS [R15+0x8], R20 ;  /* 0x000008140f00b388 */ /* 0x0003e20000000800 */
[----:B------:R-:W-:Y:S06]  /*0b80*/  BAR.SYNC.DEFER_BLOCKING 0x0 ;  /* 0x0000000000007b1d */ /* 0x000fec0000010000 */
[----:B------:R-:W-:Y:S05]  /*0b90*/  @P4 BRA `(.L_x_140) ;  /* 0x0000000000484947 */ /* 0x000fea0003800000 */
[----:B------:R-:W-:-:S05]  /*0ba0*/  LEA R18, R29, R42, 0x18 ;  /* 0x0000002a1d127211 */ /* 0x000fca00078ec0ff */
[----:B------:R-:W2:Y:S04]  /*0bb0*/  LDS R19, [R18+0x101c] ;  /* 0x00101c0012137984 */ /* 0x000ea80000000800 */
[----:B-1----:R-:W1:Y:S04]  /*0bc0*/  LDS.128 R12, [R18+0x1020] ;  /* 0x00102000120c7984 */ /* 0x002e680000000c00 */
[----:B------:R-:W3:Y:S01]  /*0bd0*/  LDS.64 R16, [R18+0x1030] ;  /* 0x0010300012107984 */ /* 0x000ee20000000a00 */
[----:B--2---:R-:W-:-:S04]  /*0be0*/  FSETP.GEU.FTZ.AND P0, PT, R20, R19, PT ;  /* 0x000000131400720b */ /* 0x004fc80003f1e000 */
        /* <DEDUP_REMOVED lines=12> */
[----:B------:R-:W-:-:S09]  /*0cb0*/  FSEL R20, R17, R16, !P0 ;  /* 0x0000001011147208 */ /* 0x000fd20004000000 */
.L_x_140:
[----:B------:R-:W-:Y:S05]  /*0cc0*/  BSYNC B0 ;  /* 0x0000000000007941 */ /* 0x000fea0003800000 */
.L_x_139:
[----:B------:R-:W-:Y:S01]  /*0cd0*/  FMNMX.FTZ R12, |R46|, -3.40282346638528859812e+38, !PT ;  /* 0xff7fffff2e0c7809 */ /* 0x000fe20007810200 */
[----:B------:R-:W-:Y:S01]  /*0ce0*/  BSSY B0, `(.L_x_141) ;  /* 0x000002d000007945 */ /* 0x000fe20003800000 */
[----:B------:R-:W-:-:S03]  /*0cf0*/  @!P3 IADD3 R16, R42, 0x103c, RZ ;  /* 0x0000103c2a10b810 */ /* 0x000fc60007ffe0ff */
[----:B------:R-:W2:Y:S01]  /*0d00*/  SHFL.DOWN PT, R13, R12, 0x1, 0x1f ;  /* 0x08201f000c0d7f89 */ /* 0x000ea200000e0000 */
[----:B------:R-:W-:-:S05]  /*0d10*/  @!P3 LEA R16, R29, R16, 0x18 ;  /* 0x000000101d10b211 */ /* 0x000fca00078ec0ff */
[----:B------:R-:W-:Y:S01]  /*0d20*/  @!P3 IMAD R16, R27, 0x4, R16 ;  /* 0x000000041b10b824 */ /* 0x000fe200078e0210 */
[----:B--2---:R-:W-:-:S04]  /*0d30*/  FSETP.GEU.FTZ.AND P0, PT, R12, R13, PT ;  /* 0x0000000d0c00720b */ /* 0x004fc80003f1e000 */
[----:B------:R-:W-:-:S04]  /*0d40*/  ISETP.LT.AND P0, PT, R3, 0x1f, !P0 ;  /* 0x0000001f0300780c */ /* 0x000fc80004701270 */
[----:B------:R-:W-:-:S05]  /*0d50*/  FSEL R13, R13, R12, P0 ;  /* 0x0000000c0d0d7208 */ /* 0x000fca0000000000 */
[----:B------:R-:W2:Y:S02]  /*0d60*/  SHFL.DOWN PT, R14, R13, 0x2, 0x1f ;  /* 0x08401f000d0e7f89 */ /* 0x000ea400000e0000 */
[----:B--2---:R-:W-:-:S04]  /*0d70*/  FSETP.GEU.FTZ.AND P0, PT, R13, R14, PT ;  /* 0x0000000e0d00720b */ /* 0x004fc80003f1e000 */
[----:B------:R-:W-:-:S04]  /*0d80*/  ISETP.LT.AND P0, PT, R3, 0x1e, !P0 ;  /* 0x0000001e0300780c */ /* 0x000fc80004701270 */
[----:B------:R-:W-:-:S05]  /*0d90*/  FSEL R14, R14, R13, P0 ;  /* 0x0000000d0e0e7208 */ /* 0x000fca0000000000 */
[----:B-1----:R-:W1:Y:S02]  /*0da0*/  SHFL.DOWN PT, R15, R14, 0x4, 0x1f ;  /* 0x08801f000e0f7f89 */ /* 0x002e6400000e0000 */
        /* <DEDUP_REMOVED lines=15> */
[----:B-1----:R-:W1:Y:S04]  /*0ea0*/  LDS.64 R16, [R18+0x1048] ;  /* 0x0010480012107984 */ /* 0x002e680000000a00 */
[----:B------:R-:W2:Y:S01]  /*0eb0*/  LDS.128 R12, [R18+0x1050] ;  /* 0x00105000120c7984 */ /* 0x000ea20000000c00 */
[----:B-1----:R-:W-:-:S04]  /*0ec0*/  FSETP.GEU.FTZ.AND P0, PT, R21, R16, PT ;  /* 0x000000101500720b */ /* 0x002fc80003f1e000 */
[----:B------:R-:W-:Y:S02]  /*0ed0*/  FSEL R16, R16, R21, !P0 ;  /* 0x0000001510107208 */ /* 0x000fe40004000000 */
[----:B------:R-:W1:Y:S02]  /*0ee0*/  LDS R21, [R18+0x1060] ;  /* 0x0010600012157984 */ /* 0x000e640000000800 */
[----:B------:R-:W-:-:S04]  /*0ef0*/  FSETP.GEU.FTZ.AND P0, PT, R16, R17, PT ;  /* 0x000000111000720b */ /* 0x000fc80003f1e000 */
[----:B------:R-:W-:-:S04]  /*0f00*/  FSEL R17, R17, R16, !P0 ;  /* 0x0000001011117208 */ /* 0x000fc80004000000 */
[----:B--2---:R-:W-:-:S04]  /*0f10*/  FSETP.GEU.FTZ.AND P0, PT, R17, R12, PT ;  /* 0x0000000c1100720b */ /* 0x004fc80003f1e000 */
[----:B------:R-:W-:-:S04]  /*0f20*/  FSEL R12, R12, R17, !P0 ;  /* 0x000000110c0c7208 */ /* 0x000fc80004000000 */
[----:B------:R-:W-:-:S04]  /*0f30*/  FSETP.GEU.FTZ.AND P0, PT, R12, R13, PT ;  /* 0x0000000d0c00720b */ /* 0x000fc80003f1e000 */
[----:B------:R-:W-:-:S04]  /*0f40*/  FSEL R13, R13, R12, !P0 ;  /* 0x0000000c0d0d7208 */ /* 0x000fc80004000000 */
[----:B------:R-:W-:-:S04]  /*0f50*/  FSETP.GEU.FTZ.AND P0, PT, R13, R14, PT ;  /* 0x0000000e0d00720b */ /* 0x000fc80003f1e000 */
[----:B------:R-:W-:-:S04]  /*0f60*/  FSEL R14, R14, R13, !P0 ;  /* 0x0000000d0e0e7208 */ /* 0x000fc80004000000 */
[----:B------:R-:W-:-:S04]  /*0f70*/  FSETP.GEU.FTZ.AND P0, PT, R14, R15, PT ;  /* 0x0000000f0e00720b */ /* 0x000fc80003f1e000 */
[----:B------:R-:W-:-:S04]  /*0f80*/  FSEL R14, R15, R14, !P0 ;  /* 0x0000000e0f0e7208 */ /* 0x000fc80004000000 */
[----:B-1----:R-:W-:-:S04]  /*0f90*/  FSETP.GEU.FTZ.AND P0, PT, R14, R21, PT ;  /* 0x000000150e00720b */ /* 0x002fc80003f1e000 */
[----:B------:R-:W-:-:S09]  /*0fa0*/  FSEL R21, R21, R14, !P0 ;  /* 0x0000000e15157208 */ /* 0x000fd20004000000 */
.L_x_142:
[----:B------:R-:W-:Y:S05]  /*0fb0*/  BSYNC B0 ;  /* 0x0000000000007941 */ /* 0x000fea0003800000 */
.L_x_141:
[----:B------:R-:W-:Y:S01]  /*0fc0*/  FMNMX.FTZ R12, |R48|, -3.40282346638528859812e+38, !PT ;  /* 0xff7fffff300c7809 */ /* 0x000fe20007810200 */
[----:B-1----:R-:W-:Y:S01]  /*0fd0*/  @!P3 VIADD R16, R42, 0x1068 ;  /* 0x000010682a10b836 */ /* 0x002fe20000000000 */
[----:B------:R-:W-:Y:S01]  /*0fe0*/  ISETP.NE.AND P5, PT, R11, RZ, PT ;  /* 0x000000ff0b00720c */ /* 0x000fe20003fa5270 */
[----:B------:R-:W-:Y:S02]  /*0ff0*/  BSSY B0, `(.L_x_143) ;  /* 0x000002f000007945 */ /* 0x000fe40003800000 */
[----:B------:R-:W1:Y:S01]  /*1000*/  SHFL.DOWN PT, R13, R12, 0x1, 0x1f ;  /* 0x08201f000c0d7f89 */ /* 0x000e6200000e0000 */
[----:B------:R-:W-:-:S05]  /*1010*/  @!P3 LEA R16, R29, R16, 0x18 ;  /* 0x000000101d10b211 */ /* 0x000fca00078ec0ff */
[----:B------:R-:W-:-:S04]  /*1020*/  @!P3 IMAD R17, R27, 0x4, R16 ;  /* 0x000000041b11b824 */ /* 0x000fc800078e0210 */
[----:B------:R-:W-:Y:S02]  /*1030*/  @P5 LEA R49, R29, R42, 0x18 ;  /* 0x0000002a1d315211 */ /* 0x000fe400078ec0ff */
        /* <DEDUP_REMOVED lines=18> */
[----:B0-----:R-:W-:-:S05]  /*1160*/  FSEL R22, R13, R12, P0 ;  /* 0x0000000c0d167208 */ /* 0x001fca0000000000 */
        /* <DEDUP_REMOVED lines=23> */
.L_x_144:
[----:B------:R-:W-:Y:S05]  /*12e0*/  BSYNC B0 ;  /* 0x0000000000007941 */ /* 0x000fea0003800000 */
.L_x_143:
[----:B------:R-:W-:Y:S01]  /*12f0*/  BAR.SYNC.DEFER_BLOCKING 0x0 ;  /* 0x0000000000007b1d */ /* 0x000fe20000010000 */
[----:B------:R-:W-:Y:S01]  /*1300*/  SHF.R.S32.HI R14, RZ, 0x1f, R11 ;  /* 0x0000001fff0e7819 */ /* 0x000fe2000001140b */
[----:B------:R-:W-:Y:S01]  /*1310*/  IMAD.MOV.U32 R18, RZ, RZ, RZ ;  /* 0x000000ffff127224 */ /* 0x000fe200078e00ff */
[----:B------:R-:W-:-:S03]  /*1320*/  IADD3 R15, P0, R11, R28, RZ ;  /* 0x0000001c0b0f7210 */ /* 0x000fc60007f1e0ff */
[----:B------:R-:W-:Y:S02]  /*1330*/  BSSY B0, `(.L_x_145) ;  /* 0x000000c000007945 */ /* 0x000fe40003800000 */
[----:B------:R-:W-:Y:S01]  /*1340*/  IMAD.X R16, RZ, RZ, R14, P0 ;  /* 0x000000ffff107224 */ /* 0x000fe200000e060e */
[----:B------:R-:W-:-:S04]  /*1350*/  LEA R12, P0, R15, UR8, 0x2 ;  /* 0x000000080f0c7c11 */ /* 0x000fc8000f8010ff */
[----:B-1----:R-:W-:Y:S01]  /*1360*/  LEA.HI.X R13, R15, UR9, R16, 0x2, P0 ;  /* 0x000000090f0d7c11 */ /* 0x002fe200080f1410 */
[----:B0-----:R-:W0:Y:S02]  /*1370*/  @P5 LDS.128 R20, [R49+0x14b0] ;  /* 0x0014b00031145984 */ /* 0x001e240000000c00 */
[----:B0-----:R0:W1:Y:S02]  /*1380*/  MUFU.RCP R52, R20 ;  /* 0x0000001400347308 */ /* 0x0010640000001000 */
[----:B------:R0:W-:Y:S04]  /*1390*/  @!P5 STG.E desc[UR6][R36.64], R20 ;  /* 0x000000142400d986 */ /* 0x0001e8000c101906 */
[----:B------:R0:W-:Y:S04]  /*13a0*/  @!P5 STG.E desc[UR6][R34.64], R21 ;  /* 0x000000152200d986 */ /* 0x0001e8000c101906 */
[----:B------:R0:W-:Y:S01]  /*13b0*/  @!P5 STG.E desc[UR6][R38.64], R22 ;  /* 0x000000162600d986 */ /* 0x0001e2000c101906 */
[----:B------:R-:W-:Y:S06]  /*13c0*/  BAR.SYNC.DEFER_BLOCKING 0x0 ;  /* 0x0000000000007b1d */ /* 0x000fec0000010000 */
[----:B------:R-:W-:Y:S05]  /*13d0*/  @P1 BRA `(.L_x_146) ;  /* 0x0000000000041947 */ /* 0x000fea0003800000 */
[----:B------:R2:W5:Y:S02]  /*13e0*/  LDG.E R18, desc[UR6][R12.64] ;  /* 0x000000060c127981 */ /* 0x000564000c1e1900 */
.L_x_146:
[----:B------:R-:W-:Y:S05]  /*13f0*/  BSYNC B0 ;  /* 0x0000000000007941 */ /* 0x000fea0003800000 */
.L_x_145:
[----:B-----5:R3:W-:Y:S01]  /*1400*/  STS [R41], R18 ;  /* 0x0000001229007388 */ /* 0x0207e20000000800 */
[----:B------:R-:W-:-:S03]  /*1410*/  NOP ;  /* 0x0000000000007918 */ /* 0x000fc60000000000 */
[----:B0-----:R3:W0:Y:S01]  /*1420*/  LDS R36, [R41] ;  /* 0x0000000029247984 */ /* 0x0016220000000800 */
[----:B------:R-:W-:Y:S04]  /*1430*/  BSSY B0, `(.L_x_147) ;  /* 0x000000b000007945 */ /* 0x000fe80003800000 */
[----:B------:R-:W-:Y:S05]  /*1440*/  @P2 BRA `(.L_x_148) ;  /* 0x0000000000242947 */ /* 0x000fea0003800000 */
[----:B---3--:R-:W3:Y:S01]  /*1450*/  MUFU.SQRT R18, R46 ;  /* 0x0000002e00127308 */ /* 0x008ee20000002000 */
[----:B------:R-:W-:Y:S01]  /*1460*/  FMUL.FTZ R17, R24, R47 ;  /* 0x0000002f18117220 */ /* 0x000fe20000410000 */
[----:B------:R-:W-:-:S03]  /*1470*/  FSETP.LT.FTZ.AND P0, PT, RZ, UR11, PT ;  /* 0x0000000bff007c0b */ /* 0x000fc6000bf11000 */
[----:B------:R-:W-:Y:S01]  /*1480*/  FFMA.FTZ R17, R48, UR5, R17 ;  /* 0x0000000530117c23 */ /* 0x000fe20008010011 */
[----:B---3--:R-:W-:-:S06]  /*1490*/  FFMA.FTZ R18, R18, R25, UR10 ;  /* 0x0000000a12127e23 */ /* 0x008fcc0008010019 */
[----:B------:R-:W3:Y:S02]  /*14a0*/  MUFU.RCP R18, R18 ;  /* 0x0000001200127308 */ /* 0x000ee40000001000 */
[----:B---3--:R-:W-:-:S04]  /*14b0*/  FMUL.FTZ R17, R17, R18 ;  /* 0x0000001211117220 */ /* 0x008fc80000410000 */
[----:B0-----:R-:W-:-:S04]  /*14c0*/  FFMA.FTZ R36, -R17, UR12, R36 ;  /* 0x0000000c11247c23 */ /* 0x001fc80008010124 */
[----:B------:R-:W-:-:S07]  /*14d0*/  @P0 FMUL.FTZ R36, R26, R36 ;  /* 0x000000241a240220 */ /* 0x000fce0000410000 */
.L_x_148:
[----:B------:R-:W-:Y:S05]  /*14e0*/  BSYNC B0 ;  /* 0x0000000000007941 */ /* 0x000fea0003800000 */
.L_x_147:
[----:B------:R-:W-:Y:S01]  /*14f0*/  BAR.SYNC.DEFER_BLOCKING 0x0 ;  /* 0x0000000000007b1d */ /* 0x000fe20000010000 */
[----:B-1----:R-:W-:Y:S01]  /*1500*/  FMUL.FTZ R35, R52, R47 ;  /* 0x0000002f34237220 */ /* 0x002fe20000410000 */
[----:B------:R-:W-:Y:S01]  /*1510*/  IMAD.MOV.U32 R34, RZ, RZ, R6 ;  /* 0x000000ffff227224 */ /* 0x000fe200078e0006 */
[----:B------:R-:W-:Y:S01]  /*1520*/  LEA R19, R29, R42, 0x18 ;  /* 0x0000002a1d137211 */ /* 0x000fe200078ec0ff */
[----:B------:R-:W-:Y:S02]  /*1530*/  IMAD.MOV.U32 R23, RZ, RZ, 0xbf ;  /* 0x000000bfff177424 */ /* 0x000fe400078e00ff */
[----:B------:R-:W-:Y:S01]  /*1540*/  FSETP.GEU.FTZ.AND P0, PT, R8, R35, PT ;  /* 0x000000230800720b */ /* 0x000fe20003f1e000 */
[----:B------:R-:W1:Y:S01]  /*1550*/  MUFU.RCP R21, R21 ;  /* 0x0000001500157308 */ /* 0x000e620000001000 */
[----:B------:R-:W-:Y:S01]  /*1560*/  IMAD R17, R10, 0x404, R19 ;  /* 0x000004040a117824 */ /* 0x000fe200078e0213 */
[----:B------:R-:W-:Y:S01]  /*1570*/  BSSY B0, `(.L_x_149) ;  /* 0x00000b1000007945 */ /* 0x000fe20003800000 */
[----:B------:R-:W-:-:S02]  /*1580*/  IMAD.MOV.U32 R49, RZ, RZ, R4 ;  /* 0x000000ffff317224 */ /* 0x000fc400078e0004 */
[----:B------:R-:W-:Y:S02]  /*1590*/  IMAD.MOV.U32 R57, RZ, RZ, 0xff ;  /* 0x000000ffff397424 */ /* 0x000fe400078e00ff */
[----:B------:R-:W-:Y:S02]  /*15a0*/  IMAD.MOV.U32 R39, RZ, RZ, 0x3f800000 ;  /* 0x3f800000ff277424 */ /* 0x000fe400078e00ff */
[----:B------:R-:W-:-:S03]  /*15b0*/  VIADD R42, R42, 0x808 ;  /* 0x000008082a2a7836 */ /* 0x000fc60000000000 */
[----:B------:R-:W-:Y:S01]  /*15c0*/  @P0 IMAD.MOV.U32 R34, RZ, RZ, R9 ;  /* 0x000000ffff220224 */ /* 0x000fe200078e0009 */
[----:B------:R-:W-:Y:S01]  /*15d0*/  @P0 MOV R23, 0x3f ;  /* 0x0000003f00170802 */ /* 0x000fe20000000f00 */
[----:B------:R-:W-:Y:S01]  /*15e0*/  @P0 IMAD.MOV.U32 R39, RZ, RZ, R8 ;  /* 0x000000ffff270224 */ /* 0x000fe200078e0008 */
[----:B------:R-:W-:Y:S01]  /*15f0*/  @P0 MOV R57, 0x7f ;  /* 0x0000007f00390802 */ /* 0x000fe20000000f00 */
[----:B0-----:R-:W-:Y:S01]  /*1600*/  STS [R41], R36 ;  /* 0x0000002429007388 */ /* 0x001fe20000000800 */
[----:B------:R-:W-:-:S03]  /*1610*/  NOP ;  /* 0x0000000000007918 */ /* 0x000fc60000000000 */
[----:B------:R3:W-:Y:S01]  /*1620*/  LDS R37, [R41] ;  /* 0x0000000029257984 */ /* 0x0007e20000000800 */
[----:B------:R-:W-:Y:S01]  /*1630*/  FSETP.GEU.FTZ.AND P5, PT, R34, R35, PT ;  /* 0x000000232200720b */ /* 0x000fe20003fbe000 */
[----:B-1----:R-:W-:Y:S01]  /*1640*/  FMUL.FTZ R60, R21, R46 ;  /* 0x0000002e153c7220 */ /* 0x002fe20000410000 */
[----:B------:R-:W-:Y:S01]  /*1650*/  IMAD.MOV.U32 R46, RZ, RZ, 0x7f ;  /* 0x0000007fff2e7424 */ /* 0x000fe200078e00ff */
[----:B------:R-:W-:Y:S01]  /*1660*/  @!P4 STS [R19+0x14a0], R40 ;  /* 0x0014a0281300c388 */ /* 0x000fe20000000800 */
[----:B------:R-:W-:Y:S01]  /*1670*/  @P0 IMAD.MOV.U32 R46, RZ, RZ, RZ ;  /* 0x000000ffff2e0224 */ /* 0x000fe200078e00ff */
[----:B------:R-:W-:Y:S01]  /*1680*/  LEA R55, R29, R42, 0x18 ;  /* 0x0000002a1d377211 */ /* 0x000fe200078ec0ff */
[----:B------:R-:W-:Y:S01]  /*1690*/  IMAD.MOV.U32 R21, RZ, RZ, 0xbf ;  /* 0x000000bfff157424 */ /* 0x000fe200078e00ff */
[----:B------:R-:W-:Y:S01]  /*16a0*/  BAR.SYNC.DEFER_BLOCKING 0x0 ;  /* 0x0000000000007b1d */ /* 0x000fe20000010000 */
[----:B------:R-:W-:Y:S01]  /*16b0*/  FSETP.GEU.FTZ.AND P3, PT, R7, R60, PT ;  /* 0x0000003c0700720b */ /* 0x000fe20003f7e000 */
[----:B---3--:R-:W-:-:S02]  /*16c0*/  IMAD.MOV.U32 R41, RZ, RZ, R8 ;  /* 0x000000ffff297224 */ /* 0x008fc400078e0008 */
[----:B------:R-:W-:Y:S02]  /*16d0*/  @P0 IMAD.MOV.U32 R41, RZ, RZ, -0x40800000 ;  /* 0xbf800000ff290424 */ /* 0x000fe400078e00ff */
[C---:B------:R-:W-:Y:S02]  /*16e0*/  @P5 VIADD R20, R23.reuse, 0xffffffe0 ;  /* 0xffffffe017145836 */ /* 0x040fe40000000000 */
[----:B------:R-:W-:Y:S02]  /*16f0*/  @!P5 VIADD R20, R23, 0x20 ;  /* 0x000000201714d836 */ /* 0x000fe40000000000 */
[----:B------:R-:W-:Y:S02]  /*1700*/  IMAD R18, R10, 0x404, R55 ;  /* 0x000004040a127824 */ /* 0x000fe400078e0237 */
[----:B------:R-:W-:Y:S02]  /*1710*/  IMAD R52, R20, 0x4, R17 ;  /* 0x0000000414347824 */ /* 0x000fe400078e0211 */
[----:B------:R-:W-:-:S02]  /*1720*/  @P3 IMAD.MOV.U32 R49, RZ, RZ, R5 ;  /* 0x000000ffff313224 */ /* 0x000fc400078e0005 */
[----:B------:R-:W-:Y:S02]  /*1730*/  @P3 IMAD.MOV.U32 R21, RZ, RZ, 0x3f ;  /* 0x0000003fff153424 */ /* 0x000fe400078e00ff */
[----:B------:R-:W-:Y:S01]  /*1740*/  @!P5 IMAD.MOV.U32 R46, RZ, RZ, R23 ;  /* 0x000000ffff2ed224 */ /* 0x000fe200078e0017 */
[----:B------:R-:W-:Y:S01]  /*1750*/  FSETP.GEU.FTZ.AND P0, PT, R49, R60, PT ;  /* 0x0000003c3100720b */ /* 0x000fe20003f1e000 */
[--C-:B------:R-:W-:Y:S02]  /*1760*/  @P5 IMAD.MOV.U32 R39, RZ, RZ, R34.reuse ;  /* 0x000000ffff275224 */ /* 0x100fe400078e0022 */
[----:B------:R-:W-:Y:S01]  /*1770*/  @!P5 IMAD.MOV.U32 R41, RZ, RZ, R34 ;  /* 0x000000ffff29d224 */ /* 0x000fe200078e0022 */
[----:B------:R-:W0:Y:S01]  /*1780*/  LDS R52, [R52] ;  /* 0x0000000034347984 */ /* 0x000e220000000800 */
[----:B------:R-:W-:-:S08]  /*1790*/  @!P5 IMAD.MOV.U32 R23, RZ, RZ, R57 ;  /* 0x000000ffff17d224 */ /* 0x000fd000078e0039 */
[C---:B------:R-:W-:Y:S01]  /*17a0*/  @P0 VIADD R29, R21.reuse, 0xffffffe0 ;  /* 0xffffffe0151d0836 */ /* 0x040fe20000000000 */
[----:B------:R-:W-:-:S05]  /*17b0*/  @!P0 IADD3 R29, R21, 0x20, RZ ;  /* 0x00000020151d8810 */ /* 0x000fca0007ffe0ff */
[----:B------:R-:W-:-:S06]  /*17c0*/  IMAD R55, R29, 0x4, R18 ;  /* 0x000000041d377824 */ /* 0x000fcc00078e0212 */
[----:B------:R-:W1:Y:S01]  /*17d0*/  LDS R55, [R55] ;  /* 0x0000000037377984 */ /* 0x000e620000000800 */
[----:B0-----:R-:W-:-:S13]  /*17e0*/  FSETP.GEU.FTZ.AND P2, PT, R52, R35, PT ;  /* 0x000000233400720b */ /* 0x001fda0003f5e000 */
[C---:B------:R-:W-:Y:S01]  /*17f0*/  @P2 VIADD R38, R20.reuse, 0xfffffff0 ;  /* 0xfffffff014262836 */ /* 0x040fe20000000000 */
[----:B------:R-:W-:Y:S01]  /*1800*/  @P2 MOV R39, R52 ;  /* 0x0000003400272202 */ /* 0x000fe20000000f00 */
[----:B------:R-:W-:Y:S02]  /*1810*/  @!P2 VIADD R38, R20, 0x10 ;  /* 0x000000101426a836 */ /* 0x000fe40000000000 */
[----:B------:R-:W-:Y:S02]  /*1820*/  @!P2 IMAD.MOV.U32 R46, RZ, RZ, R20 ;  /* 0x000000ffff2ea224 */ /* 0x000fe400078e0014 */
[----:B------:R-:W-:Y:S02]  /*1830*/  IMAD R54, R38, 0x4, R17 ;  /* 0x0000000426367824 */ /* 0x000fe400078e0211 */
[----:B------:R-:W-:Y:S02]  /*1840*/  @!P2 IMAD.MOV.U32 R41, RZ, RZ, R52 ;  /* 0x000000ffff29a224 */ /* 0x000fe400078e0034 */
[----:B------:R-:W-:Y:S01]  /*1850*/  @!P2 IMAD.MOV.U32 R20, RZ, RZ, R23 ;  /* 0x000000ffff14a224 */ /* 0x000fe200078e0017 */
[----:B-1----:R-:W-:Y:S01]  /*1860*/  FSETP.GEU.FTZ.AND P2, PT, R55, R60, PT ;  /* 0x0000003c3700720b */ /* 0x002fe20003f5e000 */
        /* <DEDUP_REMOVED lines=10> */
[----:B------:R-:W-:Y:S01]  /*1910*/  @!P6 IMAD.MOV.U32 R41, RZ, RZ, R54 ;  /* 0x000000ffff29e224 */ /* 0x000fe200078e0036 */
[----:B------:R-:W-:Y:S01]  /*1920*/  LEA R56, R36, R17, 0x2 ;  /* 0x0000001124387211 */ /* 0x000fe200078e10ff */
[----:B------:R-:W-:Y:S01]  /*1930*/  @!P6 IMAD.MOV.U32 R38, RZ, RZ, R20 ;  /* 0x000000ffff26e224 */ /* 0x000fe200078e0014 */
[----:B------:R-:W-:Y:S04]  /*1940*/  LDS R54, [R19+0x14a0] ;  /* 0x0014a00013367984 */ /* 0x000fe80000000800 */
[----:B------:R-:W0:Y:S02]  /*1950*/  LDS R56, [R56] ;  /* 0x0000000038387984 */ /* 0x000e240000000800 */
        /* <DEDUP_REMOVED lines=9> */
[----:B------:R-:W-:Y:S01]  /*19f0*/  FSETP.GEU.FTZ.AND P1, PT, R57, R60, PT ;  /* 0x0000003c3900720b */ /* 0x000fe20003f3e000 */
[----:B------:R-:W-:Y:S02]  /*1a00*/  IMAD.MOV.U32 R56, RZ, RZ, 0xff ;  /* 0x000000ffff387424 */ /* 0x000fe400078e00ff */
[----:B------:R-:W-:-:S10]  /*1a10*/  @P3 IMAD.MOV.U32 R56, RZ, RZ, 0x7f ;  /* 0x0000007fff383424 */ /* 0x000fd400078e00ff */
[C---:B------:R-:W-:Y:S01]  /*1a20*/  @P1 IADD3 R59, R23.reuse, -0x8, RZ ;  /* 0xfffffff8173b1810 */ /* 0x040fe20007ffe0ff */
        /* <DEDUP_REMOVED lines=9> */
[----:B------:R-:W-:Y:S01]  /*1ac0*/  @!P5 IMAD.MOV.U32 R41, RZ, RZ, R53 ;  /* 0x000000ffff29d224 */ /* 0x000fe200078e0035 */
[----:B------:R-:W-:Y:S01]  /*1ad0*/  HFMA2.MMA R53, -RZ, RZ, 0, 7.569789886474609375e-06 ;  /* 0x0000007fff357435 */ /* 0x000fe200000001ff */
[----:B------:R-:W0:Y:S01]  /*1ae0*/  LDS R42, [R42] ;  /* 0x000000002a2a7984 */ /* 0x000e220000000800 */
[----:B------:R-:W-:Y:S01]  /*1af0*/  @!P5 IMAD.MOV.U32 R58, RZ, RZ, R36 ;  /* 0x000000ffff3ad224 */ /* 0x000fe200078e0024 */
[----:B0-----:R-:W-:-:S13]  /*1b00*/  FSETP.GEU.FTZ.AND P6, PT, R42, R35, PT ;  /* 0x000000232a00720b */ /* 0x001fda0003fde000 */
[C---:B------:R-:W-:Y:S01]  /*1b10*/  @P6 VIADD R20, R34.reuse, 0xffffffff ;  /* 0xffffffff22146836 */ /* 0x040fe20000000000 */
[----:B------:R-:W-:Y:S01]  /*1b20*/  @!P6 MOV R46, R34 ;  /* 0x00000022002ee202 */ /* 0x000fe20000000f00 */
[----:B------:R-:W-:Y:S02]  /*1b30*/  @!P6 VIADD R20, R34, 0x1 ;  /* 0x000000012214e836 */ /* 0x000fe40000000000 */
[--C-:B------:R-:W-:Y:S02]  /*1b40*/  @!P6 IMAD.MOV.U32 R41, RZ, RZ, R42.reuse ;  /* 0x000000ffff29e224 */ /* 0x100fe400078e002a */
[----:B------:R-:W-:Y:S02]  /*1b50*/  IMAD R52, R20, 0x4, R17 ;  /* 0x0000000414347824 */ /* 0x000fe400078e0211 */
[----:B------:R-:W-:Y:S02]  /*1b60*/  @P6 IMAD.MOV.U32 R39, RZ, RZ, R42 ;  /* 0x000000ffff276224 */ /* 0x000fe400078e002a */
[----:B------:R-:W-:-:S02]  /*1b70*/  @!P6 IMAD.MOV.U32 R34, RZ, RZ, R58 ;  /* 0x000000ffff22e224 */ /* 0x000fc400078e003a */
[----:B------:R-:W0:Y:S02]  /*1b80*/  LDS R52, [R52] ;  /* 0x0000000034347984 */ /* 0x000e240000000800 */
[----:B0-----:R-:W-:-:S13]  /*1b90*/  FSETP.GEU.FTZ.AND P5, PT, R52, R35, PT ;  /* 0x000000233400720b */ /* 0x001fda0003fbe000 */
[C---:B------:R-:W-:Y:S01]  /*1ba0*/  @P5 FADD.FTZ R36, R52.reuse, R41 ;  /* 0x0000002934245221 */ /* 0x040fe20000010000 */
[----:B------:R-:W-:Y:S01]  /*1bb0*/  @!P5 FADD.FTZ R39, R52, R39 ;  /* 0x000000273427d221 */ /* 0x000fe20000010000 */
[----:B------:R-:W-:Y:S01]  /*1bc0*/  IMAD.MOV.U32 R52, RZ, RZ, R7 ;  /* 0x000000ffff347224 */ /* 0x000fe200078e0007 */
[----:B------:R-:W-:Y:S01]  /*1bd0*/  @P3 CS2R R52, SRZ ;  /* 0x0000000000343805 */ /* 0x000fe2000001ff00 */
[----:B------:R-:W-:Y:S01]  /*1be0*/  @P5 FMUL.FTZ R36, R36, 0.5 ;  /* 0x3f00000024245820 */ /* 0x000fe20000410000 */
[----:B------:R-:W-:Y:S02]  /*1bf0*/  @!P0 IMAD.MOV.U32 R53, RZ, RZ, R21 ;  /* 0x000000ffff358224 */ /* 0x000fe400078e0015 */
[----:B------:R-:W-:Y:S02]  /*1c00*/  @!P0 IMAD.MOV.U32 R21, RZ, RZ, R56 ;  /* 0x000000ffff158224 */ /* 0x000fe400078e0038 */
[----:B------:R-:W-:Y:S01]  /*1c10*/  @P5 FSETP.GT.FTZ.AND P6, PT, R36, R35, PT ;  /* 0x000000232400520b */ /* 0x000fe20003fd4000 */
[----:B------:R-:W-:Y:S01]  /*1c20*/  @!P5 FMUL.FTZ R36, R39, 0.5 ;  /* 0x3f0000002724d820 */ /* 0x000fe20000410000 */
[----:B------:R-:W-:-:S02]  /*1c30*/  @!P0 IMAD.MOV.U32 R52, RZ, RZ, R49 ;  /* 0x000000ffff348224 */ /* 0x000fc400078e0031 */
[----:B------:R-:W-:Y:S01]  /*1c40*/  @P5 SEL R46, R46, R20, P6 ;  /* 0x000000142e2e5207 */ /* 0x000fe20003000000 */
[----:B------:R-:W-:Y:S01]  /*1c50*/  @!P2 IMAD.MOV.U32 R53, RZ, RZ, R29 ;  /* 0x000000ffff35a224 */ /* 0x000fe200078e001d */
[----:B------:R-:W-:Y:S01]  /*1c60*/  @!P5 FSETP.GT.FTZ.AND P6, PT, R35, R36, PT ;  /* 0x000000242300d20b */ /* 0x000fe20003fd4000 */
[----:B------:R-:W-:Y:S01]  /*1c70*/  @!P2 IMAD.MOV.U32 R52, RZ, RZ, R55 ;  /* 0x000000ffff34a224 */ /* 0x000fe200078e0037 */
[----:B------:R-:W-:Y:S01]  /*1c80*/  @!P2 MOV R29, R21 ;  /* 0x00000015001da202 */ /* 0x000fe20000000f00 */
[----:B------:R-:W-:Y:S01]  /*1c90*/  @!P1 IMAD.MOV.U32 R52, RZ, RZ, R57 ;  /* 0x000000ffff349224 */ /* 0x000fe200078e0039 */
[----:B------:R-:W-:Y:S01]  /*1ca0*/  @!P5 SEL R46, R34, R20, P6 ;  /* 0x00000014222ed207 */ /* 0x000fe20003000000 */
[----:B------:R-:W-:Y:S01]  /*1cb0*/  IMAD.MOV.U32 R34, RZ, RZ, 0x3f800000 ;  /* 0x3f800000ff227424 */ /* 0x000fe200078e00ff */
[----:B------:R-:W-:Y:S01]  /*1cc0*/  FSETP.GEU.FTZ.AND P6, PT, R61, R60, PT ;  /* 0x0000003c3d00720b */ /* 0x000fe20003fde000 */
[----:B------:R-:W-:Y:S02]  /*1cd0*/  @P3 IMAD.MOV.U32 R34, RZ, RZ, R7 ;  /* 0x000000ffff223224 */ /* 0x000fe400078e0007 */
[----:B------:R-:W-:-:S02]  /*1ce0*/  IMAD.SHL.U32 R42, R46, 0x4, RZ ;  /* 0x000000042e2a7824 */ /* 0x000fc400078e00ff */
[----:B------:R-:W-:Y:S01]  /*1cf0*/  @P0 IMAD.MOV.U32 R34, RZ, RZ, R49 ;  /* 0x000000ffff220224 */ /* 0x000fe200078e0031 */
[----:B------:R-:W-:Y:S01]  /*1d00*/  ISETP.GE.AND P0, PT, R11, R54, PT ;  /* 0x000000360b00720c */ /* 0x000fe20003f06270 */
[----:B------:R-:W-:Y:S01]  /*1d10*/  @P2 IMAD.MOV.U32 R34, RZ, RZ, R55 ;  /* 0x000000ffff222224 */ /* 0x000fe200078e0037 */
[----:B------:R-:W-:Y:S01]  /*1d20*/  LOP3.LUT R42, R42, 0x3fc, RZ, 0xc0, !PT ;  /* 0x000003fc2a2a7812 */ /* 0x000fe200078ec0ff */
[----:B------:R-:W-:Y:S02]  /*1d30*/  @!P1 IMAD.MOV.U32 R53, RZ, RZ, R23 ;  /* 0x000000ffff359224 */ /* 0x000fe400078e0017 */
[----:B------:R-:W-:Y:S01]  /*1d40*/  @!P1 IMAD.MOV.U32 R23, RZ, RZ, R29 ;  /* 0x000000ffff179224 */ /* 0x000fe200078e001d */
[----:B------:R-:W-:Y:S01]  /*1d50*/  IADD3 R42, R17, R42, RZ ;  /* 0x0000002a112a7210 */ /* 0x000fe20007ffe0ff */
[C---:B------:R-:W-:Y:S01]  /*1d60*/  @P6 VIADD R39, R59.reuse, 0xfffffffc ;  /* 0xfffffffc3b276836 */ /* 0x040fe20000000000 */
[----:B------:R-:W-:Y:S01]  /*1d70*/  @!P6 MOV R53, R59 ;  /* 0x0000003b0035e202 */ /* 0x000fe20000000f00 */
[----:B------:R-:W-:-:S02]  /*1d80*/  @!P6 VIADD R39, R59, 0x4 ;  /* 0x000000043b27e836 */ /* 0x000fc40000000000 */
[----:B------:R-:W-:Y:S01]  /*1d90*/  @!P6 IMAD.MOV.U32 R52, RZ, RZ, R61 ;  /* 0x000000ffff34e224 */ /* 0x000fe200078e003d */
[----:B------:R-:W0:Y:S01]  /*1da0*/  LDS R42, [R42] ;  /* 0x000000002a2a7984 */ /* 0x000e220000000800 */
[----:B------:R-:W-:Y:S02]  /*1db0*/  IMAD R41, R39, 0x4, R18 ;  /* 0x0000000427297824 */ /* 0x000fe400078e0212 */
[----:B------:R-:W-:Y:S01]  /*1dc0*/  @!P6 IMAD.MOV.U32 R59, RZ, RZ, R23 ;  /* 0x000000ffff3be224 */ /* 0x000fe200078e0017 */
[----:B------:R-:W-:Y:S01]  /*1dd0*/  SHF.R.U32.HI R23, RZ, 0x1f, R47 ;  /* 0x0000001fff177819 */ /* 0x000fe2000001162f */
[----:B------:R-:W-:Y:S01]  /*1de0*/  @P1 IMAD.MOV.U32 R34, RZ, RZ, R57 ;  /* 0x000000ffff221224 */ /* 0x000fe200078e0039 */
[----:B------:R2:W-:Y:S01]  /*1df0*/  @!P0 STG.E desc[UR6][R12.64], R37 ;  /* 0x000000250c008986 */ /* 0x0005e2000c101906 */
[----:B------:R-:W-:-:S03]  /*1e00*/  @P6 IMAD.MOV.U32 R34, RZ, RZ, R61 ;  /* 0x000000ffff226224 */ /* 0x000fc600078e003d */
[----:B------:R-:W1:Y:S01]  /*1e10*/  LDS R41, [R41] ;  /* 0x0000000029297984 */ /* 0x000e620000000800 */
[----:B--2---:R-:W-:Y:S02]  /*1e20*/  PRMT R12, R23, 0x9910, RZ ;  /* 0x00009910170c7816 */ /* 0x004fe400000000ff */
[----:B0-----:R-:W-:-:S04]  /*1e30*/  SHF.R.U32.HI R42, RZ, 0x1f, R42 ;  /* 0x0000001fff2a7819 */ /* 0x001fc8000001162a */
[----:B------:R-:W-:Y:S02]  /*1e40*/  PRMT R42, R42, 0x9910, RZ ;  /* 0x000099102a2a7816 */ /* 0x000fe400000000ff */
[----:B-1----:R-:W-:-:S13]  /*1e50*/  FSETP.GEU.FTZ.AND P5, PT, R41, R60, PT ;  /* 0x0000003c2900720b */ /* 0x002fda0003fbe000 */
        /* <DEDUP_REMOVED lines=27> */
[----:B------:R-:W-:-:S11]  /*2010*/  @!P2 SEL R34, R35, R20, P0 ;  /* 0x000000142322a207 */ /* 0x000fd60000000000 */
[----:B------:R-:W-:Y:S05]  /*2020*/  @!P3 BRA `(.L_x_150) ;  /* 0x000000000014b947 */ /* 0x000fea0003800000 */
[----:B------:R-:W-:-:S13]  /*2030*/  FSETP.GT.FTZ.AND P0, PT, R47, RZ, PT ;  /* 0x000000ff2f00720b */ /* 0x000fda0003f14000 */
[----:B------:R-:W-:-:S05]  /*2040*/  @!P0 VIADD R12, R46, 0xffffffff ;  /* 0xffffffff2e0c8836 */ /* 0x000fca0000000000 */
[----:B------:R-:W-:-:S04]  /*2050*/  @!P0 PRMT R46, R12, 0x7610, R46 ;  /* 0x000076100c2e8816 */ /* 0x000fc8000000002e */
[----:B------:R-:W-:-:S04]  /*2060*/  @P0 IADD3 R12, R46, 0x1, RZ ;  /* 0x000000012e0c0810 */ /* 0x000fc80007ffe0ff */
[----:B------:R-:W-:-:S07]  /*2070*/  @P0 PRMT R46, R12, 0x7610, R46 ;  /* 0x000076100c2e0816 */ /* 0x000fce000000002e */
.L_x_150:
[----:B------:R-:W-:Y:S05]  /*2080*/  BSYNC B0 ;  /* 0x0000000000007941 */ /* 0x000fea0003800000 */
.L_x_149:
        /* <DEDUP_REMOVED lines=10> */
[C---:B------:R-:W-:Y:S02]  /*2130*/  @P6 VIADD R38, R12.reuse, 0xffffffe0 ;  /* 0xffffffe00c266836 */ /* 0x040fe40000000000 */
[----:B------:R-:W-:Y:S02]  /*2140*/  @!P6 VIADD R38, R12, 0x20 ;  /* 0x000000200c26e836 */ /* 0x000fe40000000000 */
[----:B------:R-:W-:Y:S02]  /*2150*/  @!P6 IMAD.MOV.U32 R23, RZ, RZ, R36 ;  /* 0x000000ffff17e224 */ /* 0x000fe400078e0024 */
[----:B------:R-:W-:-:S05]  /*2160*/  IMAD R20, R38, 0x4, R17 ;  /* 0x0000000426147824 */ /* 0x000fca00078e0211 */
[----:B------:R0:W1:Y:S02]  /*2170*/  LDS R58, [R20] ;  /* 0x00000000143a7984 */ /* 0x0000640000000800 */
[----:B0-----:R-:W-:Y:S02]  /*2180*/  IMAD.MOV.U32 R20, RZ, RZ, 0xff ;  /* 0x000000ffff147424 */ /* 0x001fe400078e00ff */
[----:B------:R-:W-:Y:S01]  /*2190*/  @P5 IMAD.MOV.U32 R20, RZ, RZ, 0x7f ;  /* 0x0000007fff145424 */ /* 0x000fe200078e00ff */
[----:B-1----:R-:W-:-:S13]  /*21a0*/  FSETP.GEU.FTZ.AND P0, PT, R58, R13, PT ;  /* 0x0000000d3a00720b */ /* 0x002fda0003f1e000 */
[C---:B------:R-:W-:Y:S01]  /*21b0*/  @P0 VIADD R42, R38.reuse, 0xfffffff0 ;  /* 0xfffffff0262a0836 */ /* 0x040fe20000000000 */
[----:B------:R-:W-:Y:S02]  /*21c0*/  @!P0 IADD3 R42, R38, 0x10, RZ ;  /* 0x00000010262a8810 */ /* 0x000fe40007ffe0ff */
[----:B------:R-:W-:-:S03]  /*21d0*/  @!P0 MOV R23, R58 ;  /* 0x0000003a00178202 */ /* 0x000fc60000000f00 */
[----:B------:R-:W-:-:S05]  /*21e0*/  IMAD R21, R42, 0x4, R17 ;  /* 0x000000042a157824 */ /* 0x000fca00078e0211 */
[----:B------:R0:W1:Y:S02]  /*21f0*/  LDS R60, [R21] ;  /* 0x00000000153c7984 */ /* 0x0000640000000800 */
[----:B0-----:R-:W-:Y:S02]  /*2200*/  IMAD.MOV.U32 R21, RZ, RZ, 0x3f800000 ;  /* 0x3f800000ff157424 */ /* 0x001fe400078e00ff */
[----:B------:R-:W-:Y:S02]  /*2210*/  @P5 IMAD.MOV.U32 R21, RZ, RZ, R8 ;  /* 0x000000ffff155224 */ /* 0x000fe400078e0008 */
[----:B------:R-:W-:Y:S02]  /*2220*/  @P6 IMAD.MOV.U32 R21, RZ, RZ, R36 ;  /* 0x000000ffff156224 */ /* 0x000fe400078e0024 */
[----:B------:R-:W-:Y:S01]  /*2230*/  @P0 IMAD.MOV.U32 R21, RZ, RZ, R58 ;  /* 0x000000ffff150224 */ /* 0x000fe200078e003a */
[----:B-1----:R-:W-:-:S13]  /*2240*/  FSETP.GEU.FTZ.AND P1, PT, R60, R13, PT ;  /* 0x0000000d3c00720b */ /* 0x002fda0003f3e000 */
[C---:B------:R-:W-:Y:S02]  /*2250*/  @P1 VIADD R52, R42.reuse, 0xfffffff8 ;  /* 0xfffffff82a341836 */ /* 0x040fe40000000000 */
[----:B------:R-:W-:Y:S02]  /*2260*/  @!P1 VIADD R52, R42, 0x8 ;  /* 0x000000082a349836 */ /* 0x000fe40000000000 */
[--C-:B------:R-:W-:Y:S02]  /*2270*/  @!P1 IMAD.MOV.U32 R23, RZ, RZ, R60.reuse ;  /* 0x000000ffff179224 */ /* 0x100fe400078e003c */
[----:B------:R-:W-:Y:S02]  /*2280*/  IMAD R22, R52, 0x4, R17 ;  /* 0x0000000434167824 */ /* 0x000fe400078e0211 */
[----:B------:R-:W-:-:S03]  /*2290*/  @P1 IMAD.MOV.U32 R21, RZ, RZ, R60 ;  /* 0x000000ffff151224 */ /* 0x000fc600078e003c */
[----:B------:R0:W1:Y:S02]  /*22a0*/  LDS R37, [R22] ;  /* 0x0000000016257984 */ /* 0x0000640000000800 */
[----:B0-----:R-:W-:Y:S01]  /*22b0*/  IMAD.MOV.U32 R22, RZ, RZ, 0x7f ;  /* 0x0000007fff167424 */ /* 0x001fe200078e00ff */
[----:B------:R-:W-:Y:S01]  /*22c0*/  @P5 MOV R22, RZ ;  /* 0x000000ff00165202 */ /* 0x000fe20000000f00 */
[----:B------:R-:W-:Y:S02]  /*22d0*/  @!P6 IMAD.MOV.U32 R22, RZ, RZ, R12 ;  /* 0x000000ffff16e224 */ /* 0x000fe400078e000c */
[----:B------:R-:W-:Y:S02]  /*22e0*/  @!P6 IMAD.MOV.U32 R12, RZ, RZ, R20 ;  /* 0x000000ffff0ce224 */ /* 0x000fe400078e0014 */
[----:B------:R-:W-:Y:S02]  /*22f0*/  @!P0 IMAD.MOV.U32 R22, RZ, RZ, R38 ;  /* 0x000000ffff168224 */ /* 0x000fe400078e0026 */
[----:B------:R-:W-:-:S02]  /*2300*/  @!P0 IMAD.MOV.U32 R38, RZ, RZ, R12 ;  /* 0x000000ffff268224 */ /* 0x000fc400078e000c */
        /* <DEDUP_REMOVED lines=8> */
[----:B------:R-:W-:Y:S02]  /*2390*/  @P2 IMAD.MOV.U32 R21, RZ, RZ, R37 ;  /* 0x000000ffff152224 */ /* 0x000fe400078e0025 */
[----:B------:R-:W-:Y:S01]  /*23a0*/  @!P2 IMAD.MOV.U32 R52, RZ, RZ, R42 ;  /* 0x000000ffff34a224 */ /* 0x000fe200078e002a */
[----:B------:R-:W0:Y:S02]  /*23b0*/  LDS R39, [R29] ;  /* 0x000000001d277984 */ /* 0x000e240000000800 */
[----:B0-----:R-:W-:-:S13]  /*23c0*/  FSETP.GEU.FTZ.AND P3, PT, R39, R13, PT ;  /* 0x0000000d2700720b */ /* 0x001fda0003f7e000 */
[C---:B------:R-:W-:Y:S01]  /*23d0*/  @P3 IADD3 R56, R54.reuse, -0x2, RZ ;  /* 0xfffffffe36383810 */ /* 0x040fe20007ffe0ff */
[----:B------:R-:W-:Y:S01]  /*23e0*/  @!P3 VIADD R56, R54, 0x2 ;  /* 0x000000023638b836 */ /* 0x000fe20000000000 */
[----:B------:R-:W-:Y:S01]  /*23f0*/  @!P3 MOV R23, R39 ;  /* 0x000000270017b202 */ /* 0x000fe20000000f00 */
        /* <DEDUP_REMOVED lines=23> */
[----:B------:R-:W-:Y:S02]  /*2570*/  LOP3.LUT R13, R11, 0x1f, RZ, 0xc0, !PT ;  /* 0x0000001f0b0d7812 */ /* 0x000fe400078ec0ff */
[----:B------:R-:W-:Y:S01]  /*2580*/  SHF.R.U32.HI R29, RZ, 0x1f, R48 ;  /* 0x0000001fff1d7819 */ /* 0x000fe20000011630 */
[----:B------:R-:W-:Y:S01]  /*2590*/  IMAD.SHL.U32 R12, R22, 0x4, RZ ;  /* 0x00000004160c7824 */ /* 0x000fe200078e00ff */
[----:B------:R-:W-:-:S04]  /*25a0*/  IADD3 R44, R44, R13, RZ ;  /* 0x0000000d2c2c7210 */ /* 0x000fc80007ffe0ff */
        /* <DEDUP_REMOVED lines=54> */
.L_x_152:
        /* <DEDUP_REMOVED lines=15> */
.L_x_2051:


//--------------------- .text._Z35kOptimizerStatic8bit2StateBlockwiseI13__nv_bfloat16Li0ELi256ELi1EEvPT_S2_PhS3_fffffifPfS4_S4_S4_ffbi --------------------------
	.section	.text._Z35kOptimizerStatic8bit2StateBlockwiseI13__nv_bfloat16Li0ELi256ELi1EEvPT_S2_PhS3_fffffifPfS4_S4_S4_ffbi,"ax",@progbits
	.align	128
        .global         _Z35kOptimizerStatic8bit2StateBlockwiseI13__nv_bfloat16Li0ELi256ELi1EEvPT_S2_PhS3_fffffifPfS4_S4_S4_ffbi
        .type           _Z35kOptimizerStatic8bit2StateBlockwiseI13__nv_bfloat16Li0ELi256ELi1EEvPT_S2_PhS3_fffffifPfS4_S4_S4_ffbi,@function
        .size           _Z35kOptimizerStatic8bit2StateBlockwiseI13__nv_bfloat16Li0ELi256ELi1EEvPT_S2_PhS3_fffffifPfS4_S4_S4_ffbi,(.L_x_2052 - _Z35kOptimizerStatic8bit2StateBlockwiseI13__nv_bfloat16Li0ELi256ELi1EEvPT_S2_PhS3_fffffifPfS4_S4_S4_ffbi)
        .other          _Z35kOptimizerStatic8bit2StateBlockwiseI13__nv_bfloat16Li0ELi256ELi1EEvPT_S2_PhS3_fffffifPfS4_S4_S4_ffbi,@"STO_CUDA_ENTRY STV_DEFAULT"
_Z35kOptimizerStatic8bit2StateBlockwiseI13__nv_bfloat16Li0ELi256ELi1EEvPT_S2_PhS3_fffffifPfS4_S4_S4_ffbi:
.text._Z35kOptimizerStatic8bit2StateBlockwiseI13__nv_bfloat16Li0ELi256ELi1EEvPT_S2_PhS3_fffffifPfS4_S4_S4_ffbi:
        /* <DEDUP_REMOVED lines=31> */
[----:B------:R-:W2:Y:S01]  /*01f0*/  S2R R30, SR_LANEID ;  /* 0x00000000001e7919 */ /* 0x000ea20000000000 */
[----:B------:R-:W-:Y:S01]  /*0200*/  ULDC UR9, c[0x0][0x270] ;  /* 0x00009c0000097ab9 */ /* 0x000fe20000000800 */
[C---:B------:R-:W-:Y:S01]  /*0210*/  IMAD R16, R37.reuse, 0x404, R0 ;  /* 0x0000040425107824 */ /* 0x040fe200078e0200 */
[----:B------:R-:W-:Y:S01]  /*0220*/  ULDC UR8, c[0x0][0x240] ;  /* 0x0000900000087ab9 */ /* 0x000fe20000000800 */
[----:B------:R-:W-:Y:S02]  /*0230*/  IMAD R14, R37, 0x404, R6 ;  /* 0x00000404250e7824 */ /* 0x000fe400078e0206 */
[----:B------:R-:W3:Y:S01]  /*0240*/  MUFU.LG2 R5, UR4 ;  /* 0x0000000400057d08 */ /* 0x000ee20008000c00 */
[----:B------:R-:W-:Y:S01]  /*0250*/  ULDC UR4, c[0x0][0x244] ;  /* 0x0000910000047ab9 */ /* 0x000fe20000000800 */
[----:B------:R4:W1:Y:S01]  /*0260*/  LDS R36, [R16+0x1fc] ;  /* 0x0001fc0010247984 */ /* 0x0008620000000800 */
[----:B------:R-:W-:Y:S01]  /*0270*/  I2FP.F32.S32 R2, UR4 ;  /* 0x0000000400027c45 */ /* 0x000fe20008201400 */
[----:B------:R-:W5:Y:S01]  /*0280*/  LDC R7, c[0x0][0x270] ;  /* 0x00009c00ff077b82 */ /* 0x000f620000000800 */
[----:B------:R-:W-:Y:S01]  /*0290*/  ULDC.64 UR4, c[0x0][0x210] ;  /* 0x0000840000047ab9 */ /* 0x000fe20000000a00 */
[----:B------:R4:W1:Y:S02]  /*02a0*/  LDS R35, [R14+0x1fc] ;  /* 0x0001fc000e237984 */ /* 0x0008640000000800 */
[----:B0-----:R-:W-:-:S02]  /*02b0*/  FMUL.FTZ R3, R2, R3 ;  /* 0x0000000302037220 */ /* 0x001fc40000410000 */
[----:B------:R4:W0:Y:S02]  /*02c0*/  LDS R34, [R16+0xfc] ;  /* 0x0000fc0010227984 */ /* 0x0008240000000800 */
[----:B------:R-:W0:Y:S02]  /*02d0*/  LDC R28, c[0x0][0x27c] ;  /* 0x00009f00ff1c7b82 */ /* 0x000e240000000800 */
[----:B------:R4:W0:Y:S01]  /*02e0*/  LDS R33, [R14+0xfc] ;  /* 0x0000fc000e217984 */ /* 0x0008220000000800 */
[----:B------:R-:W4:Y:S01]  /*02f0*/  MUFU.EX2 R3, R3 ;  /* 0x0000000300037308 */ /* 0x000f220000000800 */
[----:B---3--:R-:W-:Y:S02]  /*0300*/  FMUL.FTZ R5, R2, R5 ;  /* 0x0000000502057220 */ /* 0x008fe40000410000 */
[----:B------:R3:W0:Y:S02]  /*0310*/  LDS R32, [R16+0x2fc] ;  /* 0x0002fc0010207984 */ /* 0x0006240000000800 */
[----:B------:R-:W0:Y:S02]  /*0320*/  LDC.64 R8, c[0x0][0x260] ;  /* 0x00009800ff087b82 */ /* 0x000e240000000a00 */
[----:B------:R3:W0:Y:S01]  /*0330*/  LDS R31, [R14+0x2fc] ;  /* 0x0002fc000e1f7984 */ /* 0x0006220000000800 */
[----:B------:R-:W2:Y:S01]  /*0340*/  MUFU.EX2 R5, R5 ;  /* 0x0000000500057308 */ /* 0x000ea20000000800 */
[----:B----4-:R-:W-:-:S04]  /*0350*/  FADD.FTZ R29, -R3, 1 ;  /* 0x3f800000031d7421 */ /* 0x010fc80000010100 */
[----:B------:R-:W4:Y:S03]  /*0360*/  LDC.64 R2, c[0x0][0x268] ;  /* 0x00009a00ff027b82 */ /* 0x000f260000000a00 */
[----:B------:R-:W1:Y:S01]  /*0370*/  MUFU.SQRT R29, R29 ;  /* 0x0000001d001d7308 */ /* 0x000e620000002000 */
[----:B--2---:R-:W-:Y:S01]  /*0380*/  FADD.FTZ R0, -R5, 1 ;  /* 0x3f80000005007421 */ /* 0x004fe20000010100 */
[----:B------:R-:W-:-:S04]  /*0390*/  SHF.R.S32.HI R5, RZ, 0x1f, R38 ;  /* 0x0000001fff057819 */ /* 0x000fc80000011426 */
[----:B------:R-:W-:Y:S02]  /*03a0*/  LEA.HI R5, R5, R38, RZ, 0x5 ;  /* 0x0000002605057211 */ /* 0x000fe400078f28ff */
[----:B------:R-:W2:Y:S02]  /*03b0*/  MUFU.RCP R0, R0 ;  /* 0x0000000000007308 */ /* 0x000ea40000001000 */
[----:B------:R-:W-:Y:S01]  /*03c0*/  SHF.R.S32.HI R24, RZ, 0x5, R5 ;  /* 0x00000005ff187819 */ /* 0x000fe20000011405 */
[----:B-1----:R-:W-:Y:S01]  /*03d0*/  FMUL.FTZ R27, R29, R26 ;  /* 0x0000001a1d1b7220 */ /* 0x002fe20000410000 */
[----:B-----5:R-:W-:-:S03]  /*03e0*/  FFMA.FTZ R26, -R26, R7, 1 ;  /* 0x3f8000001a1a7423 */ /* 0x020fc60000010107 */
[----:B--23--:R-:W-:-:S07]  /*03f0*/  FMUL.FTZ R27, R27, -R0 ;  /* 0x800000001b1b7220 */ /* 0x00cfce0000410000 */
.L_x_163:
        /* <DEDUP_REMOVED lines=11> */
[----:B------:R-:W0:Y:S03]  /*04b0*/  @!P2 LDC.64 R6, c[0x0][0x220] ;  /* 0x00008800ff06ab82 */ /* 0x000e260000000a00 */
[----:B------:R2:W3:Y:S01]  /*04c0*/  @!P2 LDG.E.U16.CONSTANT R11, desc[UR6][R4.64] ;  /* 0x00000006040ba981 */ /* 0x0004e2000c1e9500 */
[----:B------:R-:W-:Y:S02]  /*04d0*/  MOV R21, 0x400 ;  /* 0x0000040000157802 */ /* 0x000fe40000000f00 */
[----:B------:R-:W-:Y:S02]  /*04e0*/  LOP3.LUT R13, R38, 0x7fffffe0, RZ, 0xc0, !PT ;  /* 0x7fffffe0260d7812 */ /* 0x000fe400078ec0ff */
[----:B------:R-:W-:Y:S01]  /*04f0*/  @!P2 SHF.R.S32.HI R0, RZ, 0x1f, R38 ;  /* 0x0000001fff00a819 */ /* 0x000fe20000011426 */
[----:B------:R-:W-:-:S02]  /*0500*/  VIADD R15, R21, 0x1070 ;  /* 0x00001070150f7836 */ /* 0x000fc40000000000 */
[----:B------:R-:W-:Y:S01]  /*0510*/  IMAD.IADD R13, R13, 0x1, R30 ;  /* 0x000000010d0d7824 */ /* 0x000fe200078e021e */
[----:B------:R-:W-:Y:S01]  /*0520*/  LOP3.LUT R19, R38, 0xffffffe0, RZ, 0xc0, !PT ;  /* 0xffffffe026137812 */ /* 0x000fe200078ec0ff */
[----:B--2---:R-:W2:Y:S01]  /*0530*/  @!P2 LDC.64 R4, c[0x0][0x228] ;  /* 0x00008a00ff04ab82 */ /* 0x004ea20000000a00 */
[----:B-1----:R-:W-:-:S05]  /*0540*/  LEA R18, R22, R15, 0x18 ;  /* 0x0000000f16127211 */ /* 0x002fca00078ec0ff */
[----:B------:R-:W-:Y:S01]  /*0550*/  IMAD R20, R13, 0x2, R18 ;  /* 0x000000020d147824 */ /* 0x000fe200078e0212 */
[----:B0-----:R-:W-:-:S04]  /*0560*/  @!P2 IADD3 R6, P0, P1, R25, R6, R38 ;  /* 0x000000061906a210 */ /* 0x001fc8000791e026 */
[----:B------:R-:W-:Y:S01]  /*0570*/  @!P2 IADD3.X R7, RZ, R7, R0, P0, P1 ;  /* 0x00000007ff07a210 */ /* 0x000fe200007e2400 */
[----:B------:R-:W-:-:S05]  /*0580*/  IMAD.MOV.U32 R0, RZ, RZ, 0x80 ;  /* 0x00000080ff007424 */ /* 0x000fca00078e00ff */
[----:B------:R-:W-:Y:S01]  /*0590*/  PRMT R13, R0, 0x7610, R13 ;  /* 0x00007610000d7816 */ /* 0x000fe2000000000d */
[----:B---3--:R-:W-:Y:S01]  /*05a0*/  STS.U16 [R20], R11 ;  /* 0x0000000b14007388 */ /* 0x008fe20000000400 */
[----:B------:R-:W-:-:S03]  /*05b0*/  NOP ;  /* 0x0000000000007918 */ /* 0x000fc60000000000 */
[----:B------:R-:W0:Y:S01]  /*05c0*/  LDS.U16 R0, [R20] ;  /* 0x0000000014007984 */ /* 0x000e220000000400 */
[----:B------:R-:W-:Y:S06]  /*05d0*/  BAR.SYNC.DEFER_BLOCKING 0x0 ;  /* 0x0000000000007b1d */ /* 0x000fec0000010000 */
[----:B------:R-:W3:Y:S01]  /*05e0*/  @!P2 LDG.E.U8 R13, desc[UR6][R6.64] ;  /* 0x00000006060da981 */ /* 0x000ee2000c1e1100 */
[----:B------:R-:W-:Y:S02]  /*05f0*/  IADD3 R18, R18, R30, R19 ;  /* 0x0000001e12127210 */ /* 0x000fe40007ffe013 */
[----:B------:R-:W-:-:S02]  /*0600*/  @!P2 SHF.R.S32.HI R10, RZ, 0x1f, R38 ;  /* 0x0000001fff0aa819 */ /* 0x000fc40000011426 */
[----:B--2---:R-:W-:Y:S02]  /*0610*/  @!P2 IADD3 R4, P0, P1, R25, R4, R38 ;  /* 0x000000041904a210 */ /* 0x004fe4000791e026 */
[----:B------:R-:W-:Y:S02]  /*0620*/  PRMT R17, RZ, 0x7610, R17 ;  /* 0x00007610ff117816 */ /* 0x000fe40000000011 */
[----:B------:R-:W-:Y:S01]  /*0630*/  @!P2 IADD3.X R5, RZ, R5, R10, P0, P1 ;  /* 0x00000005ff05a210 */ /* 0x000fe200007e240a */
[----:B---3--:R4:W-:Y:S01]  /*0640*/  STS.U8 [R18], R13 ;  /* 0x0000000d12007388 */ /* 0x0089e20000000000 */
[----:B------:R-:W-:-:S03]  /*0650*/  NOP ;  /* 0x0000000000007918 */ /* 0x000fc60000000000 */
[----:B------:R-:W1:Y:S01]  /*0660*/  LDS.U8 R15, [R18] ;  /* 0x00000000120f7984 */ /* 0x000e620000000000 */
[----:B------:R-:W-:Y:S06]  /*0670*/  BAR.SYNC.DEFER_BLOCKING 0x0 ;  /* 0x0000000000007b1d */ /* 0x000fec0000010000 */
[----:B------:R2:W3:Y:S01]  /*0680*/  @!P2 LDG.E.U8 R17, desc[UR6][R4.64] ;  /* 0x000000060411a981 */ /* 0x0004e2000c1e1100 */
[----:B0-----:R-:W-:Y:S01]  /*0690*/  IMAD.U32 R0, R0, 0x10000, RZ ;  /* 0x0001000000007824 */ /* 0x001fe200078e00ff */
[----:B------:R-:W-:-:S04]  /*06a0*/  SHF.R.U32.HI R7, RZ, 0x8, R25 ;  /* 0x00000008ff077819 */ /* 0x000fc80000011619 */
[C---:B------:R-:W-:Y:S01]  /*06b0*/  FSETP.GTU.FTZ.AND P0, PT, |R0|.reuse, +INF , PT ;  /* 0x7f8000000000780b */ /* 0x040fe20003f1c200 */
[----:B------:R-:W-:Y:S01]  /*06c0*/  IMAD.WIDE.U32 R10, R7, 0x4, R8 ;  /* 0x00000004070a7825 */ /* 0x000fe200078e0008 */
[----:B------:R-:W-:-:S04]  /*06d0*/  FSETP.NEU.FTZ.AND P1, PT, |R0|, +INF , PT ;  /* 0x7f8000000000780b */ /* 0x000fc80003f3d200 */
[----:B------:R-:W-:Y:S01]  /*06e0*/  PLOP3.LUT P0, PT, P0, P1, PT, 0xa2, 0x0 ;  /* 0x000000000000781c */ /* 0x000fe20000703472 */
[----:B----4-:R-:W-:-:S12]  /*06f0*/  IMAD.WIDE.U32 R12, R7, 0x4, R2 ;  /* 0x00000004070c7825 */ /* 0x010fd800078e0002 */
[----:B-1----:R-:W-:Y:S01]  /*0700*/  @!P0 IMAD R15, R15, 0x4, R16 ;  /* 0x000000040f0f8824 */ /* 0x002fe200078e0210 */
[----:B------:R-:W0:Y:S08]  /*0710*/  @!P0 LDC R7, c[0x0][0x274] ;  /* 0x00009d00ff078b82 */ /* 0x000e300000000800 */
[----:B--2---:R-:W1:Y:S01]  /*0720*/  @!P0 LDC.64 R4, c[0x0][0x230] ;  /* 0x00008c00ff048b82 */ /* 0x004e620000000a00 */
[----:B---3--:R-:W-:Y:S01]  /*0730*/  STS.U8 [R18], R17 ;  /* 0x0000001112007388 */ /* 0x008fe20000000000 */
[----:B------:R-:W-:-:S03]  /*0740*/  NOP ;  /* 0x0000000000007918 */ /* 0x000fc60000000000 */
[----:B------:R-:W2:Y:S04]  /*0750*/  @!P0 LDG.E R39, desc[UR6][R10.64] ;  /* 0x000000060a278981 */ /* 0x000ea8000c1e1900 */
[----:B------:R-:W3:Y:S01]  /*0760*/  @!P0 LDG.E R6, desc[UR6][R12.64] ;  /* 0x000000060c068981 */ /* 0x000ee2000c1e1900 */
[----:B0-----:R-:W-:Y:S01]  /*0770*/  @!P0 FMUL.FTZ R7, R0, R7 ;  /* 0x0000000700078220 */ /* 0x001fe20000410000 */
[----:B------:R-:W-:Y:S01]  /*0780*/  HFMA2.MMA R0, -RZ, RZ, 0, 0 ;  /* 0x00000000ff007435 */ /* 0x000fe200000001ff */
[----:B------:R-:W-:Y:S01]  /*0790*/  ISETP.NE.AND P4, PT, R30, RZ, PT ;  /* 0x000000ff1e00720c */ /* 0x000fe20003f85270 */
[----:B------:R-:W-:Y:S01]  /*07a0*/  @!P0 LDS R16, [R15] ;  /* 0x000000000f108984 */ /* 0x000fe20000000800 */
[----:B------:R-:W-:Y:S01]  /*07b0*/  ISETP.NE.AND P3, PT, R38, RZ, PT ;  /* 0x000000ff2600720c */ /* 0x000fe20003f65270 */
[----:B------:R-:W-:Y:S02]  /*07c0*/  BSSY B0, `(.L_x_153) ;  /* 0x000003c000007945 */ /* 0x000fe40003800000 */
[----:B------:R-:W0:Y:S02]  /*07d0*/  LDS.U8 R15, [R18] ;  /* 0x00000000120f7984 */ /* 0x000e240000000000 */
[----:B0-----:R-:W-:-:S06]  /*07e0*/  @!P0 IMAD R15, R15, 0x4, R14 ;  /* 0x000000040f0f8824 */ /* 0x001fcc00078e020e */
[----:B------:R-:W3:Y:S01]  /*07f0*/  @!P0 LDS R15, [R15] ;  /* 0x000000000f0f8984 */ /* 0x000ee20000000800 */
[----:B--2---:R-:W-:-:S04]  /*0800*/  @!P0 FMUL.FTZ R39, R39, R16 ;  /* 0x0000001027278220 */ /* 0x004fc80000410000 */
[----:B-1----:R-:W-:Y:S01]  /*0810*/  @!P0 FMUL.FTZ R16, R39, R4 ;  /* 0x0000000427108220 */ /* 0x002fe20000410000 */
[----:B------:R-:W-:Y:S01]  /*0820*/  @!P0 FADD.FTZ R4, -R4, 1 ;  /* 0x3f80000004048421 */ /* 0x000fe20000010100 */
[----:B---3--:R-:W-:Y:S01]  /*0830*/  @!P0 FMUL.FTZ R6, R6, R15 ;  /* 0x0000000f06068220 */ /* 0x008fe20000410000 */
[----:B------:R-:W-:Y:S02]  /*0840*/  @!P4 VIADD R15, R21, 0x1010 ;  /* 0x00001010150fc836 */ /* 0x000fe40000000000 */
[----:B------:R-:W-:-:S03]  /*0850*/  @!P0 FFMA.FTZ R0, R7, R4, R16 ;  /* 0x0000000407008223 */ /* 0x000fc60000010010 */
[----:B------:R-:W-:Y:S02]  /*0860*/  @!P4 LEA R15, R22, R15, 0x18 ;  /* 0x0000000f160fc211 */ /* 0x000fe400078ec0ff */
[----:B------:R-:W-:-:S03]  /*0870*/  FMNMX.FTZ R4, |R0|, -3.40282346638528859812e+38, !PT ;  /* 0xff7fffff00047809 */ /* 0x000fc60007810200 */
[----:B------:R-:W-:Y:S02]  /*0880*/  @!P4 IMAD R15, R24, 0x4, R15 ;  /* 0x00000004180fc824 */ /* 0x000fe400078e020f */
        /* <DEDUP_REMOVED lines=16> */
[----:B------:R-:W-:Y:S01]  /*0990*/  @!P0 FADD.FTZ R4, -R5, 1 ;  /* 0x3f80000005048421 */ /* 0x000fe20000010100 */
[----:B------:R-:W-:-:S03]  /*09a0*/  IMAD.MOV.U32 R39, RZ, RZ, RZ ;  /* 0x000000ffff277224 */ /* 0x000fc600078e00ff */
[----:B------:R-:W0:Y:S01]  /*09b0*/  SHFL.DOWN PT, R17, R14, 0x10, 0x1f ;  /* 0x0a001f000e117f89 */ /* 0x000e2200000e0000 */
[----:B------:R-:W-:-:S04]  /*09c0*/  @!P0 FMUL.FTZ R4, R7, R4 ;  /* 0x0000000407048220 */ /* 0x000fc80000410000 */
[----:B------:R-:W-:-:S04]  /*09d0*/  @!P0 FMUL.FTZ R7, R7, R4 ;  /* 0x0000000407078220 */ /* 0x000fc80000410000 */
[----:B------:R-:W-:-:S05]  /*09e0*/  @!P0 FFMA.FTZ R39, R6, R5, R7 ;  /* 0x0000000506278223 */ /* 0x000fca0000010007 */
[----:B------:R-:W-:Y:S02]  /*09f0*/  FMNMX.FTZ R40, |R39|, -3.40282346638528859812e+38, !PT ;  /* 0xff7fffff27287809 */ /* 0x000fe40007810200 */
[----:B0-----:R-:W-:-:S04]  /*0a00*/  FSETP.GEU.FTZ.AND P1, PT, R14, R17, PT ;  /* 0x000000110e00720b */ /* 0x001fc80003f3e000 */
[----:B------:R-:W-:-:S04]  /*0a10*/  ISETP.LT.AND P1, PT, R30, 0x10, !P1 ;  /* 0x000000101e00780c */ /* 0x000fc80004f21270 */
[----:B------:R-:W-:-:S05]  /*0a20*/  FSEL R14, R17, R14, P1 ;  /* 0x0000000e110e7208 */ /* 0x000fca0000800000 */
[----:B------:R0:W-:Y:S01]  /*0a30*/  @!P4 STS [R15+0x8], R14 ;  /* 0x0000080e0f00c388 */ /* 0x0001e20000000800 */
[----:B------:R-:W-:Y:S06]  /*0a40*/  BAR.SYNC.DEFER_BLOCKING 0x0 ;  /* 0x0000000000007b1d */ /* 0x000fec0000010000 */
[----:B------:R-:W-:Y:S05]  /*0a50*/  @P3 BRA `(.L_x_154) ;  /* 0x0000000000483947 */ /* 0x000fea0003800000 */
[----:B------:R-:W-:-:S05]  /*0a60*/  LEA R41, R22, R21, 0x18 ;  /* 0x0000001516297211 */ /* 0x000fca00078ec0ff */
[----:B0-----:R-:W0:Y:S04]  /*0a70*/  LDS R15, [R41+0x101c] ;  /* 0x00101c00290f7984 */ /* 0x001e280000000800 */
[----:B------:R-:W1:Y:S04]  /*0a80*/  LDS.128 R4, [R41+0x1020] ;  /* 0x0010200029047984 */ /* 0x000e680000000c00 */
[----:B------:R-:W2:Y:S01]  /*0a90*/  LDS.64 R16, [R41+0x1030] ;  /* 0x0010300029107984 */ /* 0x000ea20000000a00 */
[----:B0-----:R-:W-:-:S04]  /*0aa0*/  FSETP.GEU.FTZ.AND P1, PT, R14, R15, PT ;  /* 0x0000000f0e00720b */ /* 0x001fc80003f3e000 */
        /* <DEDUP_REMOVED lines=13> */
.L_x_154:
[----:B------:R-:W-:Y:S05]  /*0b80*/  BSYNC B0 ;  /* 0x0000000000007941 */ /* 0x000fea0003800000 */
.L_x_153:
[----:B------:R-:W1:Y:S01]  /*0b90*/  SHFL.DOWN PT, R5, R40, 0x1, 0x1f ;  /* 0x08201f0028057f89 */ /* 0x000e6200000e0000 */
[----:B------:R-:W-:Y:S01]  /*0ba0*/  ISETP.NE.AND P5, PT, R38, RZ, PT ;  /* 0x000000ff2600720c */ /* 0x000fe20003fa5270 */
[----:B------:R-:W-:-:S12]  /*0bb0*/  BSSY B0, `(.L_x_155) ;  /* 0x000002f000007945 */ /* 0x000fd80003800000 */
[----:B------:R-:W-:Y:S02]  /*0bc0*/  @P5 LEA R42, R22, R21, 0x18 ;  /* 0x00000015162a5211 */ /* 0x000fe400078ec0ff */
[----:B-1----:R-:W-:-:S04]  /*0bd0*/  FSETP.GEU.FTZ.AND P1, PT, R40, R5, PT ;  /* 0x000000052800720b */ /* 0x002fc80003f3e000 */
[----:B------:R-:W-:-:S04]  /*0be0*/  ISETP.LT.AND P1, PT, R30, 0x1f, !P1 ;  /* 0x0000001f1e00780c */ /* 0x000fc80004f21270 */
[----:B------:R-:W-:-:S05]  /*0bf0*/  FSEL R5, R5, R40, P1 ;  /* 0x0000002805057208 */ /* 0x000fca0000800000 */
[----:B------:R-:W1:Y:S02]  /*0c00*/  SHFL.DOWN PT, R4, R5, 0x2, 0x1f ;  /* 0x08401f0005047f89 */ /* 0x000e6400000e0000 */
[----:B-1----:R-:W-:-:S04]  /*0c10*/  FSETP.GEU.FTZ.AND P1, PT, R5, R4, PT ;  /* 0x000000040500720b */ /* 0x002fc80003f3e000 */
[----:B------:R-:W-:-:S04]  /*0c20*/  ISETP.LT.AND P1, PT, R30, 0x1e, !P1 ;  /* 0x0000001e1e00780c */ /* 0x000fc80004f21270 */
[----:B------:R-:W-:Y:S01]  /*0c30*/  FSEL R4, R4, R5, P1 ;  /* 0x0000000504047208 */ /* 0x000fe20000800000 */
[----:B------:R-:W-:-:S04]  /*0c40*/  @!P4 VIADD R5, R21, 0x103c ;  /* 0x0000103c1505c836 */ /* 0x000fc80000000000 */
[----:B------:R-:W1:Y:S01]  /*0c50*/  SHFL.DOWN PT, R7, R4, 0x4, 0x1f ;  /* 0x08801f0004077f89 */ /* 0x000e6200000e0000 */
[----:B------:R-:W-:Y:S02]  /*0c60*/  @!P4 LEA R5, R22, R5, 0x18 ;  /* 0x000000051605c211 */ /* 0x000fe400078ec0ff */
        /* <DEDUP_REMOVED lines=12> */
[----:B------:R0:W-:Y:S01]  /*0d30*/  @!P4 STS [R4+0x8], R15 ;  /* 0x0000080f0400c388 */ /* 0x0001e20000000800 */
[----:B------:R-:W-:Y:S06]  /*0d40*/  BAR.SYNC.DEFER_BLOCKING 0x0 ;  /* 0x0000000000007b1d */ /* 0x000fec0000010000 */
[----:B------:R-:W-:Y:S05]  /*0d50*/  @P3 BRA `(.L_x_156) ;  /* 0x0000000000503947 */ /* 0x000fea0003800000 */
[----:B------:R-:W-:-:S05]  /*0d60*/  LEA R40, R22, R21, 0x18 ;  /* 0x0000001516287211 */ /* 0x000fca00078ec0ff */
[----:B------:R-:W1:Y:S04]  /*0d70*/  LDS.64 R16, [R40+0x1048] ;  /* 0x0010480028107984 */ /* 0x000e680000000a00 */
[----:B0-----:R-:W0:Y:S01]  /*0d80*/  LDS.128 R4, [R40+0x1050] ;  /* 0x0010500028047984 */ /* 0x001e220000000c00 */
[----:B-1----:R-:W-:-:S04]  /*0d90*/  FSETP.GEU.FTZ.AND P1, PT, R15, R16, PT ;  /* 0x000000100f00720b */ /* 0x002fc80003f3e000 */
[----:B------:R-:W-:Y:S02]  /*0da0*/  FSEL R16, R16, R15, !P1 ;  /* 0x0000000f10107208 */ /* 0x000fe40004800000 */
[----:B------:R-:W1:Y:S02]  /*0db0*/  LDS R15, [R40+0x1060] ;  /* 0x00106000280f7984 */ /* 0x000e640000000800 */
[----:B------:R-:W-:-:S04]  /*0dc0*/  FSETP.GEU.FTZ.AND P1, PT, R16, R17, PT ;  /* 0x000000111000720b */ /* 0x000fc80003f3e000 */
[----:B------:R-:W-:-:S04]  /*0dd0*/  FSEL R17, R17, R16, !P1 ;  /* 0x0000001011117208 */ /* 0x000fc80004800000 */
[----:B0-----:R-:W-:-:S04]  /*0de0*/  FSETP.GEU.FTZ.AND P1, PT, R17, R4, PT ;  /* 0x000000041100720b */ /* 0x001fc80003f3e000 */
[----:B------:R-:W-:-:S04]  /*0df0*/  FSEL R4, R4, R17, !P1 ;  /* 0x0000001104047208 */ /* 0x000fc80004800000 */
[----:B------:R-:W-:-:S04]  /*0e00*/  FSETP.GEU.FTZ.AND P1, PT, R4, R5, PT ;  /* 0x000000050400720b */ /* 0x000fc80003f3e000 */
[----:B------:R-:W-:Y:S02]  /*0e10*/  FSEL R5, R5, R4, !P1 ;  /* 0x0000000405057208 */ /* 0x000fe40004800000 */
[----:B------:R-:W-:Y:S02]  /*0e20*/  LEA R4, R22, R21, 0x18 ;  /* 0x0000001516047211 */ /* 0x000fe400078ec0ff */
[----:B------:R-:W-:-:S04]  /*0e30*/  FSETP.GEU.FTZ.AND P1, PT, R5, R6, PT ;  /* 0x000000060500720b */ /* 0x000fc80003f3e000 */
[----:B------:R-:W-:-:S04]  /*0e40*/  FSEL R6, R6, R5, !P1 ;  /* 0x0000000506067208 */ /* 0x000fc80004800000 */
[----:B------:R-:W-:-:S04]  /*0e50*/  FSETP.GEU.FTZ.AND P1, PT, R6, R7, PT ;  /* 0x000000070600720b */ /* 0x000fc80003f3e000 */
[----:B------:R-:W-:-:S04]  /*0e60*/  FSEL R6, R7, R6, !P1 ;  /* 0x0000000607067208 */ /* 0x000fc80004800000 */
[----:B-1----:R-:W-:-:S04]  /*0e70*/  FSETP.GEU.FTZ.AND P1, PT, R6, R15, PT ;  /* 0x0000000f0600720b */ /* 0x002fc80003f3e000 */
[----:B------:R-:W-:-:S05]  /*0e80*/  FSEL R15, R15, R6, !P1 ;  /* 0x000000060f0f7208 */ /* 0x000fca0004800000 */
[----:B------:R1:W-:Y:S04]  /*0e90*/  STS.64 [R4+0x1280], R14 ;  /* 0x0012800e04007388 */ /* 0x0003e80000000a00 */
.L_x_156:
[----:B------:R-:W-:Y:S05]  /*0ea0*/  BSYNC B0 ;  /* 0x0000000000007941 */ /* 0x000fea0003800000 */
.L_x_155:
[----:B------:R-:W-:Y:S01]  /*0eb0*/  BAR.SYNC.DEFER_BLOCKING 0x0 ;  /* 0x0000000000007b1d */ /* 0x000fe20000010000 */
[C---:B------:R-:W-:Y:S02]  /*0ec0*/  IADD3 R7, P1, R38.reuse, R25, RZ ;  /* 0x0000001926077210 */ /* 0x040fe40007f3e0ff */
[----:B------:R-:W-:Y:S02]  /*0ed0*/  PRMT R41, RZ, 0x7610, R41 ;  /* 0x00007610ff297816 */ /* 0x000fe40000000029 */
[----:B------:R-:W-:Y:S01]  /*0ee0*/  LEA.HI.X.SX32 R6, R38, RZ, 0x1, P1 ;  /* 0x000000ff26067211 */ /* 0x000fe200008f0eff */
[----:B------:R-:W-:Y:S01]  /*0ef0*/  BSSY B0, `(.L_x_157) ;  /* 0x000000b000007945 */ /* 0x000fe20003800000 */
[----:B01----:R-:W-:-:S04]  /*0f00*/  LEA R4, P1, R7, UR4, 0x1 ;  /* 0x0000000407047c11 */ /* 0x003fc8000f8208ff */
[----:B------:R-:W-:Y:S01]  /*0f10*/  LEA.HI.X R5, R7, UR5, R6, 0x1, P1 ;  /* 0x0000000507057c11 */ /* 0x000fe200088f0c06 */
[----:B------:R-:W0:Y:S02]  /*0f20*/  @P5 LDS.64 R14, [R42+0x1280] ;  /* 0x001280002a0e5984 */ /* 0x000e240000000a00 */
[----:B0-----:R-:W0:Y:S02]  /*0f30*/  MUFU.RCP R17, R14 ;  /* 0x0000000e00117308 */ /* 0x001e240000001000 */
[----:B------:R1:W-:Y:S04]  /*0f40*/  @!P5 STG.E desc[UR6][R10.64], R14 ;  /* 0x0000000e0a00d986 */ /* 0x0003e8000c101906 */
[----:B------:R1:W-:Y:S01]  /*0f50*/  @!P5 STG.E desc[UR6][R12.64], R15 ;  /* 0x0000000f0c00d986 */ /* 0x0003e2000c101906 */
[----:B0-----:R-:W-:Y:S01]  /*0f60*/  FMUL.FTZ R17, R17, R0 ;  /* 0x0000000011117220 */ /* 0x001fe20000410000 */
[----:B------:R-:W-:Y:S06]  /*0f70*/  BAR.SYNC.DEFER_BLOCKING 0x0 ;  /* 0x0000000000007b1d */ /* 0x000fec0000010000 */
[----:B-1----:R-:W-:Y:S05]  /*0f80*/  @P2 BRA `(.L_x_158) ;  /* 0x0000000000042947 */ /* 0x002fea0003800000 */
[----:B------:R0:W5:Y:S02]  /*0f90*/  LDG.E.U16 R41, desc[UR6][R4.64] ;  /* 0x0000000604297981 */ /* 0x000164000c1e1500 */
.L_x_158:
[----:B------:R-:W-:Y:S05]  /*0fa0*/  BSYNC B0 ;  /* 0x0000000000007941 */ /* 0x000fea0003800000 */
.L_x_157:
[----:B-----5:R-:W-:Y:S01]  /*0fb0*/  STS.U16 [R20], R41 ;  /* 0x0000002914007388 */ /* 0x020fe20000000400 */
[----:B------:R-:W-:-:S03]  /*0fc0*/  NOP ;  /* 0x0000000000007918 */ /* 0x000fc60000000000 */
[----:B------:R-:W1:Y:S01]  /*0fd0*/  LDS.U16 R14, [R20] ;  /* 0x00000000140e7984 */ /* 0x000e620000000400 */
[----:B------:R-:W-:Y:S01]  /*0fe0*/  FSETP.GEU.FTZ.AND P2, PT, R36, R17, PT ;  /* 0x000000112400720b */ /* 0x000fe20003f5e000 */
[----:B------:R-:W-:Y:S01]  /*0ff0*/  IMAD.MOV.U32 R13, RZ, RZ, R32 ;  /* 0x000000ffff0d7224 */ /* 0x000fe200078e0020 */
[----:B------:R-:W-:Y:S01]  /*1000*/  LEA R10, R22, R21, 0x18 ;  /* 0x00000015160a7211 */ /* 0x000fe200078ec0ff */
[----:B------:R-:W-:Y:S01]  /*1010*/  IMAD.MOV.U32 R12, RZ, RZ, 0xbf ;  /* 0x000000bfff0c7424 */ /* 0x000fe200078e00ff */
[----:B------:R-:W-:Y:S03]  /*1020*/  BSSY B0, `(.L_x_159) ;  /* 0x0000017000007945 */ /* 0x000fe60003800000 */
[----:B------:R-:W-:-:S06]  /*1030*/  IMAD R16, R37, 0x404, R10 ;  /* 0x0000040425107824 */ /* 0x000fcc00078e020a */
[----:B------:R-:W-:Y:S02]  /*1040*/  @P2 IMAD.MOV.U32 R13, RZ, RZ, R34 ;  /* 0x000000ffff0d2224 */ /* 0x000fe400078e0022 */
[----:B------:R-:W-:-:S03]  /*1050*/  @P2 IMAD.MOV.U32 R12, RZ, RZ, 0x3f ;  /* 0x0000003fff0c2424 */ /* 0x000fc600078e00ff */
[----:B------:R-:W-:-:S13]  /*1060*/  FSETP.GEU.FTZ.AND P1, PT, R13, R17, PT ;  /* 0x000000110d00720b */ /* 0x000fda0003f3e000 */
[C---:B------:R-:W-:Y:S01]  /*1070*/  @P1 IADD3 R11, R12.reuse, -0x20, RZ ;  /* 0xffffffe00c0b1810 */ /* 0x040fe20007ffe0ff */
[----:B------:R-:W-:-:S04]  /*1080*/  @!P1 VIADD R11, R12, 0x20 ;  /* 0x000000200c0b9836 */ /* 0x000fc80000000000 */
[----:B------:R-:W-:Y:S01]  /*1090*/  IMAD R42, R11, 0x4, R16 ;  /* 0x000000040b2a7824 */ /* 0x000fe200078e0210 */
[----:B-1----:R-:W-:Y:S01]  /*10a0*/  PRMT R41, R14, 0x7610, R41 ;  /* 0x000076100e297816 */ /* 0x002fe20000000029 */
[----:B------:R-:W-:Y:S06]  /*10b0*/  @P0 BRA `(.L_x_160) ;  /* 0x0000000000340947 */ /* 0x000fec0003800000 */
[----:B------:R-:W1:Y:S01]  /*10c0*/  MUFU.SQRT R14, R39 ;  /* 0x00000027000e7308 */ /* 0x000e620000002000 */
[----:B------:R-:W-:Y:S01]  /*10d0*/  FSETP.LT.FTZ.AND P0, PT, RZ, UR9, PT ;  /* 0x00000009ff007c0b */ /* 0x000fe2000bf11000 */
[----:B-1----:R-:W-:Y:S01]  /*10e0*/  FFMA.FTZ R40, R29, UR8, R14 ;  /* 0x000000081d287c23 */ /* 0x002fe2000801000e */
[----:B------:R-:W-:-:S05]  /*10f0*/  IMAD.U32 R14, R41, 0x10000, RZ ;  /* 0x00010000290e7824 */ /* 0x000fca00078e00ff */
[----:B------:R-:W1:Y:S02]  /*1100*/  MUFU.RCP R43, R40 ;  /* 0x00000028002b7308 */ /* 0x000e640000001000 */
[----:B-1----:R-:W-:-:S04]  /*1110*/  FMUL.FTZ R41, R43, R0 ;  /* 0x000000002b297220 */ /* 0x002fc80000410000 */
[----:B------:R-:W-:-:S05]  /*1120*/  FFMA.FTZ R14, R27, R41, R14 ;  /* 0x000000291b0e7223 */ /* 0x000fca000001000e */
[----:B------:R-:W-:-:S04]  /*1130*/  F2FP.BF16.F32.PACK_AB R14, RZ, R14 ;  /* 0x0000000eff0e723e */ /* 0x000fc800000010ff */
[----:B------:R-:W-:-:S05]  /*1140*/  PRMT R41, R14, 0x7610, R41 ;  /* 0x000076100e297816 */ /* 0x000fca0000000029 */
[----:B------:R-:W-:-:S04]  /*1150*/  @P0 IMAD.U32 R43, R41, 0x10000, RZ ;  /* 0x00010000292b0824 */ /* 0x000fc800078e00ff */
[----:B------:R-:W-:-:S05]  /*1160*/  @P0 FMUL.FTZ R14, R26, R43 ;  /* 0x0000002b1a0e0220 */ /* 0x000fca0000410000 */
[----:B------:R-:W-:-:S04]  /*1170*/  @P0 F2FP.BF16.F32.PACK_AB R14, RZ, R14 ;  /* 0x0000000eff0e023e */ /* 0x000fc800000010ff */
[----:B------:R-:W-:-:S07]  /*1180*/  @P0 PRMT R41, R14, 0x7610, R41 ;  /* 0x000076100e290816 */ /* 0x000fce0000000029 */
.L_x_160:
[----:B------:R-:W-:Y:S05]  /*1190*/  BSYNC B0 ;  /* 0x0000000000007941 */ /* 0x000fea0003800000 */
.L_x_159:
[----:B------:R-:W-:Y:S01]  /*11a0*/  BAR.SYNC.DEFER_BLOCKING 0x0 ;  /* 0x0000000000007b1d */ /* 0x000fe20000010000 */
[----:B------:R-:W-:Y:S02]  /*11b0*/  IMAD.MOV.U32 R47, RZ, RZ, R31 ;  /* 0x000000ffff2f7224 */ /* 0x000fe400078e001f */
[----:B------:R-:W-:Y:S02]  /*11c0*/  IMAD.MOV.U32 R52, RZ, RZ, 0xff ;  /* 0x000000ffff347424 */ /* 0x000fe400078e00ff */
[----:B------:R-:W-:Y:S01]  /*11d0*/  IMAD.MOV.U32 R44, RZ, RZ, 0x7f ;  /* 0x0000007fff2c7424 */ /* 0x000fe200078e00ff */
[----:B------:R1:W2:Y:S01]  /*11e0*/  MUFU.RCP R50, R15 ;  /* 0x0000000f00327308 */ /* 0x0002a20000001000 */
[----:B------:R-:W-:Y:S01]  /*11f0*/  IMAD.MOV.U32 R46, RZ, RZ, R36 ;  /* 0x000000ffff2e7224 */ /* 0x000fe200078e0024 */
[----:B------:R-:W-:Y:S01]  /*1200*/  @P2 MOV R46, 0xbf800000 ;  /* 0xbf800000002e2802 */ /* 0x000fe20000000f00 */
[----:B------:R-:W-:Y:S01]  /*1210*/  @P2 IMAD.MOV.U32 R52, RZ, RZ, 0x7f ;  /* 0x0000007fff342424 */ /* 0x000fe200078e00ff */
[----:B------:R-:W-:Y:S01]  /*1220*/  BSSY B0, `(.L_x_161) ;  /* 0x00000a6000007945 */ /* 0x000fe20003800000 */
[----:B------:R-:W-:-:S02]  /*1230*/  @P2 IMAD.MOV.U32 R44, RZ, RZ, RZ ;  /* 0x000000ffff2c2224 */ /* 0x000fc400078e00ff */
[----:B------:R-:W-:Y:S02]  /*1240*/  VIADD R21, R21, 0x808 ;  /* 0x0000080815157836 */ /* 0x000fe40000000000 */
[----:B-1----:R-:W-:Y:S02]  /*1250*/  IMAD.MOV.U32 R15, RZ, RZ, 0x3f800000 ;  /* 0x3f800000ff0f7424 */ /* 0x002fe400078e00ff */
[----:B------:R-:W-:Y:S01]  /*1260*/  @P2 IMAD.MOV.U32 R15, RZ, RZ, R36 ;  /* 0x000000ffff0f2224 */ /* 0x000fe200078e0024 */
[----:B------:R-:W-:Y:S01]  /*1270*/  LEA R14, R22, R21, 0x18 ;  /* 0x00000015160e7211 */ /* 0x000fe200078ec0ff */
[----:B------:R-:W-:Y:S02]  /*1280*/  IMAD.MOV.U32 R49, RZ, RZ, 0xbf ;  /* 0x000000bfff317424 */ /* 0x000fe400078e00ff */
[----:B------:R-:W-:Y:S01]  /*1290*/  @!P1 IMAD.MOV.U32 R44, RZ, RZ, R12 ;  /* 0x000000ffff2c9224 */ /* 0x000fe200078e000c */
[----:B------:R-:W-:Y:S01]  /*12a0*/  @!P1 MOV R12, R52 ;  /* 0x00000034000c9202 */ /* 0x000fe20000000f00 */
[----:B--2---:R-:W-:Y:S01]  /*12b0*/  FMUL.FTZ R50, R50, R39 ;  /* 0x0000002732327220 */ /* 0x004fe20000410000 */
[----:B------:R-:W-:Y:S01]  /*12c0*/  STS.U16 [R20], R41 ;  /* 0x0000002914007388 */ /* 0x000fe20000000400 */
[----:B------:R-:W-:-:S03]  /*12d0*/  NOP ;  /* 0x0000000000007918 */ /* 0x000fc60000000000 */
[----:B------:R-:W-:Y:S01]  /*12e0*/  LDS.U16 R45, [R20] ;  /* 0x00000000142d7984 */ /* 0x000fe20000000400 */
[----:B------:R-:W-:Y:S01]  /*12f0*/  FSETP.GEU.FTZ.AND P4, PT, R35, R50, PT ;  /* 0x000000322300720b */ /* 0x000fe20003f9e000 */
[----:B------:R-:W-:Y:S02]  /*1300*/  IMAD R14, R37, 0x404, R14 ;  /* 0x00000404250e7824 */ /* 0x000fe400078e020e */
[----:B------:R-:W-:Y:S01]  /*1310*/  @!P3 STS [R10+0x1270], R23 ;  /* 0x001270170a00b388 */ /* 0x000fe20000000800 */
[--C-:B------:R-:W-:Y:S02]  /*1320*/  @P1 IMAD.MOV.U32 R15, RZ, RZ, R13.reuse ;  /* 0x000000ffff0f1224 */ /* 0x100fe400078e000d */
[----:B------:R-:W-:Y:S01]  /*1330*/  @!P1 IMAD.MOV.U32 R46, RZ, RZ, R13 ;  /* 0x000000ffff2e9224 */ /* 0x000fe200078e000d */
[----:B------:R-:W-:Y:S06]  /*1340*/  BAR.SYNC.DEFER_BLOCKING 0x0 ;  /* 0x0000000000007b1d */ /* 0x000fec0000010000 */
[----:B------:R-:W-:-:S02]  /*1350*/  @P4 IMAD.MOV.U32 R47, RZ, RZ, R33 ;  /* 0x000000ffff2f4224 */ /* 0x000fc400078e0021 */
[----:B------:R-:W-:-:S03]  /*1360*/  @P4 IMAD.MOV.U32 R49, RZ, RZ, 0x3f ;  /* 0x0000003fff314424 */ /* 0x000fc600078e00ff */
[----:B------:R-:W-:Y:S01]  /*1370*/  FSETP.GEU.FTZ.AND P2, PT, R47, R50, PT ;  /* 0x000000322f00720b */ /* 0x000fe20003f5e000 */
[----:B------:R-:W1:-:S12]  /*1380*/  LDS R42, [R42] ;  /* 0x000000002a2a7984 */ /* 0x000e580000000800 */
[C---:B------:R-:W-:Y:S02]  /*1390*/  @P2 VIADD R21, R49.reuse, 0xffffffe0 ;  /* 0xffffffe031152836 */ /* 0x040fe40000000000 */
[----:B------:R-:W-:-:S04]  /*13a0*/  @!P2 VIADD R21, R49, 0x20 ;  /* 0x000000203115a836 */ /* 0x000fc80000000000 */
[----:B------:R-:W-:-:S06]  /*13b0*/  IMAD R51, R21, 0x4, R14 ;  /* 0x0000000415337824 */ /* 0x000fcc00078e020e */
[----:B------:R-:W2:Y:S01]  /*13c0*/  LDS R51, [R51] ;  /* 0x0000000033337984 */ /* 0x000ea20000000800 */
[----:B-1----:R-:W-:-:S13]  /*13d0*/  FSETP.GEU.FTZ.AND P0, PT, R42, R17, PT ;  /* 0x000000112a00720b */ /* 0x002fda0003f1e000 */
[C---:B------:R-:W-:Y:S02]  /*13e0*/  @P0 VIADD R43, R11.reuse, 0xfffffff0 ;  /* 0xfffffff00b2b0836 */ /* 0x040fe40000000000 */
[----:B------:R-:W-:Y:S02]  /*13f0*/  @!P0 VIADD R43, R11, 0x10 ;  /* 0x000000100b2b8836 */ /* 0x000fe40000000000 */
[----:B------:R-:W-:Y:S02]  /*1400*/  @!P0 IMAD.MOV.U32 R44, RZ, RZ, R11 ;  /* 0x000000ffff2c8224 */ /* 0x000fe400078e000b */
[----:B------:R-:W-:Y:S02]  /*1410*/  IMAD R40, R43, 0x4, R16 ;  /* 0x000000042b287824 */ /* 0x000fe400078e0210 */
[--C-:B------:R-:W-:Y:S02]  /*1420*/  @P0 IMAD.MOV.U32 R15, RZ, RZ, R42.reuse ;  /* 0x000000ffff0f0224 */ /* 0x100fe400078e002a */
[----:B------:R-:W-:-:S02]  /*1430*/  @!P0 IMAD.MOV.U32 R46, RZ, RZ, R42 ;  /* 0x000000ffff2e8224 */ /* 0x000fc400078e002a */
[----:B------:R-:W1:Y:S01]  /*1440*/  LDS R40, [R40] ;  /* 0x0000000028287984 */ /* 0x000e620000000800 */
[----:B------:R-:W-:Y:S01]  /*1450*/  @!P0 IMAD.MOV.U32 R11, RZ, RZ, R12 ;  /* 0x000000ffff0b8224 */ /* 0x000fe200078e000c */
[----:B--2---:R-:W-:Y:S01]  /*1460*/  FSETP.GEU.FTZ.AND P0, PT, R51, R50, PT ;  /* 0x000000323300720b */ /* 0x004fe20003f1e000 */
[----:B------:R-:W-:Y:S02]  /*1470*/  IMAD.MOV.U32 R42, RZ, RZ, R35 ;  /* 0x000000ffff2a7224 */ /* 0x000fe400078e0023 */
[----:B------:R-:W-:Y:S02]  /*1480*/  @P4 IMAD.MOV.U32 R42, RZ, RZ, RZ ;  /* 0x000000ffff2a4224 */ /* 0x000fe400078e00ff */
[----:B------:R-:W-:-:S08]  /*1490*/  @!P2 IMAD.MOV.U32 R42, RZ, RZ, R47 ;  /* 0x000000ffff2aa224 */ /* 0x000fd000078e002f */
[C---:B------:R-:W-:Y:S01]  /*14a0*/  @P0 VIADD R53, R21.reuse, 0xfffffff0 ;  /* 0xfffffff015350836 */ /* 0x040fe20000000000 */
[----:B------:R-:W-:Y:S01]  /*14b0*/  @!P0 MOV R42, R51 ;  /* 0x00000033002a8202 */ /* 0x000fe20000000f00 */
[----:B------:R-:W-:-:S04]  /*14c0*/  @!P0 VIADD R53, R21, 0x10 ;  /* 0x0000001015358836 */ /* 0x000fc80000000000 */
[----:B------:R-:W-:-:S06]  /*14d0*/  IMAD R12, R53, 0x4, R14 ;  /* 0x00000004350c7824 */ /* 0x000fcc00078e020e */
[----:B------:R-:W-:Y:S01]  /*14e0*/  LDS R12, [R12] ;  /* 0x000000000c0c7984 */ /* 0x000fe20000000800 */
[----:B-1----:R-:W-:-:S13]  /*14f0*/  FSETP.GEU.FTZ.AND P5, PT, R40, R17, PT ;  /* 0x000000112800720b */ /* 0x002fda0003fbe000 */
[C---:B------:R-:W-:Y:S01]  /*1500*/  @P5 VIADD R41, R43.reuse, 0xfffffff8 ;  /* 0xfffffff82b295836 */ /* 0x040fe20000000000 */
[----:B------:R-:W-:Y:S01]  /*1510*/  @P5 MOV R15, R40 ;  /* 0x00000028000f5202 */ /* 0x000fe20000000f00 */
[----:B------:R-:W-:Y:S02]  /*1520*/  @!P5 VIADD R41, R43, 0x8 ;  /* 0x000000082b29d836 */ /* 0x000fe40000000000 */
[----:B------:R-:W-:Y:S02]  /*1530*/  @!P5 IMAD.MOV.U32 R44, RZ, RZ, R43 ;  /* 0x000000ffff2cd224 */ /* 0x000fe400078e002b */
[----:B------:R-:W-:Y:S02]  /*1540*/  IMAD R20, R41, 0x4, R16 ;  /* 0x0000000429147824 */ /* 0x000fe400078e0210 */
[----:B------:R-:W-:Y:S02]  /*1550*/  @!P5 IMAD.MOV.U32 R46, RZ, RZ, R40 ;  /* 0x000000ffff2ed224 */ /* 0x000fe400078e0028 */
[----:B------:R-:W-:-:S02]  /*1560*/  @!P5 IMAD.MOV.U32 R43, RZ, RZ, R11 ;  /* 0x000000ffff2bd224 */ /* 0x000fc400078e000b */
[----:B------:R-:W1:Y:S02]  /*1570*/  LDS R20, [R20] ;  /* 0x0000000014147984 */ /* 0x000e640000000800 */
[----:B-1----:R-:W-:-:S13]  /*1580*/  FSETP.GEU.FTZ.AND P6, PT, R20, R17, PT ;  /* 0x000000111400720b */ /* 0x002fda0003fde000 */
[C---:B------:R-:W-:Y:S01]  /*1590*/  @P6 IADD3 R39, R41.reuse, -0x4, RZ ;  /* 0xfffffffc29276810 */ /* 0x040fe20007ffe0ff */
[----:B------:R-:W-:Y:S02]  /*15a0*/  @!P6 VIADD R39, R41, 0x4 ;  /* 0x000000042927e836 */ /* 0x000fe40000000000 */
[----:B------:R-:W-:Y:S02]  /*15b0*/  @!P6 IMAD.MOV.U32 R44, RZ, RZ, R41 ;  /* 0x000000ffff2ce224 */ /* 0x000fe400078e0029 */
[----:B------:R-:W-:Y:S02]  /*15c0*/  IMAD R48, R39, 0x4, R16 ;  /* 0x0000000427307824 */ /* 0x000fe400078e0210 */
[--C-:B------:R-:W-:Y:S02]  /*15d0*/  @P6 IMAD.MOV.U32 R15, RZ, RZ, R20.reuse ;  /* 0x000000ffff0f6224 */ /* 0x100fe400078e0014 */
[----:B------:R-:W-:Y:S02]  /*15e0*/  @!P6 IMAD.MOV.U32 R46, RZ, RZ, R20 ;  /* 0x000000ffff2ee224 */ /* 0x000fe400078e0014 */
[----:B------:R-:W1:Y:S01]  /*15f0*/  LDS R48, [R48] ;  /* 0x0000000030307984 */ /* 0x000e620000000800 */
[----:B------:R-:W-:Y:S01]  /*1600*/  @!P6 IMAD.MOV.U32 R41, RZ, RZ, R43 ;  /* 0x000000ffff29e224 */ /* 0x000fe200078e002b */
[----:B------:R-:W-:-:S13]  /*1610*/  FSETP.GEU.FTZ.AND P6, PT, R12, R50, PT ;  /* 0x000000320c00720b */ /* 0x000fda0003fde000 */
[C---:B------:R-:W-:Y:S01]  /*1620*/  @P6 IADD3 R43, R53.reuse, -0x8, RZ ;  /* 0xfffffff8352b6810 */ /* 0x040fe20007ffe0ff */
[----:B------:R-:W-:Y:S02]  /*1630*/  @!P6 VIADD R43, R53, 0x8 ;  /* 0x00000008352be836 */ /* 0x000fe40000000000 */
[----:B------:R-:W-:Y:S02]  /*1640*/  @!P6 IMAD.MOV.U32 R42, RZ, RZ, R12 ;  /* 0x000000ffff2ae224 */ /* 0x000fe400078e000c */
[----:B------:R-:W-:-:S06]  /*1650*/  IMAD R20, R43, 0x4, R14 ;  /* 0x000000042b147824 */ /* 0x000fcc00078e020e */
[----:B------:R-:W-:Y:S01]  /*1660*/  LDS R20, [R20] ;  /* 0x0000000014147984 */ /* 0x000fe20000000800 */
        /* <DEDUP_REMOVED lines=20> */
[----:B------:R-:W-:Y:S01]  /*17b0*/  @!P1 FADD.FTZ R15, R40, R15 ;  /* 0x0000000f280f9221 */ /* 0x000fe20000010000 */
[----:B------:R-:W-:Y:S01]  /*17c0*/  IMAD.MOV.U32 R40, RZ, RZ, 0xff ;  /* 0x000000ffff287424 */ /* 0x000fe200078e00ff */
[----:B------:R-:W1:Y:S01]  /*17d0*/  LDS R46, [R10+0x1270] ;  /* 0x001270000a2e7984 */ /* 0x000e620000000800 */
[----:B------:R-:W-:Y:S01]  /*17e0*/  @P1 FMUL.FTZ R22, R41, 0.5 ;  /* 0x3f00000029161820 */ /* 0x000fe20000410000 */
[----:B------:R-:W-:Y:S02]  /*17f0*/  IMAD.MOV.U32 R41, RZ, RZ, 0x3f800000 ;  /* 0x3f800000ff297424 */ /* 0x000fe400078e00ff */
[----:B------:R-:W-:Y:S02]  /*1800*/  @P4 IMAD.MOV.U32 R40, RZ, RZ, 0x7f ;  /* 0x0000007fff284424 */ /* 0x000fe400078e00ff */
[----:B------:R-:W-:Y:S01]  /*1810*/  @P1 FSETP.GT.FTZ.AND P5, PT, R22, R17, PT ;  /* 0x000000111600120b */ /* 0x000fe20003fb4000 */
[----:B------:R-:W-:Y:S01]  /*1820*/  @!P1 FMUL.FTZ R22, R15, 0.5 ;  /* 0x3f0000000f169820 */ /* 0x000fe20000410000 */
[----:B------:R-:W-:-:S02]  /*1830*/  @P4 IMAD.MOV.U32 R41, RZ, RZ, R35 ;  /* 0x000000ffff294224 */ /* 0x000fc400078e0023 */
[-C--:B------:R-:W-:Y:S01]  /*1840*/  @P1 SEL R44, R44, R11.reuse, P5 ;  /* 0x0000000b2c2c1207 */ /* 0x080fe20002800000 */
[----:B------:R-:W-:Y:S01]  /*1850*/  @P2 IMAD.MOV.U32 R41, RZ, RZ, R47 ;  /* 0x000000ffff292224 */ /* 0x000fe200078e002f */
[----:B------:R-:W-:Y:S01]  /*1860*/  @!P1 FSETP.GT.FTZ.AND P5, PT, R17, R22, PT ;  /* 0x000000161100920b */ /* 0x000fe20003fb4000 */
[----:B------:R-:W-:Y:S01]  /*1870*/  IMAD.MOV.U32 R22, RZ, RZ, 0x7f ;  /* 0x0000007fff167424 */ /* 0x000fe200078e00ff */
[----:B------:R-:W-:Y:S01]  /*1880*/  @P4 MOV R22, RZ ;  /* 0x000000ff00164202 */ /* 0x000fe20000000f00 */
[----:B------:R-:W-:Y:S01]  /*1890*/  @!P2 IMAD.MOV.U32 R22, RZ, RZ, R49 ;  /* 0x000000ffff16a224 */ /* 0x000fe200078e0031 */
[----:B------:R-:W-:Y:S01]  /*18a0*/  @!P1 SEL R44, R13, R11, P5 ;  /* 0x0000000b0d2c9207 */ /* 0x000fe20002800000 */
[----:B------:R-:W-:Y:S01]  /*18b0*/  @!P2 IMAD.MOV.U32 R49, RZ, RZ, R40 ;  /* 0x000000ffff31a224 */ /* 0x000fe200078e0028 */
[----:B------:R-:W-:Y:S01]  /*18c0*/  FSETP.GEU.FTZ.AND P5, PT, R20, R50, PT ;  /* 0x000000321400720b */ /* 0x000fe20003fbe000 */
[----:B------:R-:W-:Y:S02]  /*18d0*/  @!P0 IMAD.MOV.U32 R22, RZ, RZ, R21 ;  /* 0x000000ffff168224 */ /* 0x000fe400078e0015 */
[----:B------:R-:W-:-:S02]  /*18e0*/  IMAD.SHL.U32 R48, R44, 0x4, RZ ;  /* 0x000000042c307824 */ /* 0x000fc400078e00ff */
[----:B------:R-:W-:Y:S02]  /*18f0*/  @!P0 IMAD.MOV.U32 R21, RZ, RZ, R49 ;  /* 0x000000ffff158224 */ /* 0x000fe400078e0031 */
[----:B------:R-:W-:Y:S01]  /*1900*/  @!P6 IMAD.MOV.U32 R22, RZ, RZ, R53 ;  /* 0x000000ffff16e224 */ /* 0x000fe200078e0035 */
[----:B------:R-:W-:Y:S01]  /*1910*/  LOP3.LUT R48, R48, 0x3fc, RZ, 0xc0, !PT ;  /* 0x000003fc30307812 */ /* 0x000fe200078ec0ff */
[----:B------:R-:W-:Y:S02]  /*1920*/  @P0 IMAD.MOV.U32 R41, RZ, RZ, R51 ;  /* 0x000000ffff290224 */ /* 0x000fe400078e0033 */
[----:B------:R-:W-:Y:S02]  /*1930*/  @!P6 IMAD.MOV.U32 R53, RZ, RZ, R21 ;  /* 0x000000ffff35e224 */ /* 0x000fe400078e0015 */
[C---:B------:R-:W-:Y:S01]  /*1940*/  @P5 IADD3 R11, R43.reuse, -0x4, RZ ;  /* 0xfffffffc2b0b5810 */ /* 0x040fe20007ffe0ff */
[----:B------:R-:W-:Y:S02]  /*1950*/  @!P5 VIADD R11, R43, 0x4 ;  /* 0x000000042b0bd836 */ /* 0x000fe40000000000 */
[----:B------:R-:W-:-:S02]  /*1960*/  IMAD.IADD R48, R16, 0x1, R48 ;  /* 0x0000000110307824 */ /* 0x000fc400078e0230 */
[----:B------:R-:W-:Y:S02]  /*1970*/  IMAD R15, R11, 0x4, R14 ;  /* 0x000000040b0f7824 */ /* 0x000fe400078e020e */
[----:B------:R-:W-:Y:S01]  /*1980*/  @P6 IMAD.MOV.U32 R41, RZ, RZ, R12 ;  /* 0x000000ffff296224 */ /* 0x000fe200078e000c */
[----:B------:R-:W-:Y:S01]  /*1990*/  @P5 MOV R41, R20 ;  /* 0x0000001400295202 */ /* 0x000fe20000000f00 */
[----:B------:R-:W2:Y:S01]  /*19a0*/  LDS R48, [R48] ;  /* 0x0000000030307984 */ /* 0x000ea20000000800 */
[----:B-1----:R-:W-:Y:S01]  /*19b0*/  ISETP.GE.AND P2, PT, R38, R46, PT ;  /* 0x0000002e2600720c */ /* 0x002fe20003f46270 */
[----:B------:R-:W-:Y:S02]  /*19c0*/  @!P5 IMAD.MOV.U32 R22, RZ, RZ, R43 ;  /* 0x000000ffff16d224 */ /* 0x000fe400078e002b */
[----:B------:R-:W1:Y:S01]  /*19d0*/  LDS R15, [R15] ;  /* 0x000000000f0f7984 */ /* 0x000e620000000800 */
[----:B------:R-:W-:Y:S01]  /*19e0*/  @!P5 IMAD.MOV.U32 R42, RZ, RZ, R20 ;  /* 0x000000ffff2ad224 */ /* 0x000fe200078e0014 */
[----:B------:R-:W-:Y:S01]  /*19f0*/  SHF.R.U32.HI R20, RZ, 0x1f, R0 ;  /* 0x0000001fff147819 */ /* 0x000fe20000011600 */
[----:B------:R-:W-:-:S07]  /*1a00*/  @!P5 IMAD.MOV.U32 R43, RZ, RZ, R53 ;  /* 0x000000ffff2bd224 */ /* 0x000fce00078e0035 */
[----:B------:R0:W-:Y:S02]  /*1a10*/  @!P2 STG.E.U16 desc[UR6][R4.64], R45 ;  /* 0x0000002d0400a986 */ /* 0x0001e4000c101506 */
[----:B0-----:R-:W-:Y:S02]  /*1a20*/  PRMT R4, R20, 0x9910, RZ ;  /* 0x0000991014047816 */ /* 0x001fe400000000ff */
[----:B--2---:R-:W-:Y:S02]  /*1a30*/  SHF.R.U32.HI R48, RZ, 0x1f, R48 ;  /* 0x0000001fff307819 */ /* 0x004fe40000011630 */
[----:B-1----:R-:W-:Y:S02]  /*1a40*/  FSETP.GEU.FTZ.AND P1, PT, R15, R50, PT ;  /* 0x000000320f00720b */ /* 0x002fe40003f3e000 */
[----:B------:R-:W-:-:S11]  /*1a50*/  PRMT R5, R48, 0x9910, RZ ;  /* 0x0000991030057816 */ /* 0x000fd600000000ff */
        /* <DEDUP_REMOVED lines=9> */
[C---:B------:R-:W-:Y:S01]  /*1af0*/  @P4 VIADD R17, R13.reuse, 0xffffffff ;  /* 0xffffffff0d114836 */ /* 0x040fe20000000000 */
[----:B------:R-:W-:Y:S01]  /*1b00*/  @!P4 MOV R22, R13 ;  /* 0x0000000d0016c202 */ /* 0x000fe20000000f00 */
[----:B------:R-:W-:Y:S02]  /*1b10*/  @!P4 VIADD R17, R13, 0x1 ;  /* 0x000000010d11c836 */ /* 0x000fe40000000000 */
[--C-:B------:R-:W-:Y:S02]  /*1b20*/  @!P4 IMAD.MOV.U32 R42, RZ, RZ, R39.reuse ;  /* 0x000000ffff2ac224 */ /* 0x100fe400078e0027 */
[----:B------:R-:W-:Y:S02]  /*1b30*/  IMAD R52, R17, 0x4, R14 ;  /* 0x0000000411347824 */ /* 0x000fe400078e020e */
[----:B------:R-:W-:Y:S02]  /*1b40*/  @P4 IMAD.MOV.U32 R41, RZ, RZ, R39 ;  /* 0x000000ffff294224 */ /* 0x000fe400078e0027 */
[--C-:B------:R-:W-:Y:S01]  /*1b50*/  @!P4 IMAD.MOV.U32 R13, RZ, RZ, R11.reuse ;  /* 0x000000ffff0dc224 */ /* 0x100fe200078e000b */
[----:B------:R-:W-:Y:S01]  /*1b60*/  ISETP.NE.AND P4, PT, R5, R4, PT ;  /* 0x000000040500720c */ /* 0x000fe20003f85270 */
[----:B------:R-:W0:Y:S01]  /*1b70*/  LDS R52, [R52] ;  /* 0x0000000034347984 */ /* 0x000e220000000800 */
[----:B------:R-:W-:-:S02]  /*1b80*/  PRMT R11, R44, 0x7610, R11 ;  /* 0x000076102c0b7816 */ /* 0x000fc4000000000b */
        /* <DEDUP_REMOVED lines=8> */
[----:B------:R-:W-:Y:S01]  /*1c10*/  @!P0 SEL R15, R13, R17, P1 ;  /* 0x000000110d0f8207 */ /* 0x000fe20000800000 */
[----:B------:R-:W-:Y:S08]  /*1c20*/  @!P4 BRA `(.L_x_162) ;  /* 0x000000000014c947 */ /* 0x000ff00003800000 */
[----:B------:R-:W-:-:S13]  /*1c30*/  FSETP.GT.FTZ.AND P0, PT, R0, RZ, PT ;  /* 0x000000ff0000720b */ /* 0x000fda0003f14000 */
[----:B------:R-:W-:-:S05]  /*1c40*/  @!P0 VIADD R0, R11, 0xffffffff ;  /* 0xffffffff0b008836 */ /* 0x000fca0000000000 */
[----:B------:R-:W-:-:S05]  /*1c50*/  @!P0 PRMT R11, R0, 0x7610, R11 ;  /* 0x00007610000b8816 */ /* 0x000fca000000000b */
[----:B------:R-:W-:-:S05]  /*1c60*/  @P0 VIADD R0, R11, 0x1 ;  /* 0x000000010b000836 */ /* 0x000fca0000000000 */
[----:B------:R-:W-:-:S07]  /*1c70*/  @P0 PRMT R11, R0, 0x7610, R11 ;  /* 0x00007610000b0816 */ /* 0x000fce000000000b */
.L_x_162:
[----:B------:R-:W-:Y:S05]  /*1c80*/  BSYNC B0 ;  /* 0x0000000000007941 */ /* 0x000fea0003800000 */
.L_x_161:
        /* <DEDUP_REMOVED lines=13> */
[----:B------:R-:W-:Y:S01]  /*1d60*/  @!P0 STG.E.U8 desc[UR6][R4.64], R13 ;  /* 0x0000000d04008986 */ /* 0x000fe2000c101106 */
[----:B------:R-:W-:Y:S06]  /*1d70*/  BAR.SYNC.DEFER_BLOCKING 0x0 ;  /* 0x0000000000007b1d */ /* 0x000fec0000010000 */
[----:B------:R-:W-:Y:S01]  /*1d80*/  STS.U8 [R18], R15 ;  /* 0x0000000f12007388 */ /* 0x000fe20000000000 */
[----:B------:R-:W-:-:S03]  /*1d90*/  NOP ;  /* 0x0000000000007918 */ /* 0x000fc60000000000 */
[----:B------:R-:W-:Y:S04]  /*1da0*/  LDS.U8 R11, [R18] ;  /* 0x00000000120b7984 */ /* 0x000fe80000000000 */
[----:B------:R-:W-:Y:S01]  /*1db0*/  @!P3 STS [R10+0x1170], R23 ;  /* 0x001170170a00b388 */ /* 0x000fe20000000800 */
[----:B------:R-:W-:Y:S06]  /*1dc0*/  BAR.SYNC.DEFER_BLOCKING 0x0 ;  /* 0x0000000000007b1d */ /* 0x000fec0000010000 */
[----:B------:R-:W0:Y:S02]  /*1dd0*/  LDS R17, [R10+0x1170] ;  /* 0x001170000a117984 */ /* 0x000e240000000800 */
[----:B0-----:R-:W-:-:S02]  /*1de0*/  ISETP.GE.AND P0, PT, R0, R17, PT ;  /* 0x000000110000720c */ /* 0x001fc40003f06270 */
[----:B------:R-:W0:Y:S11]  /*1df0*/  LDC R0, c[0x0][0xc] ;  /* 0x00000300ff007b82 */ /* 0x000e360000000800 */
[----:B------:R-:W1:Y:S01]  /*1e00*/  @!P0 LDC.64 R20, c[0x0][0x228] ;  /* 0x00008a00ff148b82 */ /* 0x000e620000000a00 */
[----:B0-----:R-:W-:Y:S01]  /*1e10*/  IMAD R0, R0, 0x100, R25 ;  /* 0x0000010000007824 */ /* 0x001fe200078e0219 */
[----:B-1----:R-:W-:-:S05]  /*1e20*/  @!P0 IADD3 R4, P1, R7, R20, RZ ;  /* 0x0000001407048210 */ /* 0x002fca0007f3e0ff */
[----:B------:R-:W-:-:S05]  /*1e30*/  @!P0 IMAD.X R5, R6, 0x1, R21, P1 ;  /* 0x0000000106058824 */ /* 0x000fca00008e0615 */
[----:B------:R1:W-:Y:S01]  /*1e40*/  @!P0 STG.E.U8 desc[UR6][R4.64], R11 ;  /* 0x0000000b04008986 */ /* 0x0003e2000c101106 */
[----:B------:R-:W-:Y:S01]  /*1e50*/  ISETP.GE.U32.AND P0, PT, R0, R25, PT ;  /* 0x000000190000720c */ /* 0x000fe20003f06070 */
[----:B------:R-:W-:-:S12]  /*1e60*/  IMAD.MOV.U32 R25, RZ, RZ, R0 ;  /* 0x000000ffff197224 */ /* 0x000fd800078e0000 */
[----:B-1----:R-:W-:Y:S05]  /*1e70*/  @!P0 BRA `(.L_x_163) ;  /* 0xffffffe400608947 */ /* 0x002fea000383ffff */
[----:B------:R-:W-:Y:S05]  /*1e80*/  EXIT ;  /* 0x000000000000794d */ /* 0x000fea0003800000 */
.L_x_164:
        /* <DEDUP_REMOVED lines=15> */
.L_x_2052:


//--------------------- .text._Z35kOptimizerStatic8bit2StateBlockwiseI6__halfLi0ELi256ELi1EEvPT_S2_PhS3_fffffifPfS4_S4_S4_ffbi --------------------------
	.section	.text._Z35kOptimizerStatic8bit2StateBlockwiseI6__halfLi0ELi256ELi1EEvPT_S2_PhS3_fffffifPfS4_S4_S4_ffbi,"ax",@progbits
	.align	128
        .global         _Z35kOptimizerStatic8bit2StateBlockwiseI6__halfLi0ELi256ELi1EEvPT_S2_PhS3_fffffifPfS4_S4_S4_ffbi
        .type           _Z35kOptimizerStatic8bit2StateBlockwiseI6__halfLi0ELi256ELi1EEvPT_S2_PhS3_fffffifPfS4_S4_S4_ffbi,@function
        .size           _Z35kOptimizerStatic8bit2StateBlockwiseI6__halfLi0ELi256ELi1EEvPT_S2_PhS3_fffffifPfS4_S4_S4_ffbi,(.L_x_2053 - _Z35kOptimizerStatic8bit2StateBlockwiseI6__halfLi0ELi256ELi1EEvPT_S2_PhS3_fffffifPfS4_S4_S4_ffbi)
        .other          _Z35kOptimizerStatic8bit2StateBlockwiseI6__halfLi0ELi256ELi1EEvPT_S2_PhS3_fffffifPfS4_S4_S4_ffbi,@"STO_CUDA_ENTRY STV_DEFAULT"
_Z35kOptimizerStatic8bit2StateBlockwiseI6__halfLi0ELi256ELi1EEvPT_S2_PhS3_fffffifPfS4_S4_S4_ffbi:
.text._Z35kOptimizerStatic8bit2StateBlockwiseI6__halfLi0ELi256ELi1EEvPT_S2_PhS3_fffffifPfS4_S4_S4_ffbi:
        /* <DEDUP_REMOVED lines=64> */
.L_x_175:
        /* <DEDUP_REMOVED lines=41> */
[----:B0-----:R-:W-:Y:S01]  /*0690*/  HADD2.F32 R0, -RZ, R0.H0_H0 ;  /* 0x20000000ff007230 */ /* 0x001fe20000004100 */
        /* <DEDUP_REMOVED lines=78> */
.L_x_166:
[----:B------:R-:W-:Y:S05]  /*0b80*/  BSYNC B0 ;  /* 0x0000000000007941 */ /* 0x000fea0003800000 */
.L_x_165:
        /* <DEDUP_REMOVED lines=49> */
.L_x_168:
[----:B------:R-:W-:Y:S05]  /*0ea0*/  BSYNC B0 ;  /* 0x0000000000007941 */ /* 0x000fea0003800000 */
.L_x_167:
        /* <DEDUP_REMOVED lines=15> */
.L_x_170:
[----:B------:R-:W-:Y:S05]  /*0fa0*/  BSYNC B0 ;  /* 0x0000000000007941 */ /* 0x000fea0003800000 */
.L_x_169:
[----:B-----5:R1:W-:Y:S01]  /*0fb0*/  STS.U16 [R20], R41 ;  /* 0x0000002914007388 */ /* 0x0203e20000000400 */
[----:B------:R-:W-:-:S03]  /*0fc0*/  NOP ;  /* 0x0000000000007918 */ /* 0x000fc60000000000 */
[----:B------:R1:W2:Y:S01]  /*0fd0*/  LDS.U16 R14, [R20] ;  /* 0x00000000140e7984 */ /* 0x0002a20000000400 */
[----:B------:R-:W-:Y:S01]  /*0fe0*/  FSETP.GEU.FTZ.AND P2, PT, R36, R17, PT ;  /* 0x000000112400720b */ /* 0x000fe20003f5e000 */
[----:B------:R-:W-:Y:S01]  /*0ff0*/  IMAD.MOV.U32 R13, RZ, RZ, R32 ;  /* 0x000000ffff0d7224 */ /* 0x000fe200078e0020 */
[----:B------:R-:W-:Y:S01]  /*1000*/  LEA R10, R22, R21, 0x18 ;  /* 0x00000015160a7211 */ /* 0x000fe200078ec0ff */
[----:B------:R-:W-:Y:S01]  /*1010*/  IMAD.MOV.U32 R12, RZ, RZ, 0xbf ;  /* 0x000000bfff0c7424 */ /* 0x000fe200078e00ff */
[----:B------:R-:W-:Y:S03]  /*1020*/  BSSY B0, `(.L_x_171) ;  /* 0x0000013000007945 */ /* 0x000fe60003800000 */
[----:B------:R-:W-:-:S06]  /*1030*/  IMAD R16, R37, 0x404, R10 ;  /* 0x0000040425107824 */ /* 0x000fcc00078e020a */
[----:B------:R-:W-:Y:S01]  /*1040*/  @P2 IMAD.MOV.U32 R13, RZ, RZ, R34 ;  /* 0x000000ffff0d2224 */ /* 0x000fe200078e0022 */
[----:B------:R-:W-:-:S04]  /*1050*/  @P2 MOV R12, 0x3f ;  /* 0x0000003f000c2802 */ /* 0x000fc80000000f00 */
[----:B------:R-:W-:-:S13]  /*1060*/  FSETP.GEU.FTZ.AND P1, PT, R13, R17, PT ;  /* 0x000000110d00720b */ /* 0x000fda0003f3e000 */
[C---:B------:R-:W-:Y:S02]  /*1070*/  @P1 VIADD R11, R12.reuse, 0xffffffe0 ;  /* 0xffffffe00c0b1836 */ /* 0x040fe40000000000 */
[----:B------:R-:W-:Y:S01]  /*1080*/  @!P1 VIADD R11, R12, 0x20 ;  /* 0x000000200c0b9836 */ /* 0x000fe20000000000 */
[----:B-1----:R-:W-:Y:S06]  /*1090*/  @P0 BRA `(.L_x_172) ;  /* 0x00000000002c0947 */ /* 0x002fec0003800000 */
[----:B------:R-:W1:Y:S01]  /*10a0*/  MUFU.SQRT R40, R39 ;  /* 0x0000002700287308 */ /* 0x000e620000002000 */
[----:B--2---:R-:W-:Y:S01]  /*10b0*/  HADD2.F32 R14, -RZ, R14.H0_H0 ;  /* 0x2000000eff0e7230 */ /* 0x004fe20000004100 */
[----:B------:R-:W-:Y:S01]  /*10c0*/  FSETP.LT.FTZ.AND P0, PT, RZ, UR9, PT ;  /* 0x00000009ff007c0b */ /* 0x000fe2000bf11000 */
[----:B-1----:R-:W-:-:S05]  /*10d0*/  FFMA.FTZ R40, R29, UR8, R40 ;  /* 0x000000081d287c23 */ /* 0x002fca0008010028 */
[----:B------:R-:W1:Y:S02]  /*10e0*/  MUFU.RCP R41, R40 ;  /* 0x0000002800297308 */ /* 0x000e640000001000 */
[----:B-1----:R-:W-:-:S04]  /*10f0*/  FMUL.FTZ R41, R41, R0 ;  /* 0x0000000029297220 */ /* 0x002fc80000410000 */
[----:B------:R-:W-:-:S05]  /*1100*/  FFMA.FTZ R14, R27, R41, R14 ;  /* 0x000000291b0e7223 */ /* 0x000fca000001000e */
[----:B------:R-:W-:-:S05]  /*1110*/  F2FP.F16.F32.PACK_AB R14, RZ, R14 ;  /* 0x0000000eff0e723e */ /* 0x000fca00000000ff */
[----:B------:R-:W-:-:S05]  /*1120*/  @P0 HADD2.F32 R41, -RZ, R14.H0_H0 ;  /* 0x2000000eff290230 */ /* 0x000fca0000004100 */
[----:B------:R-:W-:-:S05]  /*1130*/  @P0 FMUL.FTZ R41, R26, R41 ;  /* 0x000000291a290220 */ /* 0x000fca0000410000 */
[----:B------:R-:W-:-:S07]  /*1140*/  @P0 F2FP.F16.F32.PACK_AB R14, RZ, R41 ;  /* 0x00000029ff0e023e */ /* 0x000fce00000000ff */
.L_x_172:
[----:B------:R-:W-:Y:S05]  /*1150*/  BSYNC B0 ;  /* 0x0000000000007941 */ /* 0x000fea0003800000 */
.L_x_171:
[----:B------:R-:W-:Y:S01]  /*1160*/  BAR.SYNC.DEFER_BLOCKING 0x0 ;  /* 0x0000000000007b1d */ /* 0x000fe20000010000 */
[----:B------:R-:W-:Y:S02]  /*1170*/  IMAD R42, R11, 0x4, R16 ;  /* 0x000000040b2a7824 */ /* 0x000fe400078e0210 */
[----:B------:R-:W-:Y:S02]  /*1180*/  IMAD.MOV.U32 R47, RZ, RZ, R31 ;  /* 0x000000ffff2f7224 */ /* 0x000fe400078e001f */
[----:B------:R-:W-:Y:S01]  /*1190*/  IMAD.MOV.U32 R52, RZ, RZ, 0xff ;  /* 0x000000ffff347424 */ /* 0x000fe200078e00ff */
[----:B------:R1:W3:Y:S01]  /*11a0*/  MUFU.RCP R50, R15 ;  /* 0x0000000f00327308 */ /* 0x0002e20000001000 */
[----:B------:R-:W-:Y:S01]  /*11b0*/  IMAD.MOV.U32 R44, RZ, RZ, 0x7f ;  /* 0x0000007fff2c7424 */ /* 0x000fe200078e00ff */
[----:B------:R-:W-:Y:S01]  /*11c0*/  @P2 MOV R44, RZ ;  /* 0x000000ff002c2202 */ /* 0x000fe20000000f00 */
[----:B------:R-:W-:Y:S01]  /*11d0*/  IMAD.MOV.U32 R46, RZ, RZ, R36 ;  /* 0x000000ffff2e7224 */ /* 0x000fe200078e0024 */
[----:B------:R-:W-:Y:S01]  /*11e0*/  BSSY B0, `(.L_x_173) ;  /* 0x00000a7000007945 */ /* 0x000fe20003800000 */
[----:B------:R-:W-:-:S02]  /*11f0*/  @P2 IMAD.MOV.U32 R52, RZ, RZ, 0x7f ;  /* 0x0000007fff342424 */ /* 0x000fc400078e00ff */
[----:B------:R-:W-:Y:S01]  /*1200*/  @P2 IMAD.MOV.U32 R46, RZ, RZ, -0x40800000 ;  /* 0xbf800000ff2e2424 */ /* 0x000fe200078e00ff */
[----:B------:R-:W-:Y:S01]  /*1210*/  @!P1 MOV R46, R13 ;  /* 0x0000000d002e9202 */ /* 0x000fe20000000f00 */
[----:B-1----:R-:W-:Y:S02]  /*1220*/  IMAD.MOV.U32 R15, RZ, RZ, 0x3f800000 ;  /* 0x3f800000ff0f7424 */ /* 0x002fe400078e00ff */
[----:B------:R-:W-:Y:S02]  /*1230*/  @P2 IMAD.MOV.U32 R15, RZ, RZ, R36 ;  /* 0x000000ffff0f2224 */ /* 0x000fe400078e0024 */
[----:B------:R-:W-:Y:S02]  /*1240*/  VIADD R21, R21, 0x808 ;  /* 0x0000080815157836 */ /* 0x000fe40000000000 */
[----:B------:R-:W-:Y:S02]  /*1250*/  IMAD.MOV.U32 R49, RZ, RZ, 0xbf ;  /* 0x000000bfff317424 */ /* 0x000fe400078e00ff */
[----:B---3--:R-:W-:Y:S01]  /*1260*/  FMUL.FTZ R50, R50, R39 ;  /* 0x0000002732327220 */ /* 0x008fe20000410000 */
[----:B--2---:R1:W-:Y:S01]  /*1270*/  STS.U16 [R20], R14 ;  /* 0x0000000e14007388 */ /* 0x0043e20000000400 */
[----:B------:R-:W-:-:S03]  /*1280*/  NOP ;  /* 0x0000000000007918 */ /* 0x000fc60000000000 */
[----:B------:R-:W-:Y:S01]  /*1290*/  LDS.U16 R45, [R20] ;  /* 0x00000000142d7984 */ /* 0x000fe20000000400 */
[----:B------:R-:W-:Y:S01]  /*12a0*/  FSETP.GEU.FTZ.AND P4, PT, R35, R50, PT ;  /* 0x000000322300720b */ /* 0x000fe20003f9e000 */
[----:B------:R-:W-:Y:S01]  /*12b0*/  @!P1 IMAD.MOV.U32 R44, RZ, RZ, R12 ;  /* 0x000000ffff2c9224 */ /* 0x000fe200078e000c */
[----:B-1----:R-:W-:Y:S01]  /*12c0*/  LEA R14, R22, R21, 0x18 ;  /* 0x00000015160e7211 */ /* 0x002fe200078ec0ff */
[----:B------:R-:W-:Y:S01]  /*12d0*/  @!P3 STS [R10+0x1270], R23 ;  /* 0x001270170a00b388 */ /* 0x000fe20000000800 */
[----:B------:R-:W-:Y:S02]  /*12e0*/  @P1 IMAD.MOV.U32 R15, RZ, RZ, R13 ;  /* 0x000000ffff0f1224 */ /* 0x000fe400078e000d */
[----:B------:R-:W-:Y:S01]  /*12f0*/  @!P1 IMAD.MOV.U32 R12, RZ, RZ, R52 ;  /* 0x000000ffff0c9224 */ /* 0x000fe200078e0034 */
[----:B------:R-:W-:Y:S01]  /*1300*/  BAR.SYNC.DEFER_BLOCKING 0x0 ;  /* 0x0000000000007b1d */ /* 0x000fe20000010000 */
[----:B------:R-:W-:-:S05]  /*1310*/  IMAD R14, R37, 0x404, R14 ;  /* 0x00000404250e7824 */ /* 0x000fca00078e020e */
[----:B------:R-:W-:Y:S02]  /*1320*/  @P4 IMAD.MOV.U32 R47, RZ, RZ, R33 ;  /* 0x000000ffff2f4224 */ /* 0x000fe400078e0021 */
        /* <DEDUP_REMOVED lines=35> */
[C---:B------:R-:W-:Y:S01]  /*1560*/  @P6 IADD3 R39, R41.reuse, -0x4, RZ ;  /* 0xfffffffc29276810 */ /* 0x040fe20007ffe0ff */
[----:B------:R-:W-:Y:S01]  /*1570*/  @!P6 VIADD R39, R41, 0x4 ;  /* 0x000000042927e836 */ /* 0x000fe20000000000 */
[----:B------:R-:W-:Y:S01]  /*1580*/  @P6 MOV R15, R20 ;  /* 0x00000014000f6202 */ /* 0x000fe20000000f00 */
[----:B------:R-:W-:Y:S02]  /*1590*/  @!P6 IMAD.MOV.U32 R44, RZ, RZ, R41 ;  /* 0x000000ffff2ce224 */ /* 0x000fe400078e0029 */
[----:B------:R-:W-:Y:S02]  /*15a0*/  IMAD R48, R39, 0x4, R16 ;  /* 0x0000000427307824 */ /* 0x000fe400078e0210 */
[----:B------:R-:W-:Y:S02]  /*15b0*/  @!P6 IMAD.MOV.U32 R46, RZ, RZ, R20 ;  /* 0x000000ffff2ee224 */ /* 0x000fe400078e0014 */
[----:B------:R-:W-:Y:S01]  /*15c0*/  @!P6 IMAD.MOV.U32 R41, RZ, RZ, R43 ;  /* 0x000000ffff29e224 */ /* 0x000fe200078e002b */
[----:B------:R-:W-:Y:S01]  /*15d0*/  FSETP.GEU.FTZ.AND P6, PT, R12, R50, PT ;  /* 0x000000320c00720b */ /* 0x000fe20003fde000 */
[----:B------:R-:W1:-:S12]  /*15e0*/  LDS R48, [R48] ;  /* 0x0000000030307984 */ /* 0x000e580000000800 */
[C---:B------:R-:W-:Y:S01]  /*15f0*/  @P6 VIADD R43, R53.reuse, 0xfffffff8 ;  /* 0xfffffff8352b6836 */ /* 0x040fe20000000000 */
[----:B------:R-:W-:Y:S01]  /*1600*/  @!P6 MOV R42, R12 ;  /* 0x0000000c002ae202 */ /* 0x000fe20000000f00 */
[----:B------:R-:W-:-:S04]  /*1610*/  @!P6 VIADD R43, R53, 0x8 ;  /* 0x00000008352be836 */ /* 0x000fc80000000000 */
[----:B------:R-:W-:-:S06]  /*1620*/  IMAD R20, R43, 0x4, R14 ;  /* 0x000000042b147824 */ /* 0x000fcc00078e020e */
[----:B------:R-:W-:Y:S01]  /*1630*/  LDS R20, [R20] ;  /* 0x0000000014147984 */ /* 0x000fe20000000800 */
[----:B-1----:R-:W-:-:S13]  /*1640*/  FSETP.GEU.FTZ.AND P1, PT, R48, R17, PT ;  /* 0x000000113000720b */ /* 0x002fda0003f3e000 */
[C---:B------:R-:W-:Y:S02]  /*1650*/  @P1 VIADD R13, R39.reuse, 0xfffffffe ;  /* 0xfffffffe270d1836 */ /* 0x040fe40000000000 */
[----:B------:R-:W-:Y:S02]  /*1660*/  @!P1 VIADD R13, R39, 0x2 ;  /* 0x00000002270d9836 */ /* 0x000fe40000000000 */
[----:B------:R-:W-:Y:S01]  /*1670*/  @!P1 IMAD.MOV.U32 R44, RZ, RZ, R39 ;  /* 0x000000ffff2c9224 */ /* 0x000fe200078e0027 */
[----:B------:R-:W-:Y:S01]  /*1680*/  @!P1 MOV R39, R41 ;  /* 0x0000002900279202 */ /* 0x000fe20000000f00 */
[----:B------:R-:W-:Y:S02]  /*1690*/  IMAD R22, R13, 0x4, R16 ;  /* 0x000000040d167824 */ /* 0x000fe400078e0210 */
[--C-:B------:R-:W-:Y:S02]  /*16a0*/  @P1 IMAD.MOV.U32 R15, RZ, RZ, R48.reuse ;  /* 0x000000ffff0f1224 */ /* 0x100fe400078e0030 */
[----:B------:R-:W-:-:S02]  /*16b0*/  @!P1 IMAD.MOV.U32 R46, RZ, RZ, R48 ;  /* 0x000000ffff2e9224 */ /* 0x000fc400078e0030 */
[----:B------:R-:W1:Y:S02]  /*16c0*/  LDS R22, [R22] ;  /* 0x0000000016167984 */ /* 0x000e640000000800 */
        /* <DEDUP_REMOVED lines=23> */
[----:B------:R-:W-:Y:S02]  /*1840*/  IMAD.MOV.U32 R22, RZ, RZ, 0x7f ;  /* 0x0000007fff167424 */ /* 0x000fe400078e00ff */
[----:B------:R-:W-:Y:S01]  /*1850*/  @P4 IMAD.MOV.U32 R22, RZ, RZ, RZ ;  /* 0x000000ffff164224 */ /* 0x000fe200078e00ff */
        /* <DEDUP_REMOVED lines=8> */
[----:B------:R-:W-:Y:S02]  /*18e0*/  @!P6 IMAD.MOV.U32 R22, RZ, RZ, R53 ;  /* 0x000000ffff16e224 */ /* 0x000fe400078e0035 */
[----:B------:R-:W-:Y:S01]  /*18f0*/  @P0 IMAD.MOV.U32 R41, RZ, RZ, R51 ;  /* 0x000000ffff290224 */ /* 0x000fe200078e0033 */
[----:B------:R-:W-:Y:S01]  /*1900*/  @!P6 MOV R53, R21 ;  /* 0x000000150035e202 */ /* 0x000fe20000000f00 */
[C---:B------:R-:W-:Y:S02]  /*1910*/  @P5 VIADD R11, R43.reuse, 0xfffffffc ;  /* 0xfffffffc2b0b5836 */ /* 0x040fe40000000000 */
[----:B------:R-:W-:-:S02]  /*1920*/  @!P5 VIADD R11, R43, 0x4 ;  /* 0x000000042b0bd836 */ /* 0x000fc40000000000 */
[----:B------:R-:W-:Y:S02]  /*1930*/  IMAD.IADD R48, R16, 0x1, R48 ;  /* 0x0000000110307824 */ /* 0x000fe400078e0230 */
[----:B------:R-:W-:Y:S02]  /*1940*/  IMAD R15, R11, 0x4, R14 ;  /* 0x000000040b0f7824 */ /* 0x000fe400078e020e */
[----:B------:R-:W-:Y:S01]  /*1950*/  @!P5 IMAD.MOV.U32 R22, RZ, RZ, R43 ;  /* 0x000000ffff16d224 */ /* 0x000fe200078e002b */
[----:B-1----:R-:W-:Y:S01]  /*1960*/  ISETP.GE.AND P2, PT, R38, R46, PT ;  /* 0x0000002e2600720c */ /* 0x002fe20003f46270 */
[----:B------:R-:W1:Y:S01]  /*1970*/  LDS R48, [R48] ;  /* 0x0000000030307984 */ /* 0x000e620000000800 */
[----:B------:R-:W-:Y:S02]  /*1980*/  @P6 IMAD.MOV.U32 R41, RZ, RZ, R12 ;  /* 0x000000ffff296224 */ /* 0x000fe400078e000c */
[----:B------:R-:W-:Y:S01]  /*1990*/  @!P5 IMAD.MOV.U32 R43, RZ, RZ, R53 ;  /* 0x000000ffff2bd224 */ /* 0x000fe200078e0035 */
[----:B------:R-:W2:Y:S01]  /*19a0*/  LDS R15, [R15] ;  /* 0x000000000f0f7984 */ /* 0x000ea20000000800 */
[----:B------:R-:W-:-:S02]  /*19b0*/  @!P5 IMAD.MOV.U32 R42, RZ, RZ, R20 ;  /* 0x000000ffff2ad224 */ /* 0x000fc400078e0014 */
[----:B------:R-:W-:Y:S01]  /*19c0*/  @P5 IMAD.MOV.U32 R41, RZ, RZ, R20 ;  /* 0x000000ffff295224 */ /* 0x000fe200078e0014 */
[----:B------:R-:W-:-:S04]  /*19d0*/  SHF.R.U32.HI R20, RZ, 0x1f, R0 ;  /* 0x0000001fff147819 */ /* 0x000fc80000011600 */
[----:B------:R0:W-:Y:S02]  /*19e0*/  @!P2 STG.E.U16 desc[UR6][R4.64], R45 ;  /* 0x0000002d0400a986 */ /* 0x0001e4000c101506 */
[----:B0-----:R-:W-:Y:S02]  /*19f0*/  PRMT R4, R20, 0x9910, RZ ;  /* 0x0000991014047816 */ /* 0x001fe400000000ff */
[----:B-1----:R-:W-:Y:S02]  /*1a00*/  SHF.R.U32.HI R48, RZ, 0x1f, R48 ;  /* 0x0000001fff307819 */ /* 0x002fe40000011630 */
[----:B--2---:R-:W-:Y:S02]  /*1a10*/  FSETP.GEU.FTZ.AND P1, PT, R15, R50, PT ;  /* 0x000000320f00720b */ /* 0x004fe40003f3e000 */
[----:B------:R-:W-:-:S11]  /*1a20*/  PRMT R5, R48, 0x9910, RZ ;  /* 0x0000991030057816 */ /* 0x000fd600000000ff */
[C---:B------:R-:W-:Y:S02]  /*1a30*/  @P1 VIADD R13, R11.reuse, 0xfffffffe ;  /* 0xfffffffe0b0d1836 */ /* 0x040fe40000000000 */
[----:B------:R-:W-:Y:S02]  /*1a40*/  @!P1 VIADD R13, R11, 0x2 ;  /* 0x000000020b0d9836 */ /* 0x000fe40000000000 */
[----:B------:R-:W-:Y:S02]  /*1a50*/  @!P1 IMAD.MOV.U32 R22, RZ, RZ, R11 ;  /* 0x000000ffff169224 */ /* 0x000fe400078e000b */
[----:B------:R-:W-:Y:S01]  /*1a60*/  @!P1 IMAD.MOV.U32 R11, RZ, RZ, R43 ;  /* 0x000000ffff0b9224 */ /* 0x000fe200078e002b */
[----:B------:R-:W-:Y:S01]  /*1a70*/  LEA R39, R13, R14, 0x2 ;  /* 0x0000000e0d277211 */ /* 0x000fe200078e10ff */
[--C-:B------:R-:W-:Y:S02]  /*1a80*/  @!P1 IMAD.MOV.U32 R42, RZ, RZ, R15.reuse ;  /* 0x000000ffff2a9224 */ /* 0x100fe400078e000f */
[----:B------:R-:W-:-:S03]  /*1a90*/  @P1 IMAD.MOV.U32 R41, RZ, RZ, R15 ;  /* 0x000000ffff291224 */ /* 0x000fc600078e000f */
[----:B------:R-:W0:Y:S02]  /*1aa0*/  LDS R39, [R39] ;  /* 0x0000000027277984 */ /* 0x000e240000000800 */
[----:B0-----:R-:W-:-:S13]  /*1ab0*/  FSETP.GEU.FTZ.AND P4, PT, R39, R50, PT ;  /* 0x000000322700720b */ /* 0x001fda0003f9e000 */
[C---:B------:R-:W-:Y:S01]  /*1ac0*/  @P4 VIADD R17, R13.reuse, 0xffffffff ;  /* 0xffffffff0d114836 */ /* 0x040fe20000000000 */
[----:B------:R-:W-:Y:S01]  /*1ad0*/  @!P4 IADD3 R17, R13, 0x1, RZ ;  /* 0x000000010d11c810 */ /* 0x000fe20007ffe0ff */
[--C-:B------:R-:W-:Y:S02]  /*1ae0*/  @!P4 IMAD.MOV.U32 R42, RZ, RZ, R39.reuse ;  /* 0x000000ffff2ac224 */ /* 0x100fe400078e0027 */
[----:B------:R-:W-:Y:S02]  /*1af0*/  @P4 IMAD.MOV.U32 R41, RZ, RZ, R39 ;  /* 0x000000ffff294224 */ /* 0x000fe400078e0027 */
[----:B------:R-:W-:Y:S02]  /*1b00*/  IMAD R52, R17, 0x4, R14 ;  /* 0x0000000411347824 */ /* 0x000fe400078e020e */
[----:B------:R-:W-:Y:S01]  /*1b10*/  @!P4 IMAD.MOV.U32 R22, RZ, RZ, R13 ;  /* 0x000000ffff16c224 */ /* 0x000fe200078e000d */
[----:B------:R-:W-:Y:S02]  /*1b20*/  @!P4 MOV R13, R11 ;  /* 0x0000000b000dc202 */ /* 0x000fe40000000f00 */
        /* <DEDUP_REMOVED lines=18> */
.L_x_174:
[----:B------:R-:W-:Y:S05]  /*1c50*/  BSYNC B0 ;  /* 0x0000000000007941 */ /* 0x000fea0003800000 */
.L_x_173:
        /* <DEDUP_REMOVED lines=32> */
.L_x_176:
        /* <DEDUP_REMOVED lines=10> */
.L_x_2053:


//--------------------- .text._Z35kOptimizerStatic8bit2StateBlockwiseIfLi0ELi256ELi1EEvPT_S1_PhS2_fffffifPfS3_S3_S3_ffbi --------------------------
	.section	.text._Z35kOptimizerStatic8bit2StateBlockwiseIfLi0ELi256ELi1EEvPT_S1_PhS2_fffffifPfS3_S3_S3_ffbi,"ax",@progbits
	.align	128
        .global         _Z35kOptimizerStatic8bit2StateBlockwiseIfLi0ELi256ELi1EEvPT_S1_PhS2_fffffifPfS3_S3_S3_ffbi
        .type           _Z35kOptimizerStatic8bit2StateBlockwiseIfLi0ELi256ELi1EEvPT_S1_PhS2_fffffifPfS3_S3_S3_ffbi,@function
        .size           _Z35kOptimizerStatic8bit2StateBlockwiseIfLi0ELi256ELi1EEvPT_S1_PhS2_fffffifPfS3_S3_S3_ffbi,(.L_x_2054 - _Z35kOptimizerStatic8bit2StateBlockwiseIfLi0ELi256ELi1EEvPT_S1_PhS2_fffffifPfS3_S3_S3_ffbi)
        .other          _Z35kOptimizerStatic8bit2StateBlockwiseIfLi0ELi256ELi1EEvPT_S1_PhS2_fffffifPfS3_S3_S3_ffbi,@"STO_CUDA_ENTRY STV_DEFAULT"
_Z35kOptimizerStatic8bit2StateBlockwiseIfLi0ELi256ELi1EEvPT_S1_PhS2_fffffifPfS3_S3_S3_ffbi:
.text._Z35kOptimizerStatic8bit2StateBlockwiseIfLi0ELi256ELi1EEvPT_S1_PhS2_fffffifPfS3_S3_S3_ffbi:
        /* <DEDUP_REMOVED lines=32> */
[----:B------:R-:W-:Y:S01]  /*0200*/  SHF.R.S32.HI R4, RZ, 0x1f, R19 ;  /* 0x0000001fff047819 */ /* 0x000fe20000011413 */
[C---:B------:R-:W-:Y:S01]  /*0210*/  IMAD R40, R0.reuse, 0x404, R40 ;  /* 0x0000040400287824 */ /* 0x040fe200078e0228 */
[----:B------:R-:W-:Y:S01]  /*0220*/  ULDC UR9, c[0x0][0x270] ;  /* 0x00009c0000097ab9 */ /* 0x000fe20000000800 */
[----:B------:R-:W-:Y:S01]  /*0230*/  IMAD R14, R0, 0x404, R6 ;  /* 0x00000404000e7824 */ /* 0x000fe200078e0206 */
[----:B------:R-:W-:Y:S01]  /*0240*/  LEA.HI R4, R4, R19, RZ, 0x5 ;  /* 0x0000001304047211 */ /* 0x000fe200078f28ff */
[----:B------:R-:W3:Y:S01]  /*0250*/  MUFU.LG2 R5, UR4 ;  /* 0x0000000400057d08 */ /* 0x000ee20008000c00 */
[----:B------:R-:W-:Y:S01]  /*0260*/  ULDC UR4, c[0x0][0x244] ;  /* 0x0000910000047ab9 */ /* 0x000fe20000000800 */
[----:B------:R4:W1:Y:S01]  /*0270*/  LDS R18, [R40+0x1fc] ;  /* 0x0001fc0028127984 */ /* 0x0008620000000800 */
[----:B------:R-:W-:Y:S01]  /*0280*/  I2FP.F32.S32 R2, UR4 ;  /* 0x0000000400027c45 */ /* 0x000fe20008201400 */
[----:B------:R-:W1:Y:S01]  /*0290*/  LDC R6, c[0x0][0x248] ;  /* 0x00009200ff067b82 */ /* 0x000e620000000800 */
[----:B------:R-:W-:Y:S01]  /*02a0*/  SHF.R.S32.HI R31, RZ, 0x5, R4 ;  /* 0x00000005ff1f7819 */ /* 0x000fe20000011404 */
[----:B------:R4:W1:Y:S01]  /*02b0*/  LDS R20, [R14+0x1fc] ;  /* 0x0001fc000e147984 */ /* 0x0008620000000800 */
[----:B------:R-:W-:Y:S01]  /*02c0*/  ULDC UR8, c[0x0][0x240] ;  /* 0x0000900000087ab9 */ /* 0x000fe20000000800 */
[----:B------:R-:W-:Y:S01]  /*02d0*/  ULDC.64 UR4, c[0x0][0x210] ;  /* 0x0000840000047ab9 */ /* 0x000fe20000000a00 */
[C---:B0-----:R-:W-:Y:S01]  /*02e0*/  FMUL.FTZ R3, R2.reuse, R3 ;  /* 0x0000000302037220 */ /* 0x041fe20000410000 */
[----:B------:R4:W0:Y:S02]  /*02f0*/  LDS R21, [R40+0xfc] ;  /* 0x0000fc0028157984 */ /* 0x0008240000000800 */
[----:B------:R-:W0:Y:S02]  /*0300*/  LDC R27, c[0x0][0x27c] ;  /* 0x00009f00ff1b7b82 */ /* 0x000e240000000800 */
[----:B------:R4:W0:Y:S01]  /*0310*/  LDS R22, [R14+0xfc] ;  /* 0x0000fc000e167984 */ /* 0x0008220000000800 */
[----:B------:R-:W5:Y:S01]  /*0320*/  MUFU.EX2 R3, R3 ;  /* 0x0000000300037308 */ /* 0x000f620000000800 */
[----:B---3--:R-:W-:-:S02]  /*0330*/  FMUL.FTZ R5, R2, R5 ;  /* 0x0000000502057220 */ /* 0x008fc40000410000 */
[----:B------:R4:W3:Y:S02]  /*0340*/  LDS R23, [R40+0x2fc] ;  /* 0x0002fc0028177984 */ /* 0x0008e40000000800 */
[----:B------:R-:W0:Y:S02]  /*0350*/  LDC.64 R8, c[0x0][0x268] ;  /* 0x00009a00ff087b82 */ /* 0x000e240000000a00 */
[----:B------:R4:W0:Y:S01]  /*0360*/  LDS R24, [R14+0x2fc] ;  /* 0x0002fc000e187984 */ /* 0x0008220000000800 */
[----:B------:R-:W2:Y:S01]  /*0370*/  MUFU.EX2 R5, R5 ;  /* 0x0000000500057308 */ /* 0x000ea20000000800 */
[----:B-1----:R-:W-:Y:S01]  /*0380*/  FFMA.FTZ R29, -R6, R29, 1 ;  /* 0x3f800000061d7423 */ /* 0x002fe2000001011d */
[----:B-----5:R-:W-:-:S03]  /*0390*/  FADD.FTZ R25, -R3, 1 ;  /* 0x3f80000003197421 */ /* 0x020fc60000010100 */
[----:B------:R-:W1:Y:S03]  /*03a0*/  LDC.64 R2, c[0x0][0x260] ;  /* 0x00009800ff027b82 */ /* 0x000e660000000a00 */
[----:B------:R-:W5:Y:S01]  /*03b0*/  MUFU.SQRT R25, R25 ;  /* 0x0000001900197308 */ /* 0x000f620000002000 */
[----:B--2---:R-:W-:-:S07]  /*03c0*/  FADD.FTZ R5, -R5, 1 ;  /* 0x3f80000005057421 */ /* 0x004fce0000010100 */
[----:B------:R-:W2:Y:S01]  /*03d0*/  MUFU.RCP R5, R5 ;  /* 0x0000000500057308 */ /* 0x000ea20000001000 */
[----:B-----5:R-:W-:-:S04]  /*03e0*/  FMUL.FTZ R28, R25, R6 ;  /* 0x00000006191c7220 */ /* 0x020fc80000410000 */
[----:B0-234-:R-:W-:-:S07]  /*03f0*/  FMUL.FTZ R28, R28, -R5 ;  /* 0x800000051c1c7220 */ /* 0x01dfce0000410000 */
.L_x_187:
[----:B------:R-:W-:Y:S01]  /*0400*/  IMAD.MOV R32, RZ, RZ, -R30 ;  /* 0x000000ffff207224 */ /* 0x000fe200078e0a1e */
[----:B------:R-:W0:Y:S04]  /*0410*/  S2R R33, SR_CgaCtaId ;  /* 0x0000000000217919 */ /* 0x000e280000008800 */
[----:B------:R-:W-:Y:S01]  /*0420*/  VIADDMNMX.U32 R32, R32, R27, 0x100, PT ;  /* 0x0000010020207446 */ /* 0x000fe2000380001b */
[----:B------:R-:W-:Y:S03]  /*0430*/  BAR.SYNC.DEFER_BLOCKING 0x0 ;  /* 0x0000000000007b1d */ /* 0x000fe60000010000 */
[----:B------:R-:W-:-:S13]  /*0440*/  ISETP.GE.AND P1, PT, R19, R32, PT ;  /* 0x000000201300720c */ /* 0x000fda0003f26270 */
[----:B------:R-:W2:Y:S01]  /*0450*/  @!P1 LDC.64 R10, c[0x0][0x218] ;  /* 0x00008600ff0a9b82 */ /* 0x000ea20000000a00 */
[----:B------:R-:W-:-:S04]  /*0460*/  @!P1 IADD3 R5, P0, R19, R30, RZ ;  /* 0x0000001e13059210 */ /* 0x000fc80007f1e0ff */
[----:B------:R-:W-:Y:S02]  /*0470*/  @!P1 LEA.HI.X.SX32 R6, R19, RZ, 0x1, P0 ;  /* 0x000000ff13069211 */ /* 0x000fe400000f0eff */
[----:B--2---:R-:W-:Y:S01]  /*0480*/  @!P1 LEA R4, P0, R5, R10, 0x2 ;  /* 0x0000000a05049211 */ /* 0x004fe200078010ff */
[----:B------:R-:W-:-:S03]  /*0490*/  IMAD.MOV.U32 R10, RZ, RZ, RZ ;  /* 0x000000ffff0a7224 */ /* 0x000fc600078e00ff */
[----:B------:R-:W-:Y:S02]  /*04a0*/  @!P1 LEA.HI.X R5, R5, R11, R6, 0x2, P0 ;  /* 0x0000000b05059211 */ /* 0x000fe400000f1406 */
[----:B------:R-:W-:Y:S01]  /*04b0*/  MOV R34, 0x400 ;  /* 0x0000040000227802 */ /* 0x000fe20000000f00 */
[----:B------:R-:W2:Y:S02]  /*04c0*/  @!P1 LDC.64 R6, c[0x0][0x220] ;  /* 0x00008800ff069b82 */ /* 0x000ea40000000a00 */
[----:B------:R3:W4:Y:S01]  /*04d0*/  @!P1 LDG.E.CONSTANT R10, desc[UR6][R4.64] ;  /* 0x00000006040a9981 */ /* 0x000722000c1e9900 */
[----:B------:R-:W-:Y:S01]  /*04e0*/  LOP3.LUT R11, R19, 0x3fffffe0, RZ, 0xc0, !PT ;  /* 0x3fffffe0130b7812 */ /* 0x000fe200078ec0ff */
[----:B------:R-:W-:Y:S01]  /*04f0*/  VIADD R12, R34, 0x1070 ;  /* 0x00001070220c7836 */ /* 0x000fe20000000000 */
[----:B------:R-:W-:Y:S01]  /*0500*/  @!P1 SHF.R.S32.HI R16, RZ, 0x1f, R19 ;  /* 0x0000001fff109819 */ /* 0x000fe20000011413 */
[----:B------:R-:W-:Y:S01]  /*0510*/  IMAD.MOV.U32 R13, RZ, RZ, 0x80 ;  /* 0x00000080ff0d7424 */ /* 0x000fe200078e00ff */
[----:B------:R-:W-:-:S02]  /*0520*/  IADD3 R11, R11, R26, RZ ;  /* 0x0000001a0b0b7210 */ /* 0x000fc40007ffe0ff */
[----:B0-----:R-:W-:Y:S02]  /*0530*/  LEA R12, R33, R12, 0x18 ;  /* 0x0000000c210c7211 */ /* 0x001fe400078ec0ff */
[----:B------:R-:W-:Y:S01]  /*0540*/  LOP3.LUT R37, R19, 0xffffffe0, RZ, 0xc0, !PT ;  /* 0xffffffe013257812 */ /* 0x000fe200078ec0ff */
[----:B---3--:R-:W0:Y:S02]  /*0550*/  @!P1 LDC.64 R4, c[0x0][0x228] ;  /* 0x00008a00ff049b82 */ /* 0x008e240000000a00 */
[----:B------:R-:W-:Y:S01]  /*0560*/  IMAD R35, R11, 0x4, R12 ;  /* 0x000000040b237824 */ /* 0x000fe200078e020c */
[----:B--2---:R-:W-:-:S04]  /*0570*/  @!P1 IADD3 R6, P0, P2, R30, R6, R19 ;  /* 0x000000061e069210 */ /* 0x004fc80007a1e013 */
[----:B------:R-:W-:Y:S01]  /*0580*/  @!P1 IADD3.X R7, RZ, R7, R16, P0, P2 ;  /* 0x00000007ff079210 */ /* 0x000fe200007e4410 */
[----:B----4-:R-:W-:Y:S01]  /*0590*/  STS [R35], R10 ;  /* 0x0000000a23007388 */ /* 0x010fe20000000800 */
[----:B------:R-:W-:-:S03]  /*05a0*/  NOP ;  /* 0x0000000000007918 */ /* 0x000fc60000000000 */
[----:B------:R-:W2:Y:S01]  /*05b0*/  LDS R15, [R35] ;  /* 0x00000000230f7984 */ /* 0x000ea20000000800 */
[----:B------:R-:W-:Y:S06]  /*05c0*/  BAR.SYNC.DEFER_BLOCKING 0x0 ;  /* 0x0000000000007b1d */ /* 0x000fec0000010000 */
[----:B------:R-:W3:Y:S01]  /*05d0*/  @!P1 LDG.E.U8 R13, desc[UR6][R6.64] ;  /* 0x00000006060d9981 */ /* 0x000ee2000c1e1100 */
[----:B------:R-:W-:Y:S02]  /*05e0*/  IADD3 R36, R12, R26, R37 ;  /* 0x0000001a0c247210 */ /* 0x000fe40007ffe025 */
[----:B0-----:R-:W-:-:S02]  /*05f0*/  @!P1 IADD3 R4, P0, P2, R30, R4, R19 ;  /* 0x000000041e049210 */ /* 0x001fc40007a1e013 */
[----:B------:R-:W-:Y:S02]  /*0600*/  PRMT R39, RZ, 0x7610, R39 ;  /* 0x00007610ff277816 */ /* 0x000fe40000000027 */
[----:B------:R-:W-:Y:S01]  /*0610*/  @!P1 IADD3.X R5, RZ, R5, R16, P0, P2 ;  /* 0x00000005ff059210 */ /* 0x000fe200007e4410 */
[----:B---3--:R0:W-:Y:S01]  /*0620*/  STS.U8 [R36], R13 ;  /* 0x0000000d24007388 */ /* 0x0081e20000000000 */
[----:B------:R-:W-:-:S03]  /*0630*/  NOP ;  /* 0x0000000000007918 */ /* 0x000fc60000000000 */
[----:B------:R-:W3:Y:S01]  /*0640*/  LDS.U8 R17, [R36] ;  /* 0x0000000024117984 */ /* 0x000ee20000000000 */
[----:B------:R-:W-:Y:S06]  /*0650*/  BAR.SYNC.DEFER_BLOCKING 0x0 ;  /* 0x0000000000007b1d */ /* 0x000fec0000010000 */
[----:B------:R4:W5:Y:S01]  /*0660*/  @!P1 LDG.E.U8 R39, desc[UR6][R4.64] ;  /* 0x0000000604279981 */ /* 0x000962000c1e1100 */
[----:B--2---:R-:W-:Y:S02]  /*0670*/  FSETP.GEU.FTZ.AND P2, PT, |R15|, +INF , PT ;  /* 0x7f8000000f00780b */ /* 0x004fe40003f5e200 */
[----:B------:R-:W-:-:S05]  /*0680*/  SHF.R.U32.HI R7, RZ, 0x8, R30 ;  /* 0x00000008ff077819 */ /* 0x000fca000001161e */
[----:B-1----:R-:W-:-:S04]  /*0690*/  IMAD.WIDE.U32 R10, R7, 0x4, R2 ;  /* 0x00000004070a7825 */ /* 0x002fc800078e0002 */
[----:B0-----:R-:W-:Y:S02]  /*06a0*/  IMAD.WIDE.U32 R12, R7, 0x4, R8 ;  /* 0x00000004070c7825 */ /* 0x001fe400078e0008 */
[----:B----4-:R-:W0:Y:S02]  /*06b0*/  @!P2 LDC.64 R4, c[0x0][0x230] ;  /* 0x00008c00ff04ab82 */ /* 0x010e240000000a00 */
[----:B---3--:R-:W-:-:S06]  /*06c0*/  @!P2 IMAD R17, R17, 0x4, R40 ;  /* 0x000000041111a824 */ /* 0x008fcc00078e0228 */
[----:B------:R-:W1:Y:S01]  /*06d0*/  @!P2 LDC R38, c[0x0][0x274] ;  /* 0x00009d00ff26ab82 */ /* 0x000e620000000800 */
[----:B-----5:R-:W-:Y:S01]  /*06e0*/  STS.U8 [R36], R39 ;  /* 0x0000002724007388 */ /* 0x020fe20000000000 */
[----:B------:R-:W-:-:S03]  /*06f0*/  NOP ;  /* 0x0000000000007918 */ /* 0x000fc60000000000 */
[----:B------:R-:W2:Y:S04]  /*0700*/  @!P2 LDG.E R16, desc[UR6][R10.64] ;  /* 0x000000060a10a981 */ /* 0x000ea8000c1e1900 */
[----:B------:R-:W3:Y:S01]  /*0710*/  @!P2 LDG.E R6, desc[UR6][R12.64] ;  /* 0x000000060c06a981 */ /* 0x000ee2000c1e1900 */
[----:B-1----:R-:W-:Y:S01]  /*0720*/  @!P2 FMUL.FTZ R7, R15, R38 ;  /* 0x000000260f07a220 */ /* 0x002fe20000410000 */
[----:B------:R-:W-:Y:S01]  /*0730*/  IMAD.MOV.U32 R38, RZ, RZ, RZ ;  /* 0x000000ffff267224 */ /* 0x000fe200078e00ff */
[----:B------:R-:W-:Y:S01]  /*0740*/  ISETP.NE.AND P4, PT, R26, RZ, PT ;  /* 0x000000ff1a00720c */ /* 0x000fe20003f85270 */
[----:B------:R-:W2:Y:S01]  /*0750*/  @!P2 LDS R17, [R17] ;  /* 0x000000001111a984 */ /* 0x000ea20000000800 */
[----:B------:R-:W-:Y:S01]  /*0760*/  ISETP.NE.AND P3, PT, R19, RZ, PT ;  /* 0x000000ff1300720c */ /* 0x000fe20003f65270 */
[----:B------:R-:W-:Y:S01]  /*0770*/  BSSY B0, `(.L_x_177) ;  /* 0x000003c000007945 */ /* 0x000fe20003800000 */
[----:B--2---:R-:W-:-:S04]  /*0780*/  @!P2 FMUL.FTZ R41, R16, R17 ;  /* 0x000000111029a220 */ /* 0x004fc80000410000 */
[----:B0-----:R-:W-:Y:S01]  /*0790*/  @!P2 FMUL.FTZ R16, R41, R4 ;  /* 0x000000042910a220 */ /* 0x001fe20000410000 */
[----:B------:R-:W-:-:S04]  /*07a0*/  @!P2 FADD.FTZ R4, -R4, 1 ;  /* 0x3f8000000404a421 */ /* 0x000fc80000010100 */
[----:B------:R-:W-:-:S05]  /*07b0*/  @!P2 FFMA.FTZ R38, R7, R4, R16 ;  /* 0x000000040726a223 */ /* 0x000fca0000010010 */
[----:B------:R-:W-:-:S05]  /*07c0*/  FMNMX.FTZ R4, |R38|, -3.40282346638528859812e+38, !PT ;  /* 0xff7fffff26047809 */ /* 0x000fca0007810200 */
[----:B------:R-:W0:Y:S02]  /*07d0*/  SHFL.DOWN PT, R15, R4, 0x1, 0x1f ;  /* 0x08201f00040f7f89 */ /* 0x000e2400000e0000 */
[----:B0-----:R-:W-:-:S04]  /*07e0*/  FSETP.GEU.FTZ.AND P0, PT, R4, R15, PT ;  /* 0x0000000f0400720b */ /* 0x001fc80003f1e000 */
[----:B------:R-:W-:-:S04]  /*07f0*/  ISETP.LT.AND P0, PT, R26, 0x1f, !P0 ;  /* 0x0000001f1a00780c */ /* 0x000fc80004701270 */
[----:B------:R-:W-:Y:S01]  /*0800*/  FSEL R16, R15, R4, P0 ;  /* 0x000000040f107208 */ /* 0x000fe20000000000 */
[----:B------:R-:W-:-:S04]  /*0810*/  @!P2 FADD.FTZ R4, -R5, 1 ;  /* 0x3f8000000504a421 */ /* 0x000fc80000010100 */
[----:B------:R-:W0:Y:S01]  /*0820*/  SHFL.DOWN PT, R15, R16, 0x2, 0x1f ;  /* 0x08401f00100f7f89 */ /* 0x000e2200000e0000 */
[----:B------:R-:W-:Y:S01]  /*0830*/  @!P2 FMUL.FTZ R4, R4, R7 ;  /* 0x000000070404a220 */ /* 0x000fe20000410000 */
[----:B0-----:R-:W-:-:S04]  /*0840*/  FSETP.GEU.FTZ.AND P0, PT, R16, R15, PT ;  /* 0x0000000f1000720b */ /* 0x001fc80003f1e000 */
[----:B------:R-:W-:-:S04]  /*0850*/  ISETP.LT.AND P0, PT, R26, 0x1e, !P0 ;  /* 0x0000001e1a00780c */ /* 0x000fc80004701270 */
[----:B------:R-:W-:Y:S01]  /*0860*/  FSEL R17, R15, R16, P0 ;  /* 0x000000100f117208 */ /* 0x000fe20000000000 */
[----:B------:R-:W-:Y:S01]  /*0870*/  @!P4 VIADD R16, R34, 0x1010 ;  /* 0x000010102210c836 */ /* 0x000fe20000000000 */
[----:B------:R-:W-:Y:S04]  /*0880*/  @!P2 LDS.U8 R15, [R36] ;  /* 0x00000000240fa984 */ /* 0x000fe80000000000 */
[----:B------:R-:W0:Y:S01]  /*0890*/  SHFL.DOWN PT, R40, R17, 0x4, 0x1f ;  /* 0x08801f0011287f89 */ /* 0x000e2200000e0000 */
[----:B------:R-:W-:Y:S02]  /*08a0*/  @!P4 LEA R16, R33, R16, 0x18 ;  /* 0x000000102110c211 */ /* 0x000fe400078ec0ff */
[----:B0-----:R-:W-:-:S04]  /*08b0*/  FSETP.GEU.FTZ.AND P0, PT, R17, R40, PT ;  /* 0x000000281100720b */ /* 0x001fc80003f1e000 */
[----:B------:R-:W-:-:S04]  /*08c0*/  ISETP.LT.AND P0, PT, R26, 0x1c, !P0 ;  /* 0x0000001c1a00780c */ /* 0x000fc80004701270 */
[----:B------:R-:W-:Y:S01]  /*08d0*/  FSEL R40, R40, R17, P0 ;  /* 0x0000001128287208 */ /* 0x000fe20000000000 */
[----:B------:R-:W-:-:S04]  /*08e0*/  @!P2 IMAD R15, R15, 0x4, R14 ;  /* 0x000000040f0fa824 */ /* 0x000fc800078e020e */
[----:B------:R-:W0:Y:S04]  /*08f0*/  SHFL.DOWN PT, R39, R40, 0x8, 0x1f ;  /* 0x09001f0028277f89 */ /* 0x000e2800000e0000 */
[----:B------:R-:W3:Y:S01]  /*0900*/  @!P2 LDS R15, [R15] ;  /* 0x000000000f0fa984 */ /* 0x000ee20000000800 */
[----:B0-----:R-:W-:-:S04]  /*0910*/  FSETP.GEU.FTZ.AND P0, PT, R40, R39, PT ;  /* 0x000000272800720b */ /* 0x001fc80003f1e000 */
[----:B------:R-:W-:-:S04]  /*0920*/  ISETP.LT.AND P0, PT, R26, 0x18, !P0 ;  /* 0x000000181a00780c */ /* 0x000fc80004701270 */
[----:B------:R-:W-:Y:S01]  /*0930*/  FSEL R14, R39, R40, P0 ;  /* 0x00000028270e7208 */ /* 0x000fe20000000000 */
[----:B------:R-:W-:-:S04]  /*0940*/  IMAD.MOV.U32 R39, RZ, RZ, RZ ;  /* 0x000000ffff277224 */ /* 0x000fc800078e00ff */
[----:B------:R-:W0:Y:S01]  /*0950*/  SHFL.DOWN PT, R17, R14, 0x10, 0x1f ;  /* 0x0a001f000e117f89 */ /* 0x000e2200000e0000 */
[----:B---3--:R-:W-:-:S04]  /*0960*/  @!P2 FMUL.FTZ R6, R6, R15 ;  /* 0x0000000f0606a220 */ /* 0x008fc80000410000 */
[----:B------:R-:W-:Y:S01]  /*0970*/  @!P2 FMUL.FTZ R6, R6, R5 ;  /* 0x000000050606a220 */ /* 0x000fe20000410000 */
[----:B------:R-:W-:-:S03]  /*0980*/  @!P4 LEA R5, R31, R16, 0x2 ;  /* 0x000000101f05c211 */ /* 0x000fc600078e10ff */
        /* <DEDUP_REMOVED lines=26> */
.L_x_178:
[----:B------:R-:W-:Y:S05]  /*0b30*/  BSYNC B0 ;  /* 0x0000000000007941 */ /* 0x000fea0003800000 */
.L_x_177:
[----:B0-----:R-:W0:Y:S01]  /*0b40*/  SHFL.DOWN PT, R5, R40, 0x1, 0x1f ;  /* 0x08201f0028057f89 */ /* 0x001e2200000e0000 */
[----:B------:R-:W-:Y:S01]  /*0b50*/  @!P4 VIADD R16, R34, 0x103c ;  /* 0x0000103c2210c836 */ /* 0x000fe20000000000 */
[----:B------:R-:W-:Y:S01]  /*0b60*/  ISETP.NE.AND P5, PT, R19, RZ, PT ;  /* 0x000000ff1300720c */ /* 0x000fe20003fa5270 */
[----:B------:R-:W-:Y:S03]  /*0b70*/  BSSY B0, `(.L_x_179) ;  /* 0x000002e000007945 */ /* 0x000fe60003800000 */
        /* <DEDUP_REMOVED lines=42> */
[----:B0-----:R-:W-:-:S04]  /*0e20*/  FSETP.GEU.FTZ.AND P0, PT, R6, R15, PT ;  /* 0x0000000f0600720b */ /* 0x001fc80003f1e000 */
[----:B------:R-:W-:-:S05]  /*0e30*/  FSEL R15, R15, R6, !P0 ;  /* 0x000000060f0f7208 */ /* 0x000fca0004000000 */
[----:B------:R1:W-:Y:S04]  /*0e40*/  STS.64 [R4+0x1480], R14 ;  /* 0x0014800e04007388 */ /* 0x0003e80000000a00 */
.L_x_180:
[----:B------:R-:W-:Y:S05]  /*0e50*/  BSYNC B0 ;  /* 0x0000000000007941 */ /* 0x000fea0003800000 */
.L_x_179:
[----:B------:R-:W-:Y:S01]  /*0e60*/  BAR.SYNC.DEFER_BLOCKING 0x0 ;  /* 0x0000000000007b1d */ /* 0x000fe20000010000 */
[----:B0-----:R-:W-:Y:S01]  /*0e70*/  IMAD.MOV.U32 R16, RZ, RZ, R23 ;  /* 0x000000ffff107224 */ /* 0x001fe200078e0017 */
[----:B------:R-:W-:Y:S01]  /*0e80*/  IADD3 R7, P6, R19, R30, RZ ;  /* 0x0000001e13077210 */ /* 0x000fe20007fde0ff */
[----:B------:R-:W-:Y:S01]  /*0e90*/  IMAD.MOV.U32 R42, RZ, RZ, RZ ;  /* 0x000000ffff2a7224 */ /* 0x000fe200078e00ff */
[----:B------:R-:W-:Y:S02]  /*0ea0*/  LEA R43, R33, R34, 0x18 ;  /* 0x00000022212b7211 */ /* 0x000fe400078ec0ff */
[----:B------:R-:W-:Y:S01]  /*0eb0*/  LEA.HI.X.SX32 R6, R19, RZ, 0x1, P6 ;  /* 0x000000ff13067211 */ /* 0x000fe200030f0eff */
[----:B------:R-:W-:Y:S01]  /*0ec0*/  BSSY B0, `(.L_x_181) ;  /* 0x0000012000007945 */ /* 0x000fe20003800000 */
[----:B-1----:R-:W-:Y:S01]  /*0ed0*/  LEA R4, P6, R7, UR4, 0x2 ;  /* 0x0000000407047c11 */ /* 0x002fe2000f8c10ff */
[----:B------:R-:W-:-:S03]  /*0ee0*/  IMAD R40, R0, 0x404, R43 ;  /* 0x0000040400287824 */ /* 0x000fc600078e022b */
[----:B------:R-:W-:Y:S01]  /*0ef0*/  LEA.HI.X R5, R7, UR5, R6, 0x2, P6 ;  /* 0x0000000507057c11 */ /* 0x000fe2000b0f1406 */
[----:B------:R0:W1:Y:S02]  /*0f00*/  @P5 LDS.64 R14, [R41+0x1480] ;  /* 0x00148000290e5984 */ /* 0x0000640000000a00 */
[----:B0-----:R-:W-:Y:S01]  /*0f10*/  IMAD.MOV.U32 R41, RZ, RZ, 0xbf ;  /* 0x000000bfff297424 */ /* 0x001fe200078e00ff */
[----:B-1----:R-:W0:Y:S01]  /*0f20*/  MUFU.RCP R17, R14 ;  /* 0x0000000e00117308 */ /* 0x002e220000001000 */
[----:B------:R1:W-:Y:S04]  /*0f30*/  @!P5 STG.E desc[UR6][R10.64], R14 ;  /* 0x0000000e0a00d986 */ /* 0x0003e8000c101906 */
[----:B------:R1:W-:Y:S01]  /*0f40*/  @!P5 STG.E desc[UR6][R12.64], R15 ;  /* 0x0000000f0c00d986 */ /* 0x0003e2000c101906 */
[----:B0-----:R-:W-:Y:S01]  /*0f50*/  FMUL.FTZ R17, R17, R38 ;  /* 0x0000002611117220 */ /* 0x001fe20000410000 */
[----:B------:R-:W-:Y:S04]  /*0f60*/  BAR.SYNC.DEFER_BLOCKING 0x0 ;  /* 0x0000000000007b1d */ /* 0x000fe80000010000 */
[----:B------:R-:W-:-:S13]  /*0f70*/  FSETP.GEU.FTZ.AND P4, PT, R18, R17, PT ;  /* 0x000000111200720b */ /* 0x000fda0003f9e000 */
[----:B------:R-:W-:Y:S02]  /*0f80*/  @P4 IMAD.MOV.U32 R16, RZ, RZ, R21 ;  /* 0x000000ffff104224 */ /* 0x000fe400078e0015 */
[----:B------:R-:W-:-:S03]  /*0f90*/  @P4 IMAD.MOV.U32 R41, RZ, RZ, 0x3f ;  /* 0x0000003fff294424 */ /* 0x000fc600078e00ff */
[----:B------:R-:W-:-:S13]  /*0fa0*/  FSETP.GEU.FTZ.AND P0, PT, R16, R17, PT ;  /* 0x000000111000720b */ /* 0x000fda0003f1e000 */
[----:B------:R-:W-:Y:S01]  /*0fb0*/  @P0 IADD3 R45, R41, -0x20, RZ ;  /* 0xffffffe0292d0810 */ /* 0x000fe20007ffe0ff */
[----:B-1----:R-:W-:Y:S06]  /*0fc0*/  @P1 BRA `(.L_x_182) ;  /* 0x0000000000041947 */ /* 0x002fec0003800000 */
[----:B------:R0:W5:Y:S02]  /*0fd0*/  LDG.E R42, desc[UR6][R4.64] ;  /* 0x00000006042a7981 */ /* 0x000164000c1e1900 */
.L_x_182:
[----:B------:R-:W-:Y:S05]  /*0fe0*/  BSYNC B0 ;  /* 0x0000000000007941 */ /* 0x000fea0003800000 */
.L_x_181:
[----:B-----5:R1:W-:Y:S01]  /*0ff0*/  STS [R35], R42 ;  /* 0x0000002a23007388 */ /* 0x0203e20000000800 */
[----:B------:R-:W-:-:S03]  /*1000*/  NOP ;  /* 0x0000000000007918 */ /* 0x000fc60000000000 */
[----:B------:R1:W2:Y:S01]  /*1010*/  LDS R11, [R35] ;  /* 0x00000000230b7984 */ /* 0x0002a20000000800 */
[----:B------:R-:W-:Y:S01]  /*1020*/  @!P0 VIADD R45, R41, 0x20 ;  /* 0x00000020292d8836 */ /* 0x000fe20000000000 */
[----:B------:R-:W-:Y:S03]  /*1030*/  BSSY B0, `(.L_x_183) ;  /* 0x000000a000007945 */ /* 0x000fe60003800000 */
[----:B------:R-:W-:Y:S01]  /*1040*/  IMAD R14, R45, 0x4, R40 ;  /* 0x000000042d0e7824 */ /* 0x000fe200078e0228 */
[----:B------:R-:W-:Y:S06]  /*1050*/  @P2 BRA `(.L_x_184) ;  /* 0x00000000001c2947 */ /* 0x000fec0003800000 */
[----:B------:R-:W3:Y:S01]  /*1060*/  MUFU.SQRT R10, R39 ;  /* 0x00000027000a7308 */ /* 0x000ee20000002000 */
[----:B------:R-:W-:Y:S01]  /*1070*/  FSETP.LT.FTZ.AND P1, PT, RZ, UR9, PT ;  /* 0x00000009ff007c0b */ /* 0x000fe2000bf31000 */
[----:B---3--:R-:W-:-:S06]  /*1080*/  FFMA.FTZ R10, R25, UR8, R10 ;  /* 0x00000008190a7c23 */ /* 0x008fcc000801000a */
[----:B------:R-:W3:Y:S02]  /*1090*/  MUFU.RCP R13, R10 ;  /* 0x0000000a000d7308 */ /* 0x000ee40000001000 */
[----:B---3--:R-:W-:-:S04]  /*10a0*/  FMUL.FTZ R12, R13, R38 ;  /* 0x000000260d0c7220 */ /* 0x008fc80000410000 */
[----:B--2---:R-:W-:-:S04]  /*10b0*/  FFMA.FTZ R11, R28, R12, R11 ;  /* 0x0000000c1c0b7223 */ /* 0x004fc8000001000b */
[----:B------:R-:W-:-:S07]  /*10c0*/  @P1 FMUL.FTZ R11, R29, R11 ;  /* 0x0000000b1d0b1220 */ /* 0x000fce0000410000 */
.L_x_184:
[----:B------:R-:W-:Y:S05]  /*10d0*/  BSYNC B0 ;  /* 0x0000000000007941 */ /* 0x000fea0003800000 */
.L_x_183:
[----:B------:R-:W-:Y:S01]  /*10e0*/  BAR.SYNC.DEFER_BLOCKING 0x0 ;  /* 0x0000000000007b1d */ /* 0x000fe20000010000 */
[----:B------:R-:W-:Y:S02]  /*10f0*/  IMAD.MOV.U32 R48, RZ, RZ, R24 ;  /* 0x000000ffff307224 */ /* 0x000fe400078e0018 */
[----:B------:R-:W-:Y:S02]  /*1100*/  IMAD.MOV.U32 R51, RZ, RZ, 0xff ;  /* 0x000000ffff337424 */ /* 0x000fe400078e00ff */
[----:B------:R-:W-:Y:S01]  /*1110*/  IMAD.MOV.U32 R44, RZ, RZ, R18 ;  /* 0x000000ffff2c7224 */ /* 0x000fe200078e0012 */
[----:B------:R-:W-:Y:S01]  /*1120*/  BSSY B0, `(.L_x_185) ;  /* 0x00000aa000007945 */ /* 0x000fe20003800000 */
[----:B------:R-:W-:Y:S02]  /*1130*/  @P4 IMAD.MOV.U32 R51, RZ, RZ, 0x7f ;  /* 0x0000007fff334424 */ /* 0x000fe400078e00ff */
[----:B------:R-:W-:Y:S02]  /*1140*/  @P4 IMAD.MOV.U32 R44, RZ, RZ, -0x40800000 ;  /* 0xbf800000ff2c4424 */ /* 0x000fe400078e00ff */
[----:B------:R-:W-:-:S02]  /*1150*/  VIADD R34, R34, 0x808 ;  /* 0x0000080822227836 */ /* 0x000fc40000000000 */
[----:B------:R-:W-:Y:S02]  /*1160*/  IMAD.MOV.U32 R50, RZ, RZ, 0xbf ;  /* 0x000000bfff327424 */ /* 0x000fe400078e00ff */
[----:B------:R-:W-:Y:S01]  /*1170*/  @!P0 IMAD.MOV.U32 R44, RZ, RZ, R16 ;  /* 0x000000ffff2c8224 */ /* 0x000fe200078e0010 */
[----:B------:R-:W-:Y:S01]  /*1180*/  LEA R53, R33, R34, 0x18 ;  /* 0x0000002221357211 */ /* 0x000fe200078ec0ff */
[----:B--2---:R-:W-:Y:S01]  /*1190*/  STS [R35], R11 ;  /* 0x0000000b23007388 */ /* 0x004fe20000000800 */
[----:B------:R-:W-:-:S03]  /*11a0*/  NOP ;  /* 0x0000000000007918 */ /* 0x000fc60000000000 */
[----:B------:R-:W-:Y:S04]  /*11b0*/  LDS R47, [R35] ;  /* 0x00000000232f7984 */ /* 0x000fe80000000800 */
[----:B------:R-:W-:Y:S01]  /*11c0*/  @!P3 STS [R43+0x1470], R32 ;  /* 0x001470202b00b388 */ /* 0x000fe20000000800 */
[----:B------:R-:W-:Y:S06]  /*11d0*/  BAR.SYNC.DEFER_BLOCKING 0x0 ;  /* 0x0000000000007b1d */ /* 0x000fec0000010000 */
[----:B-1----:R1:W2:Y:S02]  /*11e0*/  LDS R42, [R14] ;  /* 0x000000000e2a7984 */ /* 0x0022a40000000800 */
[----:B-1----:R1:W3:Y:S02]  /*11f0*/  MUFU.RCP R14, R15 ;  /* 0x0000000f000e7308 */ /* 0x0022e40000001000 */
[----:B-1----:R-:W-:-:S06]  /*1200*/  HFMA2.MMA R15, -RZ, RZ, 1.875, 0 ;  /* 0x3f800000ff0f7435 */ /* 0x002fcc00000001ff */
[----:B------:R-:W-:Y:S02]  /*1210*/  @P4 IMAD.MOV.U32 R15, RZ, RZ, R18 ;  /* 0x000000ffff0f4224 */ /* 0x000fe400078e0012 */
[----:B---3--:R-:W-:Y:S01]  /*1220*/  FMUL.FTZ R49, R14, R39 ;  /* 0x000000270e317220 */ /* 0x008fe20000410000 */
[----:B------:R-:W-:Y:S02]  /*1230*/  IMAD.MOV.U32 R39, RZ, RZ, 0x7f ;  /* 0x0000007fff277424 */ /* 0x000fe400078e00ff */
[----:B------:R-:W-:Y:S02]  /*1240*/  @P4 IMAD.MOV.U32 R39, RZ, RZ, RZ ;  /* 0x000000ffff274224 */ /* 0x000fe400078e00ff */
[----:B------:R-:W-:Y:S01]  /*1250*/  FSETP.GEU.FTZ.AND P2, PT, R20, R49, PT ;  /* 0x000000311400720b */ /* 0x000fe20003f5e000 */
[----:B------:R-:W-:Y:S02]  /*1260*/  IMAD R14, R0, 0x404, R53 ;  /* 0x00000404000e7824 */ /* 0x000fe400078e0235 */
[----:B------:R-:W-:-:S02]  /*1270*/  @!P0 IMAD.MOV.U32 R39, RZ, RZ, R41 ;  /* 0x000000ffff278224 */ /* 0x000fc400078e0029 */
[----:B------:R-:W-:Y:S02]  /*1280*/  @P0 IMAD.MOV.U32 R15, RZ, RZ, R16 ;  /* 0x000000ffff0f0224 */ /* 0x000fe400078e0010 */
[----:B------:R-:W-:Y:S01]  /*1290*/  @!P0 IMAD.MOV.U32 R41, RZ, RZ, R51 ;  /* 0x000000ffff298224 */ /* 0x000fe200078e0033 */
[----:B--2---:R-:W-:-:S05]  /*12a0*/  FSETP.GEU.FTZ.AND P1, PT, R42, R17, PT ;  /* 0x000000112a00720b */ /* 0x004fca0003f3e000 */
[----:B------:R-:W-:Y:S01]  /*12b0*/  @P2 IMAD.MOV.U32 R48, RZ, RZ, R22 ;  /* 0x000000ffff302224 */ /* 0x000fe200078e0016 */
[----:B------:R-:W-:-:S04]  /*12c0*/  @P2 MOV R50, 0x3f ;  /* 0x0000003f00322802 */ /* 0x000fc80000000f00 */
[----:B------:R-:W-:-:S03]  /*12d0*/  FSETP.GEU.FTZ.AND P4, PT, R48, R49, PT ;  /* 0x000000313000720b */ /* 0x000fc60003f9e000 */
[C---:B------:R-:W-:Y:S02]  /*12e0*/  @P1 VIADD R13, R45.reuse, 0xfffffff0 ;  /* 0xfffffff02d0d1836 */ /* 0x040fe40000000000 */
[----:B------:R-:W-:Y:S02]  /*12f0*/  @!P1 VIADD R13, R45, 0x10 ;  /* 0x000000102d0d9836 */ /* 0x000fe40000000000 */
[----:B------:R-:W-:Y:S02]  /*1300*/  @!P1 IMAD.MOV.U32 R39, RZ, RZ, R45 ;  /* 0x000000ffff279224 */ /* 0x000fe400078e002d */
[----:B------:R-:W-:-:S04]  /*1310*/  IMAD R10, R13, 0x4, R40 ;  /* 0x000000040d0a7824 */ /* 0x000fc800078e0228 */
[C---:B------:R-:W-:Y:S02]  /*1320*/  @P4 VIADD R33, R50.reuse, 0xffffffe0 ;  /* 0xffffffe032214836 */ /* 0x040fe40000000000 */
[----:B------:R-:W-:Y:S01]  /*1330*/  @!P4 VIADD R33, R50, 0x20 ;  /* 0x000000203221c836 */ /* 0x000fe20000000000 */
[----:B------:R-:W1:Y:S01]  /*1340*/  LDS R10, [R10] ;  /* 0x000000000a0a7984 */ /* 0x000e620000000800 */
[----:B------:R-:W-:Y:S02]  /*1350*/  @P1 IMAD.MOV.U32 R15, RZ, RZ, R42 ;  /* 0x000000ffff0f1224 */ /* 0x000fe400078e002a */
[----:B------:R-:W-:Y:S02]  /*1360*/  IMAD R34, R33, 0x4, R14 ;  /* 0x0000000421227824 */ /* 0x000fe400078e020e */
[----:B------:R-:W-:Y:S02]  /*1370*/  @!P1 IMAD.MOV.U32 R44, RZ, RZ, R42 ;  /* 0x000000ffff2c9224 */ /* 0x000fe400078e002a */
[----:B------:R-:W-:-:S02]  /*1380*/  @!P1 IMAD.MOV.U32 R45, RZ, RZ, R41 ;  /* 0x000000ffff2d9224 */ /* 0x000fc400078e0029 */
[----:B------:R-:W2:Y:S01]  /*1390*/  LDS R34, [R34] ;  /* 0x0000000022227984 */ /* 0x000ea20000000800 */
[----:B-1----:R-:W-:Y:S02]  /*13a0*/  FSETP.GEU.FTZ.AND P5, PT, R10, R17, PT ;  /* 0x000000110a00720b */ /* 0x002fe40003fbe000 */
[----:B--2---:R-:W-:-:S11]  /*13b0*/  FSETP.GEU.FTZ.AND P1, PT, R34, R49, PT ;  /* 0x000000312200720b */ /* 0x004fd60003f3e000 */
[C---:B------:R-:W-:Y:S02]  /*13c0*/  @P5 VIADD R11, R13.reuse, 0xfffffff8 ;  /* 0xfffffff80d0b5836 */ /* 0x040fe40000000000 */
[----:B------:R-:W-:Y:S02]  /*13d0*/  @!P5 VIADD R11, R13, 0x8 ;  /* 0x000000080d0bd836 */ /* 0x000fe40000000000 */
[----:B------:R-:W-:Y:S02]  /*13e0*/  @!P5 IMAD.MOV.U32 R39, RZ, RZ, R13 ;  /* 0x000000ffff27d224 */ /* 0x000fe400078e000d */
[--C-:B------:R-:W-:Y:S01]  /*13f0*/  @P5 IMAD.MOV.U32 R15, RZ, RZ, R10.reuse ;  /* 0x000000ffff0f5224 */ /* 0x100fe200078e000a */
[----:B------:R-:W-:Y:S01]  /*1400*/  LEA R12, R11, R40, 0x2 ;  /* 0x000000280b0c7211 */ /* 0x000fe200078e10ff */
[----:B------:R-:W-:Y:S01]  /*1410*/  @!P5 IMAD.MOV.U32 R44, RZ, RZ, R10 ;  /* 0x000000ffff2cd224 */ /* 0x000fe200078e000a */
[C---:B------:R-:W-:Y:S01]  /*1420*/  @P1 IADD3 R41, R33.reuse, -0x10, RZ ;  /* 0xfffffff021291810 */ /* 0x040fe20007ffe0ff */
[----:B------:R-:W-:-:S02]  /*1430*/  @!P1 VIADD R41, R33, 0x10 ;  /* 0x0000001021299836 */ /* 0x000fc40000000000 */
[----:B------:R-:W-:Y:S01]  /*1440*/  @!P5 IMAD.MOV.U32 R13, RZ, RZ, R45 ;  /* 0x000000ffff0dd224 */ /* 0x000fe200078e002d */
[----:B------:R-:W1:Y:S01]  /*1450*/  LDS R12, [R12] ;  /* 0x000000000c0c7984 */ /* 0x000e620000000800 */
[----:B------:R-:W-:Y:S02]  /*1460*/  IMAD R42, R41, 0x4, R14 ;  /* 0x00000004292a7824 */ /* 0x000fe400078e020e */
[----:B------:R-:W-:Y:S02]  /*1470*/  IMAD.MOV.U32 R45, RZ, RZ, 0x3f800000 ;  /* 0x3f800000ff2d7424 */ /* 0x000fe400078e00ff */
[----:B------:R-:W-:Y:S02]  /*1480*/  @P2 IMAD.MOV.U32 R45, RZ, RZ, R20 ;  /* 0x000000ffff2d2224 */ /* 0x000fe400078e0014 */
[----:B------:R-:W2:Y:S01]  /*1490*/  LDS R42, [R42] ;  /* 0x000000002a2a7984 */ /* 0x000ea20000000800 */
[----:B------:R-:W-:Y:S02]  /*14a0*/  @P4 IMAD.MOV.U32 R45, RZ, RZ, R48 ;  /* 0x000000ffff2d4224 */ /* 0x000fe400078e0030 */
[----:B------:R-:W-:Y:S01]  /*14b0*/  @P1 IMAD.MOV.U32 R45, RZ, RZ, R34 ;  /* 0x000000ffff2d1224 */ /* 0x000fe200078e0022 */
        /* <DEDUP_REMOVED lines=9> */
[----:B--2---:R-:W-:-:S13]  /*1550*/  FSETP.GEU.FTZ.AND P6, PT, R42, R49, PT ;  /* 0x000000312a00720b */ /* 0x004fda0003fde000 */
[C---:B------:R-:W-:Y:S01]  /*1560*/  @P6 IADD3 R13, R41.reuse, -0x8, RZ ;  /* 0xfffffff8290d6810 */ /* 0x040fe20007ffe0ff */
[----:B------:R-:W-:Y:S02]  /*1570*/  @!P6 VIADD R13, R41, 0x8 ;  /* 0x00000008290de836 */ /* 0x000fe40000000000 */
[----:B------:R-:W-:Y:S02]  /*1580*/  @P6 IMAD.MOV.U32 R45, RZ, RZ, R42 ;  /* 0x000000ffff2d6224 */ /* 0x000fe400078e002a */
[----:B------:R-:W-:-:S06]  /*1590*/  IMAD R12, R13, 0x4, R14 ;  /* 0x000000040d0c7824 */ /* 0x000fcc00078e020e */
[----:B------:R-:W-:Y:S01]  /*15a0*/  LDS R12, [R12] ;  /* 0x000000000c0c7984 */ /* 0x000fe20000000800 */
        /* <DEDUP_REMOVED lines=8> */
[----:B------:R-:W-:-:S02]  /*1630*/  @!P0 IMAD.MOV.U32 R35, RZ, RZ, R11 ;  /* 0x000000ffff238224 */ /* 0x000fc400078e000b */
[----:B------:R-:W-:Y:S02]  /*1640*/  IMAD.MOV.U32 R46, RZ, RZ, R20 ;  /* 0x000000ffff2e7224 */ /* 0x000fe400078e0014 */
[----:B------:R-:W-:Y:S02]  /*1650*/  @P2 IMAD.MOV.U32 R46, RZ, RZ, RZ ;  /* 0x000000ffff2e2224 */ /* 0x000fe400078e00ff */
[----:B------:R-:W-:Y:S02]  /*1660*/  @!P4 IMAD.MOV.U32 R46, RZ, RZ, R48 ;  /* 0x000000ffff2ec224 */ /* 0x000fe400078e0030 */
[----:B------:R-:W-:Y:S01]  /*1670*/  @!P1 IMAD.MOV.U32 R46, RZ, RZ, R34 ;  /* 0x000000ffff2e9224 */ /* 0x000fe200078e0022 */
[----:B------:R-:W-:Y:S02]  /*1680*/  @!P6 MOV R46, R42 ;  /* 0x0000002a002ee202 */ /* 0x000fe40000000f00 */
[----:B-1----:R-:W-:-:S13]  /*1690*/  FSETP.GEU.FTZ.AND P5, PT, R16, R17, PT ;  /* 0x000000111000720b */ /* 0x002fda0003fbe000 */
[C---:B------:R-:W-:Y:S01]  /*16a0*/  @P5 IADD3 R10, R51.reuse, -0x1, RZ ;  /* 0xffffffff330a5810 */ /* 0x040fe20007ffe0ff */
[----:B------:R-:W-:Y:S01]  /*16b0*/  @!P5 VIADD R10, R51, 0x1 ;  /* 0x00000001330ad836 */ /* 0x000fe20000000000 */
[----:B------:R-:W-:Y:S01]  /*16c0*/  @!P5 MOV R44, R16 ;  /* 0x00000010002cd202 */ /* 0x000fe20000000f00 */
[----:B------:R-:W-:Y:S02]  /*16d0*/  @P5 IMAD.MOV.U32 R15, RZ, RZ, R16 ;  /* 0x000000ffff0f5224 */ /* 0x000fe400078e0010 */
[----:B------:R-:W-:Y:S02]  /*16e0*/  IMAD R52, R10, 0x4, R40 ;  /* 0x000000040a347824 */ /* 0x000fe400078e0228 */
[----:B------:R-:W-:Y:S02]  /*16f0*/  @!P5 IMAD.MOV.U32 R39, RZ, RZ, R51 ;  /* 0x000000ffff27d224 */ /* 0x000fe400078e0033 */
[----:B------:R-:W-:Y:S02]  /*1700*/  @!P5 IMAD.MOV.U32 R51, RZ, RZ, R35 ;  /* 0x000000ffff33d224 */ /* 0x000fe400078e0023 */
[----:B------:R-:W1:Y:S01]  /*1710*/  LDS R52, [R52] ;  /* 0x0000000034347984 */ /* 0x000e620000000800 */
[----:B------:R-:W-:Y:S01]  /*1720*/  IMAD.MOV.U32 R35, RZ, RZ, 0xff ;  /* 0x000000ffff237424 */ /* 0x000fe200078e00ff */
[----:B------:R-:W-:-:S02]  /*1730*/  @P2 MOV R35, 0x7f ;  /* 0x0000007f00232802 */ /* 0x000fc40000000f00 */
[----:B-1----:R-:W-:-:S13]  /*1740*/  FSETP.GEU.FTZ.AND P0, PT, R52, R17, PT ;  /* 0x000000113400720b */ /* 0x002fda0003f1e000 */
[C---:B------:R-:W-:Y:S01]  /*1750*/  @P0 FADD.FTZ R11, R52.reuse, R44 ;  /* 0x0000002c340b0221 */ /* 0x040fe20000010000 */
[----:B------:R-:W-:Y:S02]  /*1760*/  @!P0 FADD.FTZ R15, R52, R15 ;  /* 0x0000000f340f8221 */ /* 0x000fe40000010000 */
[----:B------:R-:W1:Y:S01]  /*1770*/  LDS R52, [R43+0x1470] ;  /* 0x001470002b347984 */ /* 0x000e620000000800 */
[----:B------:R-:W-:-:S05]  /*1780*/  @P0 FMUL.FTZ R16, R11, 0.5 ;  /* 0x3f0000000b100820 */ /* 0x000fca0000410000 */
[----:B------:R-:W-:Y:S01]  /*1790*/  @P0 FSETP.GT.FTZ.AND P5, PT, R16, R17, PT ;  /* 0x000000111000020b */ /* 0x000fe20003fb4000 */
[----:B------:R-:W-:-:S03]  /*17a0*/  @!P0 FMUL.FTZ R16, R15, 0.5 ;  /* 0x3f0000000f108820 */ /* 0x000fc60000410000 */
[----:B------:R-:W-:Y:S02]  /*17b0*/  @P0 SEL R39, R39, R10, P5 ;  /* 0x0000000a27270207 */ /* 0x000fe40002800000 */
[----:B------:R-:W-:Y:S01]  /*17c0*/  @!P0 FSETP.GT.FTZ.AND P5, PT, R17, R16, PT ;  /* 0x000000101100820b */ /* 0x000fe20003fb4000 */
[----:B------:R-:W-:Y:S02]  /*17d0*/  IMAD.MOV.U32 R17, RZ, RZ, 0x7f ;  /* 0x0000007fff117424 */ /* 0x000fe400078e00ff */
[----:B------:R-:W-:Y:S01]  /*17e0*/  @P2 IMAD.MOV.U32 R17, RZ, RZ, RZ ;  /* 0x000000ffff112224 */ /* 0x000fe200078e00ff */
[----:B------:R-:W-:Y:S01]  /*17f0*/  @!P0 SEL R39, R51, R10, P5 ;  /* 0x0000000a33278207 */ /* 0x000fe20002800000 */
[----:B------:R-:W-:Y:S01]  /*1800*/  @!P4 IMAD.MOV.U32 R17, RZ, RZ, R50 ;  /* 0x000000ffff11c224 */ /* 0x000fe200078e0032 */
[----:B------:R-:W-:Y:S01]  /*1810*/  FSETP.GEU.FTZ.AND P5, PT, R12, R49, PT ;  /* 0x000000310c00720b */ /* 0x000fe20003fbe000 */
[----:B------:R-:W-:Y:S01]  /*1820*/  @!P4 IMAD.MOV.U32 R50, RZ, RZ, R35 ;  /* 0x000000ffff32c224 */ /* 0x000fe200078e0023 */
[----:B------:R-:W-:Y:S01]  /*1830*/  SHF.L.U32 R51, R39, 0x2, RZ ;  /* 0x0000000227337819 */ /* 0x000fe200000006ff */
[----:B------:R-:W-:-:S02]  /*1840*/  @!P1 IMAD.MOV.U32 R17, RZ, RZ, R33 ;  /* 0x000000ffff119224 */ /* 0x000fc400078e0021 */
[----:B------:R-:W-:Y:S01]  /*1850*/  @!P1 IMAD.MOV.U32 R33, RZ, RZ, R50 ;  /* 0x000000ffff219224 */ /* 0x000fe200078e0032 */
[----:B------:R-:W-:Y:S01]  /*1860*/  LOP3.LUT R51, R51, 0x3fc, RZ, 0xc0, !PT ;  /* 0x000003fc33337812 */ /* 0x000fe200078ec0ff */
[----:B------:R-:W-:Y:S02]  /*1870*/  @!P6 IMAD.MOV.U32 R17, RZ, RZ, R41 ;  /* 0x000000ffff11e224 */ /* 0x000fe400078e0029 */
[----:B------:R-:W-:Y:S02]  /*1880*/  @!P6 IMAD.MOV.U32 R41, RZ, RZ, R33 ;  /* 0x000000ffff29e224 */ /* 0x000fe400078e0021 */
[----:B------:R-:W-:Y:S02]  /*1890*/  IMAD.IADD R51, R40, 0x1, R51 ;  /* 0x0000000128337824 */ /* 0x000fe400078e0233 */
[C---:B------:R-:W-:Y:S01]  /*18a0*/  @P5 VIADD R11, R13.reuse, 0xfffffffc ;  /* 0xfffffffc0d0b5836 */ /* 0x040fe20000000000 */
[----:B------:R-:W-:Y:S01]  /*18b0*/  @P5 MOV R45, R12 ;  /* 0x0000000c002d5202 */ /* 0x000fe20000000f00 */
[----:B------:R-:W-:-:S02]  /*18c0*/  @!P5 VIADD R11, R13, 0x4 ;  /* 0x000000040d0bd836 */ /* 0x000fc40000000000 */
[----:B------:R-:W2:Y:S01]  /*18d0*/  LDS R51, [R51] ;  /* 0x0000000033337984 */ /* 0x000ea20000000800 */
[----:B------:R-:W-:Y:S01]  /*18e0*/  @!P5 IMAD.MOV.U32 R46, RZ, RZ, R12 ;  /* 0x000000ffff2ed224 */ /* 0x000fe200078e000c */
[----:B------:R-:W-:Y:S01]  /*18f0*/  SHF.R.U32.HI R12, RZ, 0x1f, R38 ;  /* 0x0000001fff0c7819 */ /* 0x000fe20000011626 */
[----:B------:R-:W-:Y:S01]  /*1900*/  IMAD R10, R11, 0x4, R14 ;  /* 0x000000040b0a7824 */ /* 0x000fe200078e020e */
[----:B-1----:R-:W-:Y:S01]  /*1910*/  ISETP.GE.AND P4, PT, R19, R52, PT ;  /* 0x000000341300720c */ /* 0x002fe20003f86270 */
[----:B------:R-:W-:Y:S02]  /*1920*/  @!P5 IMAD.MOV.U32 R17, RZ, RZ, R13 ;  /* 0x000000ffff11d224 */ /* 0x000fe400078e000d */
[----:B------:R-:W-:Y:S02]  /*1930*/  @!P5 IMAD.MOV.U32 R13, RZ, RZ, R41 ;  /* 0x000000ffff0dd224 */ /* 0x000fe400078e0029 */
[----:B------:R-:W1:Y:S08]  /*1940*/  LDS R10, [R10] ;  /* 0x000000000a0a7984 */ /* 0x000e700000000800 */
[----:B------:R0:W-:Y:S02]  /*1950*/  @!P4 STG.E desc[UR6][R4.64], R47 ;  /* 0x0000002f0400c986 */ /* 0x0001e4000c101906 */
[----:B0-----:R-:W-:-:S02]  /*1960*/  PRMT R5, R12, 0x9910, RZ ;  /* 0x000099100c057816 */ /* 0x001fc400000000ff */
[----:B--2---:R-:W-:-:S04]  /*1970*/  SHF.R.U32.HI R51, RZ, 0x1f, R51 ;  /* 0x0000001fff337819 */ /* 0x004fc80000011633 */
[----:B------:R-:W-:Y:S02]  /*1980*/  PRMT R51, R51, 0x9910, RZ ;  /* 0x0000991033337816 */ /* 0x000fe400000000ff */
[----:B-1----:R-:W-:-:S13]  /*1990*/  FSETP.GEU.FTZ.AND P0, PT, R10, R49, PT ;  /* 0x000000310a00720b */ /* 0x002fda0003f1e000 */
[C---:B------:R-:W-:Y:S01]  /*19a0*/  @P0 IADD3 R15, R11.reuse, -0x2, RZ ;  /* 0xfffffffe0b0f0810 */ /* 0x040fe20007ffe0ff */
[----:B------:R-:W-:Y:S02]  /*19b0*/  @!P0 VIADD R15, R11, 0x2 ;  /* 0x000000020b0f8836 */ /* 0x000fe40000000000 */
[----:B------:R-:W-:Y:S02]  /*19c0*/  @!P0 IMAD.MOV.U32 R46, RZ, RZ, R10 ;  /* 0x000000ffff2e8224 */ /* 0x000fe400078e000a */
[----:B------:R-:W-:Y:S02]  /*19d0*/  IMAD R44, R15, 0x4, R14 ;  /* 0x000000040f2c7824 */ /* 0x000fe400078e020e */
[----:B------:R-:W-:Y:S02]  /*19e0*/  @P0 IMAD.MOV.U32 R45, RZ, RZ, R10 ;  /* 0x000000ffff2d0224 */ /* 0x000fe400078e000a */
[----:B------:R-:W-:Y:S02]  /*19f0*/  @!P0 IMAD.MOV.U32 R17, RZ, RZ, R11 ;  /* 0x000000ffff118224 */ /* 0x000fe400078e000b */
[----:B------:R-:W0:Y:S01]  /*1a00*/  LDS R44, [R44] ;  /* 0x000000002c2c7984 */ /* 0x000e220000000800 */
[----:B------:R-:W-:Y:S01]  /*1a10*/  @!P0 IMAD.MOV.U32 R11, RZ, RZ, R13 ;  /* 0x000000ffff0b8224 */ /* 0x000fe200078e000d */
[----:B0-----:R-:W-:-:S13]  /*1a20*/  FSETP.GEU.FTZ.AND P2, PT, R44, R49, PT ;  /* 0x000000312c00720b */ /* 0x001fda0003f5e000 */
[C---:B------:R-:W-:Y:S01]  /*1a30*/  @P2 VIADD R16, R15.reuse, 0xffffffff ;  /* 0xffffffff0f102836 */ /* 0x040fe20000000000 */
[----:B------:R-:W-:Y:S01]  /*1a40*/  @P2 MOV R45, R44 ;  /* 0x0000002c002d2202 */ /* 0x000fe20000000f00 */
[----:B------:R-:W-:Y:S02]  /*1a50*/  @!P2 VIADD R16, R15, 0x1 ;  /* 0x000000010f10a836 */ /* 0x000fe40000000000 */
[----:B------:R-:W-:Y:S02]  /*1a60*/  @!P2 IMAD.MOV.U32 R46, RZ, RZ, R44 ;  /* 0x000000ffff2ea224 */ /* 0x000fe400078e002c */
[----:B------:R-:W-:Y:S02]  /*1a70*/  IMAD R53, R16, 0x4, R14 ;  /* 0x0000000410357824 */ /* 0x000fe400078e020e */
[----:B------:R-:W-:Y:S02]  /*1a80*/  @!P2 IMAD.MOV.U32 R17, RZ, RZ, R15 ;  /* 0x000000ffff11a224 */ /* 0x000fe400078e000f */
[----:B------:R-:W-:-:S02]  /*1a90*/  @!P2 IMAD.MOV.U32 R15, RZ, RZ, R11 ;  /* 0x000000ffff0fa224 */ /* 0x000fc400078e000b */
[----:B------:R-:W0:Y:S02]  /*1aa0*/  LDS R53, [R53] ;  /* 0x0000000035357984 */ /* 0x000e240000000800 */
        /* <DEDUP_REMOVED lines=8> */
[-C--:B------:R-:W-:Y:S02]  /*1b30*/  @P1 SEL R17, R17, R16.reuse, P4 ;  /* 0x0000001011111207 */ /* 0x080fe40002000000 */
        /* <DEDUP_REMOVED lines=8> */
.L_x_186:
[----:B------:R-:W-:Y:S05]  /*1bc0*/  BSYNC B0 ;  /* 0x0000000000007941 */ /* 0x000fea0003800000 */
.L_x_185:
[----:B------:R-:W-:Y:S01]  /*1bd0*/  BAR.SYNC.DEFER_BLOCKING 0x0 ;  /* 0x0000000000007b1d */ /* 0x000fe20000010000 */
[----:B------:R-:W-:-:S05]  /*1be0*/  LOP3.LUT R4, R19, 0x1f, RZ, 0xc0, !PT ;  /* 0x0000001f13047812 */ /* 0x000fca00078ec0ff */
[----:B------:R-:W-:Y:S02]  /*1bf0*/  IMAD.IADD R37, R37, 0x1, R4 ;  /* 0x0000000125257824 */ /* 0x000fe400078e0204 */
[----:B------:R-:W0:Y:S01]  /*1c00*/  LDC R15, c[0x0][0xc] ;  /* 0x00000300ff0f7b82 */ /* 0x000e220000000800 */
[----:B------:R-:W-:Y:S01]  /*1c10*/  STS.U8 [R36], R39 ;  /* 0x0000002724007388 */ /* 0x000fe20000000000 */
[----:B------:R-:W-:-:S03]  /*1c20*/  NOP ;  /* 0x0000000000007918 */ /* 0x000fc60000000000 */
[----:B------:R-:W-:Y:S04]  /*1c30*/  LDS.U8 R11, [R36] ;  /* 0x00000000240b7984 */ /* 0x000fe80000000000 */
[----:B------:R-:W-:Y:S01]  /*1c40*/  @!P3 STS [R43+0x1170], R32 ;  /* 0x001170202b00b388 */ /* 0x000fe20000000800 */
[----:B------:R-:W-:Y:S06]  /*1c50*/  BAR.SYNC.DEFER_BLOCKING 0x0 ;  /* 0x0000000000007b1d */ /* 0x000fec0000010000 */
[----:B------:R-:W1:Y:S02]  /*1c60*/  LDS R10, [R43+0x1170] ;  /* 0x001170002b0a7984 */ /* 0x000e640000000800 */
[----:B-1----:R-:W-:-:S13]  /*1c70*/  ISETP.GE.AND P0, PT, R37, R10, PT ;  /* 0x0000000a2500720c */ /* 0x002fda0003f06270 */
[----:B------:R-:W1:Y:S02]  /*1c80*/  @!P0 LDC.64 R4, c[0x0][0x220] ;  /* 0x00008800ff048b82 */ /* 0x000e640000000a00 */
[----:B-1----:R-:W-:-:S05]  /*1c90*/  @!P0 IADD3 R4, P1, R7, R4, RZ ;  /* 0x0000000407048210 */ /* 0x002fca0007f3e0ff */
        /* <DEDUP_REMOVED lines=11> */
[----:B-1----:R-:W-:Y:S01]  /*1d50*/  @!P0 IADD3 R4, P1, R7, R34, RZ ;  /* 0x0000002207048210 */ /* 0x002fe20007f3e0ff */
[----:B0-----:R-:W-:-:S04]  /*1d60*/  IMAD R7, R15, 0x100, R30 ;  /* 0x000001000f077824 */ /* 0x001fc800078e021e */
[----:B------:R-:W-:-:S05]  /*1d70*/  @!P0 IMAD.X R5, R6, 0x1, R35, P1 ;  /* 0x0000000106058824 */ /* 0x000fca00008e0623 */
[----:B------:R0:W-:Y:S01]  /*1d80*/  @!P0 STG.E.U8 desc[UR6][R4.64], R13 ;  /* 0x0000000d04008986 */ /* 0x0001e2000c101106 */
[----:B------:R-:W-:Y:S01]  /*1d90*/  ISETP.GE.U32.AND P0, PT, R7, R30, PT ;  /* 0x0000001e0700720c */ /* 0x000fe20003f06070 */
[----:B------:R-:W-:-:S12]  /*1da0*/  IMAD.MOV.U32 R30, RZ, RZ, R7 ;  /* 0x000000ffff1e7224 */ /* 0x000fd800078e0007 */
[----:B0-----:R-:W-:Y:S05]  /*1db0*/  @!P0 BRA `(.L_x_187) ;  /* 0xffffffe400908947 */ /* 0x001fea000383ffff */
[----:B------:R-:W-:Y:S05]  /*1dc0*/  EXIT ;  /* 0x000000000000794d */ /* 0x000fea0003800000 */
.L_x_188:
        /* <DEDUP_REMOVED lines=11> */
.L_x_2054:


//--------------------- .text._Z20kDequantizeBlockwiseI13__nv_bfloat16Li512ELi64ELi8ELi2EEvPfPhS1_PT_ii --------------------------
	.section	.text._Z20kDequantizeBlockwiseI13__nv_bfloat16Li512ELi64ELi8ELi2EEvPfPhS1_PT_ii,"ax",@progbits
	.align	128
        .global         _Z20kDequantizeBlockwiseI13__nv_bfloat16Li512ELi64ELi8ELi2EEvPfPhS1_PT_ii
        .type           _Z20kDequantizeBlockwiseI13__nv_bfloat16Li512ELi64ELi8ELi2EEvPfPhS1_PT_ii,@function
        .size           _Z20kDequantizeBlockwiseI13__nv_bfloat16Li512ELi64ELi8ELi2EEvPfPhS1_PT_ii,(.L_x_2055 - _Z20kDequantizeBlockwiseI13__nv_bfloat16Li512ELi64ELi8ELi2EEvPfPhS1_PT_ii)
        .other          _Z20kDequantizeBlockwiseI13__nv_bfloat16Li512ELi64ELi8ELi2EEvPfPhS1_PT_ii,@"STO_CUDA_ENTRY STV_DEFAULT"
_Z20kDequantizeBlockwiseI13__nv_bfloat16Li512ELi64ELi8ELi2EEvPfPhS1_PT_ii:
.text._Z20kDequantizeBlockwiseI13__nv_bfloat16Li512ELi64ELi8ELi2EEvPfPhS1_PT_ii:
[----:B------:R-:W-:Y:S01]  /*0000*/  LDC R1, c[0x0][0x28] ;  /* 0x00000a00ff017b82 */ /* 0x000fe20000000800 */
[----:B------:R-:W0:Y:S01]  /*0010*/  S2R R5, SR_CTAID.X ;  /* 0x0000000000057919 */ /* 0x000e220000002500 */
[----:B------:R-:W-:Y:S02]  /*0020*/  ULDC UR4, c[0x0][0xc] ;  /* 0x0000030000047ab9 */ /* 0x000fe40000000800 */
[----:B------:R-:W-:Y:S01]  /*0030*/  USHF.L.U32 UR4, UR4, 0x9, URZ ;  /* 0x0000000904047899 */ /* 0x000fe2000800063f */
[----:B0-----:R-:W-:-:S05]  /*0040*/  IMAD.SHL.U32 R5, R5, 0x200, RZ ;  /* 0x0000020005057824 */ /* 0x001fca00078e00ff */
[----:B------:R-:W-:-:S13]  /*0050*/  ISETP.GE.AND P0, PT, R5, UR4, PT ;  /* 0x0000000405007c0c */ /* 0x000fda000bf06270 */
[----:B------:R-:W-:Y:S05]  /*0060*/  @P0 EXIT ;  /* 0x000000000000094d */ /* 0x000fea0003800000 */
[----:B------:R-:W0:Y:S01]  /*0070*/  S2R R20, SR_TID.X ;  /* 0x0000000000147919 */ /* 0x000e220000002100 */
[----:B------:R-:W1:Y:S01]  /*0080*/  LDC.64 R12, c[0x0][0x230] ;  /* 0x00008c00ff0c7b82 */ /* 0x000e620000000a00 */
[----:B------:R-:W-:Y:S01]  /*0090*/  ULDC.64 UR8, c[0x0][0x208] ;  /* 0x0000820000087ab9 */ /* 0x000fe20000000a00 */
[----:B------:R-:W-:Y:S01]  /*00a0*/  ULDC.64 UR10, c[0x0][0x218] ;  /* 0x00008600000a7ab9 */ /* 0x000fe20000000a00 */
[----:B------:R-:W2:Y:S01]  /*00b0*/  S2R R0, SR_LANEID ;  /* 0x0000000000007919 */ /* 0x000ea20000000000 */
[----:B------:R-:W-:Y:S01]  /*00c0*/  ULDC.64 UR12, c[0x4][0x8] ;  /* 0x01000200000c7ab9 */ /* 0x000fe20000000a00 */
[----:B------:R-:W-:Y:S01]  /*00d0*/  ULDC.64 UR14, c[0x0][0x228] ;  /* 0x00008a00000e7ab9 */ /* 0x000fe20000000a00 */
[----:B-1----:R-:W-:-:S04]  /*00e0*/  IADD3 R3, P0, R13, 0x1, RZ ;  /* 0x000000010d037810 */ /* 0x002fc80007f1e0ff */
[----:B------:R-:W-:Y:S01]  /*00f0*/  LEA.HI.X.SX32 R6, R13, RZ, 0x1, P0 ;  /* 0x000000ff0d067211 */ /* 0x000fe200000f0eff */
[----:B0-----:R-:W-:-:S03]  /*0100*/  IMAD.SHL.U32 R2, R20, 0x8, RZ ;  /* 0x0000000814027824 */ /* 0x001fc600078e00ff */
[----:B------:R-:W-:Y:S02]  /*0110*/  LEA.HI R3, P0, R6, R3, RZ, 0x1 ;  /* 0x0000000306037211 */ /* 0x000fe400078108ff */
[----:B------:R-:W-:Y:S02]  /*0120*/  LOP3.LUT R4, R20, 0x1f, RZ, 0xc0, !PT ;  /* 0x0000001f14047812 */ /* 0x000fe400078ec0ff */
[----:B------:R-:W-:Y:S01]  /*0130*/  LOP3.LUT R7, R2, 0xffffff00, RZ, 0xc0, !PT ;  /* 0xffffff0002077812 */ /* 0x000fe200078ec0ff */
[----:B------:R-:W-:Y:S01]  /*0140*/  IMAD.X R6, RZ, RZ, R6, P0 ;  /* 0x000000ffff067224 */ /* 0x000fe200000e0606 */
[----:B------:R-:W-:Y:S02]  /*0150*/  SHF.R.U32.HI R9, RZ, 0x5, R20 ;  /* 0x00000005ff097819 */ /* 0x000fe40000011614 */
[----:B------:R-:W-:Y:S02]  /*0160*/  LOP3.LUT R4, R7, R4, RZ, 0xfc, !PT ;  /* 0x0000000407047212 */ /* 0x000fe400078efcff */
[----:B------:R-:W-:-:S02]  /*0170*/  SHF.R.U64 R2, R3, 0x1, R6 ;  /* 0x0000000103027819 */ /* 0x000fc40000001206 */
[----:B------:R0:W1:Y:S01]  /*0180*/  FLO.U32 R3, R12 ;  /* 0x0000000c00037300 */ /* 0x00006200000e0000 */
[----:B------:R-:W-:Y:S02]  /*0190*/  IMAD.IADD R6, R7, 0x1, R4 ;  /* 0x0000000107067824 */ /* 0x000fe400078e0204 */
[C---:B------:R-:W-:Y:S02]  /*01a0*/  IMAD.SHL.U32 R7, R9.reuse, 0x200, RZ ;  /* 0x0000020009077824 */ /* 0x040fe400078e00ff */
[----:B--2---:R-:W-:Y:S02]  /*01b0*/  IMAD R9, R9, 0x100, R0 ;  /* 0x0000010009097824 */ /* 0x004fe400078e0200 */
[C---:B------:R-:W-:Y:S02]  /*01c0*/  VIADD R8, R6.reuse, 0x80 ;  /* 0x0000008006087836 */ /* 0x040fe40000000000 */
[C---:B------:R-:W-:Y:S02]  /*01d0*/  VIADD R10, R6.reuse, 0xa0 ;  /* 0x000000a0060a7836 */ /* 0x040fe40000000000 */
[----:B------:R-:W-:-:S02]  /*01e0*/  VIADD R11, R6, 0xc0 ;  /* 0x000000c0060b7836 */ /* 0x000fc40000000000 */
[C---:B0-----:R-:W-:Y:S02]  /*01f0*/  VIADD R12, R6.reuse, 0xe0 ;  /* 0x000000e0060c7836 */ /* 0x041fe40000000000 */
[C---:B------:R-:W-:Y:S02]  /*0200*/  VIADD R13, R6.reuse, 0x100 ;  /* 0x00000100060d7836 */ /* 0x040fe40000000000 */
[C---:B------:R-:W-:Y:S02]  /*0210*/  VIADD R14, R6.reuse, 0x120 ;  /* 0x00000120060e7836 */ /* 0x040fe40000000000 */
[C---:B------:R-:W-:Y:S02]  /*0220*/  VIADD R15, R6.reuse, 0x140 ;  /* 0x00000140060f7836 */ /* 0x040fe40000000000 */
[C---:B------:R-:W-:Y:S02]  /*0230*/  VIADD R16, R6.reuse, 0x160 ;  /* 0x0000016006107836 */ /* 0x040fe40000000000 */
[----:B------:R-:W-:-:S02]  /*0240*/  VIADD R17, R6, 0x180 ;  /* 0x0000018006117836 */ /* 0x000fc40000000000 */
[C---:B------:R-:W-:Y:S02]  /*0250*/  VIADD R18, R6.reuse, 0x1a0 ;  /* 0x000001a006127836 */ /* 0x040fe40000000000 */
[C---:B------:R-:W-:Y:S02]  /*0260*/  VIADD R19, R6.reuse, 0x1c0 ;  /* 0x000001c006137836 */ /* 0x040fe40000000000 */
[----:B-1----:R-:W-:-:S07]  /*0270*/  VIADD R30, R6, 0x1e0 ;  /* 0x000001e0061e7836 */ /* 0x002fce0000000000 */
.L_x_189:
[----:B------:R-:W-:Y:S01]  /*0280*/  BAR.SYNC.DEFER_BLOCKING 0x0 ;  /* 0x0000000000007b1d */ /* 0x000fe20000010000 */
[----:B------:R-:W-:Y:S01]  /*0290*/  SHF.R.S32.HI R24, RZ, 0x1f, R4 ;  /* 0x0000001fff187819 */ /* 0x000fe20000011404 */
[----:B-1----:R-:W-:Y:S01]  /*02a0*/  IMAD.MOV.U32 R27, RZ, RZ, 0x80 ;  /* 0x00000080ff1b7424 */ /* 0x002fe200078e00ff */
[--C-:B------:R-:W-:Y:S01]  /*02b0*/  SHF.R.S32.HI R21, RZ, 0x1f, R5.reuse ;  /* 0x0000001fff157819 */ /* 0x100fe20000011405 */
[----:B------:R-:W-:Y:S01]  /*02c0*/  IMAD.MOV.U32 R31, RZ, RZ, 0x80 ;  /* 0x00000080ff1f7424 */ /* 0x000fe200078e00ff */
[----:B------:R-:W-:Y:S01]  /*02d0*/  IADD3 R22, P0, P1, R4, UR10, R5 ;  /* 0x0000000a04167c10 */ /* 0x000fe2000f91e005 */
[----:B------:R-:W-:Y:S01]  /*02e0*/  IMAD.MOV.U32 R29, RZ, RZ, 0x80 ;  /* 0x00000080ff1d7424 */ /* 0x000fe200078e00ff */
[----:B------:R-:W-:Y:S02]  /*02f0*/  VIADDMNMX R25, R2, -R5, 0x200, PT ;  /* 0x0000020002197446 */ /* 0x000fe40003800905 */
[----:B------:R-:W-:Y:S02]  /*0300*/  IADD3.X R23, R24, UR11, R21, P0, P1 ;  /* 0x0000000b18177c10 */ /* 0x000fe400087e2415 */
[----:B------:R-:W-:-:S02]  /*0310*/  LOP3.LUT R24, R4, 0x60, RZ, 0xfc, !PT ;  /* 0x0000006004187812 */ /* 0x000fc400078efcff */
[CC--:B------:R-:W-:Y:S02]  /*0320*/  ISETP.GE.AND P6, PT, R4.reuse, R25.reuse, PT ;  /* 0x000000190400720c */ /* 0x0c0fe40003fc6270 */
[C---:B------:R-:W-:Y:S02]  /*0330*/  LOP3.LUT R26, R4.reuse, 0x20, RZ, 0xfc, !PT ;  /* 0x00000020041a7812 */ /* 0x040fe400078efcff */
[----:B------:R-:W-:Y:S02]  /*0340*/  LOP3.LUT R28, R4, 0x40, RZ, 0xfc, !PT ;  /* 0x00000040041c7812 */ /* 0x000fe400078efcff */
[-C--:B------:R-:W-:Y:S02]  /*0350*/  ISETP.GE.AND P3, PT, R24, R25.reuse, PT ;  /* 0x000000191800720c */ /* 0x080fe40003f66270 */
[----:B------:R-:W-:Y:S02]  /*0360*/  LOP3.LUT R24, R4, 0xc0, RZ, 0xfc, !PT ;  /* 0x000000c004187812 */ /* 0x000fe400078efcff */
[----:B------:R-:W-:-:S02]  /*0370*/  ISETP.GE.AND P5, PT, R26, R25, PT ;  /* 0x000000191a00720c */ /* 0x000fc40003fa6270 */
[-C--:B------:R-:W-:Y:S01]  /*0380*/  ISETP.GE.AND P4, PT, R28, R25.reuse, PT ;  /* 0x000000191c00720c */ /* 0x080fe20003f86270 */
[----:B------:R-:W2:Y:S01]  /*0390*/  @!P6 LDG.E.U8 R27, desc[UR8][R22.64] ;  /* 0x00000008161be981 */ /* 0x000ea2000c1e1100 */
[C---:B------:R-:W-:Y:S02]  /*03a0*/  LOP3.LUT R26, R4.reuse, 0x80, RZ, 0xfc, !PT ;  /* 0x00000080041a7812 */ /* 0x040fe400078efcff */
[----:B------:R-:W-:Y:S02]  /*03b0*/  LOP3.LUT R28, R4, 0xa0, RZ, 0xfc, !PT ;  /* 0x000000a0041c7812 */ /* 0x000fe400078efcff */
[-C--:B------:R-:W-:Y:S01]  /*03c0*/  ISETP.GE.AND P0, PT, R24, R25.reuse, PT ;  /* 0x000000191800720c */ /* 0x080fe20003f06270 */
[----:B------:R-:W-:Y:S01]  /*03d0*/  IMAD.MOV.U32 R21, RZ, RZ, 0x80 ;  /* 0x00000080ff157424 */ /* 0x000fe200078e00ff */
[----:B------:R-:W-:Y:S01]  /*03e0*/  LOP3.LUT R24, R4, 0xe0, RZ, 0xfc, !PT ;  /* 0x000000e004187812 */ /* 0x000fe200078efcff */
[----:B------:R-:W3:Y:S01]  /*03f0*/  @!P3 LDG.E.U8 R29, desc[UR8][R22.64+0x60] ;  /* 0x00006008161db981 */ /* 0x000ee2000c1e1100 */
[----:B------:R-:W-:-:S02]  /*0400*/  ISETP.GE.AND P2, PT, R26, R25, PT ;  /* 0x000000191a00720c */ /* 0x000fc40003f46270 */
[-C--:B------:R-:W-:Y:S01]  /*0410*/  ISETP.GE.AND P1, PT, R28, R25.reuse, PT ;  /* 0x000000191c00720c */ /* 0x080fe20003f26270 */
[----:B------:R-:W-:Y:S01]  /*0420*/  IMAD.MOV.U32 R28, RZ, RZ, 0x80 ;  /* 0x00000080ff1c7424 */ /* 0x000fe200078e00ff */
[----:B------:R-:W-:Y:S01]  /*0430*/  ISETP.GE.AND P6, PT, R24, R25, PT ;  /* 0x000000191800720c */ /* 0x000fe20003fc6270 */
[----:B------:R-:W-:Y:S01]  /*0440*/  IMAD.MOV.U32 R25, RZ, RZ, 0x80 ;  /* 0x00000080ff197424 */ /* 0x000fe200078e00ff */
[----:B------:R-:W4:Y:S01]  /*0450*/  @!P4 LDG.E.U8 R31, desc[UR8][R22.64+0x40] ;  /* 0x00004008161fc981 */ /* 0x000f22000c1e1100 */
[----:B------:R-:W-:Y:S02]  /*0460*/  IMAD.MOV.U32 R26, RZ, RZ, 0x80 ;  /* 0x00000080ff1a7424 */ /* 0x000fe400078e00ff */
[----:B------:R-:W-:Y:S01]  /*0470*/  IMAD.MOV.U32 R24, RZ, RZ, 0x80 ;  /* 0x00000080ff187424 */ /* 0x000fe200078e00ff */
[----:B------:R-:W5:Y:S04]  /*0480*/  @!P5 LDG.E.U8 R28, desc[UR8][R22.64+0x20] ;  /* 0x00002008161cd981 */ /* 0x000f68000c1e1100 */
[----:B------:R-:W3:Y:S04]  /*0490*/  @!P2 LDG.E.U8 R25, desc[UR8][R22.64+0x80] ;  /* 0x000080081619a981 */ /* 0x000ee8000c1e1100 */
[----:B------:R-:W3:Y:S04]  /*04a0*/  @!P1 LDG.E.U8 R26, desc[UR8][R22.64+0xa0] ;  /* 0x0000a008161a9981 */ /* 0x000ee8000c1e1100 */
[----:B------:R-:W3:Y:S04]  /*04b0*/  @!P0 LDG.E.U8 R24, desc[UR8][R22.64+0xc0] ;  /* 0x0000c00816188981 */ /* 0x000ee8000c1e1100 */
[----:B------:R0:W3:Y:S01]  /*04c0*/  @!P6 LDG.E.U8 R21, desc[UR8][R22.64+0xe0] ;  /* 0x0000e0081615e981 */ /* 0x0000e2000c1e1100 */
[----:B------:R-:W1:Y:S01]  /*04d0*/  S2UR UR5, SR_CgaCtaId ;  /* 0x00000000000579c3 */ /* 0x000e620000008800 */
[----:B------:R-:W-:Y:S01]  /*04e0*/  UMOV UR4, 0x400 ;  /* 0x0000040000047882 */ /* 0x000fe20000000000 */
[C---:B------:R-:W-:Y:S01]  /*04f0*/  VIADD R33, R9.reuse, 0x20 ;  /* 0x0000002009217836 */ /* 0x040fe20000000000 */
[C---:B------:R-:W-:Y:S01]  /*0500*/  LEA.HI.SX32 R32, R9.reuse, R9, 0x1b ;  /* 0x0000000909207211 */ /* 0x040fe200078fdaff */
[----:B------:R-:W-:-:S02]  /*0510*/  VIADD R34, R9, 0x40 ;  /* 0x0000004009227836 */ /* 0x000fc40000000000 */
[----:B------:R-:W-:Y:S01]  /*0520*/  VIADD R35, R9, 0x60 ;  /* 0x0000006009237836 */ /* 0x000fe20000000000 */
[----:B------:R-:W-:Y:S01]  /*0530*/  LEA.HI.SX32 R33, R33, R33, 0x1b ;  /* 0x0000002121217211 */ /* 0x000fe200078fdaff */
[C---:B0-----:R-:W-:Y:S02]  /*0540*/  VIADD R22, R9.reuse, 0x80 ;  /* 0x0000008009167836 */ /* 0x041fe40000000000 */
[C---:B------:R-:W-:Y:S01]  /*0550*/  VIADD R23, R9.reuse, 0xa0 ;  /* 0x000000a009177836 */ /* 0x040fe20000000000 */
[----:B------:R-:W-:Y:S01]  /*0560*/  LEA.HI.SX32 R34, R34, R34, 0x1b ;  /* 0x0000002222227211 */ /* 0x000fe200078fdaff */
[----:B------:R-:W-:Y:S01]  /*0570*/  VIADD R37, R9, 0xc0 ;  /* 0x000000c009257836 */ /* 0x000fe20000000000 */
[----:B------:R-:W-:Y:S01]  /*0580*/  LEA.HI.SX32 R36, R35, R35, 0x1b ;  /* 0x0000002323247211 */ /* 0x000fe200078fdaff */
[----:B------:R-:W-:Y:S01]  /*0590*/  VIADD R39, R9, 0xe0 ;  /* 0x000000e009277836 */ /* 0x000fe20000000000 */
[----:B-1----:R-:W-:Y:S01]  /*05a0*/  ULEA UR6, UR5, UR4, 0x18 ;  /* 0x0000000405067291 */ /* 0x002fe2000f8ec03f */
[----:B------:R-:W-:-:S02]  /*05b0*/  LEA.HI.SX32 R38, R22, R22, 0x1b ;  /* 0x0000001616267211 */ /* 0x000fc400078fdaff */
[----:B------:R-:W-:Y:S02]  /*05c0*/  LEA.HI.SX32 R35, R23, R23, 0x1b ;  /* 0x0000001717237211 */ /* 0x000fe400078fdaff */
[----:B------:R-:W-:Y:S01]  /*05d0*/  LEA.HI.SX32 R37, R37, R37, 0x1b ;  /* 0x0000002525257211 */ /* 0x000fe200078fdaff */
[----:B------:R-:W0:Y:S03]  /*05e0*/  LDC.64 R22, c[0x0][0x220] ;  /* 0x00008800ff167b82 */ /* 0x000e260000000a00 */
[----:B--2---:R1:W-:Y:S02]  /*05f0*/  STS.U8 [R32+UR6], R27 ;  /* 0x0000001b20007988 */ /* 0x0043e40008000006 */
[----:B-1----:R-:W-:Y:S02]  /*0600*/  IMAD R27, R0, 0x7, R9 ;  /* 0x00000007001b7824 */ /* 0x002fe400078e0209 */
[----:B-----5:R1:W-:Y:S04]  /*0610*/  STS.U8 [R33+UR6], R28 ;  /* 0x0000001c21007988 */ /* 0x0203e80008000006 */
[----:B----4-:R-:W-:Y:S04]  /*0620*/  STS.U8 [R34+UR6], R31 ;  /* 0x0000001f22007988 */ /* 0x010fe80008000006 */
[----:B---3--:R-:W-:Y:S01]  /*0630*/  STS.U8 [R36+UR6], R29 ;  /* 0x0000001d24007988 */ /* 0x008fe20008000006 */
[----:B-1----:R-:W-:-:S02]  /*0640*/  LEA.HI.SX32 R28, R39, R39, 0x1b ;  /* 0x00000027271c7211 */ /* 0x002fc400078fdaff */
[----:B------:R-:W-:Y:S01]  /*0650*/  LEA.HI.SX32 R33, R27, R27, 0x1b ;  /* 0x0000001b1b217211 */ /* 0x000fe200078fdaff */
[----:B------:R-:W-:Y:S04]  /*0660*/  STS.U8 [R38+UR6], R25 ;  /* 0x0000001926007988 */ /* 0x000fe80008000006 */
[----:B------:R1:W-:Y:S04]  /*0670*/  STS.U8 [R35+UR6], R26 ;  /* 0x0000001a23007988 */ /* 0x0003e80008000006 */
[----:B------:R2:W-:Y:S04]  /*0680*/  STS.U8 [R37+UR6], R24 ;  /* 0x0000001825007988 */ /* 0x0005e80008000006 */
[----:B------:R3:W-:Y:S01]  /*0690*/  STS.U8 [R28+UR6], R21 ;  /* 0x000000151c007988 */ /* 0x0007e20008000006 */
[----:B------:R-:W-:-:S03]  /*06a0*/  NOP ;  /* 0x0000000000007918 */ /* 0x000fc60000000000 */
[----:B------:R-:W4:Y:S01]  /*06b0*/  LDS.U8 R33, [R33+UR6] ;  /* 0x0000000621217984 */ /* 0x000f220008000000 */
[----:B------:R-:W-:-:S05]  /*06c0*/  VIADD R32, R27, 0x2 ;  /* 0x000000021b207836 */ /* 0x000fca0000000000 */
[----:B------:R-:W-:Y:S01]  /*06d0*/  LEA.HI.SX32 R32, R32, R32, 0x1b ;  /* 0x0000002020207211 */ /* 0x000fe200078fdaff */
[C---:B-1----:R-:W-:Y:S02]  /*06e0*/  VIADD R26, R27.reuse, 0x4 ;  /* 0x000000041b1a7836 */ /* 0x042fe40000000000 */
[C---:B------:R-:W-:Y:S02]  /*06f0*/  VIADD R29, R27.reuse, 0x1 ;  /* 0x000000011b1d7836 */ /* 0x040fe40000000000 */
[----:B------:R-:W1:Y:S01]  /*0700*/  LDS.U8 R37, [R32+UR6] ;  /* 0x0000000620257984 */ /* 0x000e620008000000 */
[----:B------:R-:W-:Y:S02]  /*0710*/  VIADD R34, R27, 0x3 ;  /* 0x000000031b227836 */ /* 0x000fe40000000000 */
[----:B--2---:R-:W-:Y:S01]  /*0720*/  IMAD R24, R20, 0x8, R5 ;  /* 0x0000000814187824 */ /* 0x004fe200078e0205 */
[----:B------:R-:W-:Y:S01]  /*0730*/  LEA.HI.SX32 R36, R26, R26, 0x1b ;  /* 0x0000001a1a247211 */ /* 0x000fe200078fdaff */
[----:B---3--:R-:W2:Y:S01]  /*0740*/  LDC.64 R20, c[0x4][0x8] ;  /* 0x01000200ff147b82 */ /* 0x008ea20000000a00 */
[----:B------:R-:W-:-:S02]  /*0750*/  LEA.HI.SX32 R31, R29, R29, 0x1b ;  /* 0x0000001d1d1f7211 */ /* 0x000fc400078fdaff */
[----:B------:R-:W-:Y:S02]  /*0760*/  LEA.HI.SX32 R29, R34, R34, 0x1b ;  /* 0x00000022221d7211 */ /* 0x000fe400078fdaff */
[----:B------:R-:W-:Y:S01]  /*0770*/  SHF.R.U32.HI R25, RZ, R3, R24 ;  /* 0x00000003ff197219 */ /* 0x000fe20000011618 */
[----:B------:R-:W-:Y:S01]  /*0780*/  VIADD R24, R27, 0x5 ;  /* 0x000000051b187836 */ /* 0x000fe20000000000 */
[----:B------:R-:W-:Y:S04]  /*0790*/  LDS.U8 R31, [R31+UR6] ;  /* 0x000000061f1f7984 */ /* 0x000fe80008000000 */
[----:B------:R-:W3:Y:S01]  /*07a0*/  LDS.U8 R29, [R29+UR6] ;  /* 0x000000061d1d7984 */ /* 0x000ee20008000000 */
[----:B------:R-:W-:Y:S01]  /*07b0*/  LEA.HI.SX32 R28, R24, R24, 0x1b ;  /* 0x00000018181c7211 */ /* 0x000fe200078fdaff */
[----:B----4-:R-:W-:-:S05]  /*07c0*/  IMAD.SHL.U32 R26, R33, 0x4, RZ ;  /* 0x00000004211a7824 */ /* 0x010fca00078e00ff */
[----:B------:R-:W4:Y:S01]  /*07d0*/  LDS.U8 R28, [R28+UR6] ;  /* 0x000000061c1c7984 */ /* 0x000f220008000000 */
[----:B------:R-:W-:-:S03]  /*07e0*/  LOP3.LUT R26, R26, 0x3c, RZ, 0xc0, !PT ;  /* 0x0000003c1a1a7812 */ /* 0x000fc600078ec0ff */
[----:B------:R-:W-:Y:S01]  /*07f0*/  LDS.U8 R36, [R36+UR6] ;  /* 0x0000000624247984 */ /* 0x000fe20008000000 */
[----:B------:R-:W-:Y:S01]  /*0800*/  IADD3 R24, P0, R26, UR12, RZ ;  /* 0x0000000c1a187c10 */ /* 0x000fe2000ff1e0ff */
[C---:B------:R-:W-:Y:S02]  /*0810*/  VIADD R26, R27.reuse, 0x6 ;  /* 0x000000061b1a7836 */ /* 0x040fe40000000000 */
[----:B------:R-:W-:-:S03]  /*0820*/  VIADD R34, R27, 0x7 ;  /* 0x000000071b227836 */ /* 0x000fc60000000000 */
[----:B------:R-:W-:-:S06]  /*0830*/  LEA.HI.SX32 R27, R26, R26, 0x1b ;  /* 0x0000001a1a1b7211 */ /* 0x000fcc00078fdaff */
[----:B------:R-:W5:Y:S01]  /*0840*/  LDS.U8 R27, [R27+UR6] ;  /* 0x000000061b1b7984 */ /* 0x000f620008000000 */
[----:B-1----:R-:W-:Y:S02]  /*0850*/  IMAD.SHL.U32 R38, R37, 0x4, RZ ;  /* 0x0000000425267824 */ /* 0x002fe400078e00ff */
[----:B0-----:R-:W-:-:S04]  /*0860*/  IMAD.WIDE.U32 R22, R25, 0x4, R22 ;  /* 0x0000000419167825 */ /* 0x001fc800078e0016 */
[----:B------:R-:W-:Y:S01]  /*0870*/  IMAD.X R25, RZ, RZ, UR13, P0 ;  /* 0x0000000dff197e24 */ /* 0x000fe200080e06ff */
[----:B------:R-:W-:Y:S02]  /*0880*/  LOP3.LUT R38, R38, 0x3c, RZ, 0xc0, !PT ;  /* 0x0000003c26267812 */ /* 0x000fe400078ec0ff */
[----:B------:R-:W-:Y:S01]  /*0890*/  SHF.R.U32.HI R35, RZ, 0x4, R33 ;  /* 0x00000004ff237819 */ /* 0x000fe20000011621 */
[----:B---3--:R-:W-:Y:S01]  /*08a0*/  IMAD.SHL.U32 R40, R29, 0x4, RZ ;  /* 0x000000041d287824 */ /* 0x008fe200078e00ff */
[----:B------:R-:W-:Y:S01]  /*08b0*/  LEA.HI.SX32 R26, R34, R34, 0x1b ;  /* 0x00000022221a7211 */ /* 0x000fe200078fdaff */
[----:B------:R0:W3:Y:S01]  /*08c0*/  LDG.E R33, desc[UR8][R24.64] ;  /* 0x0000000818217981 */ /* 0x0000e2000c1e1900 */
[----:B------:R-:W-:Y:S01]  /*08d0*/  SHF.R.U32.HI R39, RZ, 0x4, R37 ;  /* 0x00000004ff277819 */ /* 0x000fe20000011625 */
[----:B--2---:R-:W-:Y:S01]  /*08e0*/  IMAD.WIDE.U32 R34, R35, 0x4, R20 ;  /* 0x0000000423227825 */ /* 0x004fe200078e0014 */
[----:B------:R-:W-:Y:S01]  /*08f0*/  SHF.R.U32.HI R29, RZ, 0x4, R29 ;  /* 0x00000004ff1d7819 */ /* 0x000fe2000001161d */
[----:B------:R1:W3:Y:S04]  /*0900*/  LDG.E.CONSTANT R32, desc[UR8][R22.64] ;  /* 0x0000000816207981 */ /* 0x0002e8000c1e9900 */
[----:B------:R-:W2:Y:S01]  /*0910*/  LDS.U8 R26, [R26+UR6] ;  /* 0x000000061a1a7984 */ /* 0x000ea20008000000 */
[----:B0-----:R-:W-:-:S05]  /*0920*/  IADD3 R24, P1, R38, UR12, RZ ;  /* 0x0000000c26187c10 */ /* 0x001fca000ff3e0ff */
[----:B------:R-:W-:Y:S01]  /*0930*/  IMAD.X R25, RZ, RZ, UR13, P1 ;  /* 0x0000000dff197e24 */ /* 0x000fe200088e06ff */
[----:B-1----:R-:W-:Y:S01]  /*0940*/  SHF.R.U32.HI R23, RZ, 0x4, R31 ;  /* 0x00000004ff177819 */ /* 0x002fe2000001161f */
[----:B------:R-:W-:Y:S02]  /*0950*/  IMAD.SHL.U32 R22, R31, 0x4, RZ ;  /* 0x000000041f167824 */ /* 0x000fe400078e00ff */
[----:B------:R-:W3:Y:S01]  /*0960*/  LDG.E R31, desc[UR8][R34.64] ;  /* 0x00000008221f7981 */ /* 0x000ee2000c1e1900 */
[----:B------:R-:W-:-:S05]  /*0970*/  IMAD.WIDE.U32 R38, R39, 0x4, R20 ;  /* 0x0000000427267825 */ /* 0x000fca00078e0014 */
[----:B------:R-:W3:Y:S04]  /*0980*/  LDG.E R45, desc[UR8][R38.64] ;  /* 0x00000008262d7981 */ /* 0x000ee8000c1e1900 */
[----:B------:R0:W3:Y:S01]  /*0990*/  LDG.E R34, desc[UR8][R24.64] ;  /* 0x0000000818227981 */ /* 0x0000e2000c1e1900 */
[----:B------:R-:W-:Y:S01]  /*09a0*/  LOP3.LUT R42, R22, 0x3c, RZ, 0xc0, !PT ;  /* 0x0000003c162a7812 */ /* 0x000fe200078ec0ff */
[----:B0-----:R-:W-:Y:S01]  /*09b0*/  IMAD.WIDE.U32 R24, R29, 0x4, R20 ;  /* 0x000000041d187825 */ /* 0x001fe200078e0014 */
[----:B----4-:R-:W-:-:S04]  /*09c0*/  SHF.R.U32.HI R29, RZ, 0x4, R28 ;  /* 0x00000004ff1d7819 */ /* 0x010fc8000001161c */
[----:B------:R0:W4:Y:S01]  /*09d0*/  LDG.E R39, desc[UR8][R24.64] ;  /* 0x0000000818277981 */ /* 0x000122000c1e1900 */
[----:B------:R-:W-:Y:S01]  /*09e0*/  IADD3 R42, P0, R42, UR12, RZ ;  /* 0x0000000c2a2a7c10 */ /* 0x000fe2000ff1e0ff */
[----:B0-----:R-:W-:Y:S01]  /*09f0*/  IMAD.WIDE.U32 R24, R29, 0x4, R20 ;  /* 0x000000041d187825 */ /* 0x001fe200078e0014 */
[----:B-----5:R-:W-:-:S03]  /*0a00*/  SHF.R.U32.HI R29, RZ, 0x4, R27 ;  /* 0x00000004ff1d7819 */ /* 0x020fc6000001161b */
[----:B------:R-:W-:Y:S01]  /*0a10*/  IMAD.SHL.U32 R27, R27, 0x4, RZ ;  /* 0x000000041b1b7824 */ /* 0x000fe200078e00ff */
[----:B------:R-:W-:Y:S01]  /*0a20*/  LOP3.LUT R40, R40, 0x3c, RZ, 0xc0, !PT ;  /* 0x0000003c28287812 */ /* 0x000fe200078ec0ff */
[----:B------:R0:W5:Y:S03]  /*0a30*/  LDG.E R38, desc[UR8][R24.64] ;  /* 0x0000000818267981 */ /* 0x000166000c1e1900 */
[----:B------:R-:W-:Y:S01]  /*0a40*/  LOP3.LUT R27, R27, 0x3c, RZ, 0xc0, !PT ;  /* 0x0000003c1b1b7812 */ /* 0x000fe200078ec0ff */
[----:B------:R-:W-:Y:S01]  /*0a50*/  IMAD.X R43, RZ, RZ, UR13, P0 ;  /* 0x0000000dff2b7e24 */ /* 0x000fe200080e06ff */
[----:B------:R-:W-:Y:S01]  /*0a60*/  IADD3 R40, P0, R40, UR12, RZ ;  /* 0x0000000c28287c10 */ /* 0x000fe2000ff1e0ff */
[----:B------:R-:W-:Y:S02]  /*0a70*/  IMAD.SHL.U32 R44, R36, 0x4, RZ ;  /* 0x00000004242c7824 */ /* 0x000fe400078e00ff */
[----:B------:R-:W-:Y:S01]  /*0a80*/  IMAD.WIDE.U32 R22, R23, 0x4, R20 ;  /* 0x0000000417167825 */ /* 0x000fe200078e0014 */
[----:B------:R-:W4:Y:S01]  /*0a90*/  LDG.E R35, desc[UR8][R42.64] ;  /* 0x000000082a237981 */ /* 0x000f22000c1e1900 */
[----:B0-----:R-:W-:-:S02]  /*0aa0*/  IADD3 R24, P1, R27, UR12, RZ ;  /* 0x0000000c1b187c10 */ /* 0x001fc4000ff3e0ff */
[----:B------:R-:W-:Y:S01]  /*0ab0*/  IMAD.X R41, RZ, RZ, UR13, P0 ;  /* 0x0000000dff297e24 */ /* 0x000fe200080e06ff */
[----:B------:R-:W-:Y:S01]  /*0ac0*/  LOP3.LUT R44, R44, 0x3c, RZ, 0xc0, !PT ;  /* 0x0000003c2c2c7812 */ /* 0x000fe200078ec0ff */
[----:B------:R0:W5:Y:S01]  /*0ad0*/  LDG.E R37, desc[UR8][R22.64] ;  /* 0x0000000816257981 */ /* 0x000162000c1e1900 */
[----:B------:R-:W-:-:S03]  /*0ae0*/  IMAD.X R25, RZ, RZ, UR13, P1 ;  /* 0x0000000dff197e24 */ /* 0x000fc600088e06ff */
[----:B------:R1:W5:Y:S04]  /*0af0*/  LDG.E R41, desc[UR8][R40.64] ;  /* 0x0000000828297981 */ /* 0x000368000c1e1900 */
[----:B------:R-:W5:Y:S01]  /*0b00*/  LDG.E R25, desc[UR8][R24.64] ;  /* 0x0000000818197981 */ /* 0x000f62000c1e1900 */
[----:B0-----:R-:W-:Y:S02]  /*0b10*/  SHF.R.U32.HI R23, RZ, 0x4, R36 ;  /* 0x00000004ff177819 */ /* 0x001fe40000011624 */
[----:B------:R-:W-:Y:S02]  /*0b20*/  IADD3 R22, P0, R44, UR12, RZ ;  /* 0x0000000c2c167c10 */ /* 0x000fe4000ff1e0ff */
[----:B--2---:R-:W-:Y:S01]  /*0b30*/  SHF.R.U32.HI R44, RZ, 0x4, R26 ;  /* 0x00000004ff2c7819 */ /* 0x004fe2000001161a */
[----:B-1----:R-:W-:-:S02]  /*0b40*/  IMAD.SHL.U32 R40, R28, 0x4, RZ ;  /* 0x000000041c287824 */ /* 0x002fc400078e00ff */
[----:B------:R-:W-:Y:S02]  /*0b50*/  IMAD.SHL.U32 R26, R26, 0x4, RZ ;  /* 0x000000041a1a7824 */ /* 0x000fe400078e00ff */
[----:B------:R-:W-:Y:S01]  /*0b60*/  IMAD.WIDE.U32 R42, R23, 0x4, R20 ;  /* 0x00000004172a7825 */ /* 0x000fe200078e0014 */
[----:B------:R-:W-:-:S03]  /*0b70*/  LOP3.LUT R40, R40, 0x3c, RZ, 0xc0, !PT ;  /* 0x0000003c28287812 */ /* 0x000fc600078ec0ff */
[----:B------:R-:W-:Y:S01]  /*0b80*/  IMAD.X R23, RZ, RZ, UR13, P0 ;  /* 0x0000000dff177e24 */ /* 0x000fe200080e06ff */
[----:B------:R-:W-:Y:S01]  /*0b90*/  LOP3.LUT R26, R26, 0x3c, RZ, 0xc0, !PT ;  /* 0x0000003c1a1a7812 */ /* 0x000fe200078ec0ff */
[--C-:B------:R-:W-:Y:S01]  /*0ba0*/  IMAD.WIDE.U32 R28, R29, 0x4, R20.reuse ;  /* 0x000000041d1c7825 */ /* 0x100fe200078e0014 */
[----:B------:R-:W2:Y:S02]  /*0bb0*/  LDG.E R43, desc[UR8][R42.64] ;  /* 0x000000082a2b7981 */ /* 0x000ea4000c1e1900 */
[----:B------:R-:W-:Y:S02]  /*0bc0*/  IADD3 R26, P2, R26, UR12, RZ ;  /* 0x0000000c1a1a7c10 */ /* 0x000fe4000ff5e0ff */
[----:B------:R0:W2:Y:S01]  /*0bd0*/  LDG.E R36, desc[UR8][R22.64] ;  /* 0x0000000816247981 */ /* 0x0000a2000c1e1900 */
[----:B------:R-:W-:-:S03]  /*0be0*/  IMAD.WIDE.U32 R20, R44, 0x4, R20 ;  /* 0x000000042c147825 */ /* 0x000fc600078e0014 */
[----:B------:R-:W2:Y:S01]  /*0bf0*/  LDG.E R29, desc[UR8][R28.64] ;  /* 0x000000081c1d7981 */ /* 0x000ea2000c1e1900 */
[----:B------:R-:W-:-:S03]  /*0c00*/  IMAD.X R27, RZ, RZ, UR13, P2 ;  /* 0x0000000dff1b7e24 */ /* 0x000fc600090e06ff */
[----:B------:R1:W2:Y:S01]  /*0c10*/  LDG.E R21, desc[UR8][R20.64] ;  /* 0x0000000814157981 */ /* 0x0002a2000c1e1900 */
[----:B0-----:R-:W-:-:S03]  /*0c20*/  IADD3 R22, P0, R40, UR12, RZ ;  /* 0x0000000c28167c10 */ /* 0x001fc6000ff1e0ff */
[----:B------:R-:W2:Y:S02]  /*0c30*/  LDG.E R27, desc[UR8][R26.64] ;  /* 0x000000081a1b7981 */ /* 0x000ea4000c1e1900 */
[----:B------:R-:W-:-:S06]  /*0c40*/  IMAD.X R23, RZ, RZ, UR13, P0 ;  /* 0x0000000dff177e24 */ /* 0x000fcc00080e06ff */
[----:B------:R0:W2:Y:S01]  /*0c50*/  LDG.E R23, desc[UR8][R22.64] ;  /* 0x0000000816177981 */ /* 0x0000a2000c1e1900 */
[----:B------:R-:W-:Y:S01]  /*0c60*/  IMAD R40, R0, 0x10, R7 ;  /* 0x0000001000287824 */ /* 0x000fe200078e0207 */
[----:B------:R-:W-:-:S03]  /*0c70*/  UIADD3 UR4, UR4, 0x210, URZ ;  /* 0x0000021004047890 */ /* 0x000fc6000fffe03f */
[C---:B------:R-:W-:Y:S01]  /*0c80*/  VIADD R42, R40.reuse, 0x1 ;  /* 0x00000001282a7836 */ /* 0x040fe20000000000 */
[----:B------:R-:W-:Y:S01]  /*0c90*/  ULEA UR4, UR5, UR4, 0x18 ;  /* 0x0000000405047291 */ /* 0x000fe2000f8ec03f */
[----:B-1----:R-:W-:-:S03]  /*0ca0*/  LEA.HI.SX32 R20, R40, R40, 0x1b ;  /* 0x0000002828147211 */ /* 0x002fc600078fdaff */
[----:B------:R-:W-:Y:S02]  /*0cb0*/  LEA.HI.SX32 R42, R42, R40, 0x1b ;  /* 0x000000282a2a7211 */ /* 0x000fe400078fdaff */
[----:B------:R-:W-:Y:S02]  /*0cc0*/  LEA R20, R20, UR4, 0x1 ;  /* 0x0000000414147c11 */ /* 0x000fe4000f8e08ff */
[----:B0-----:R-:W-:Y:S01]  /*0cd0*/  LEA R22, R42, UR4, 0x1 ;  /* 0x000000042a167c11 */ /* 0x001fe2000f8e08ff */
[C---:B---3--:R-:W-:Y:S01]  /*0ce0*/  FMUL.FTZ R33, R32.reuse, R33 ;  /* 0x0000002120217220 */ /* 0x048fe20000410000 */
[----:B------:R-:W-:Y:S01]  /*0cf0*/  FMUL.FTZ R28, R32, R31 ;  /* 0x0000001f201c7220 */ /* 0x000fe20000410000 */
[----:B------:R-:W-:-:S04]  /*0d00*/  VIADD R31, R40, 0x4 ;  /* 0x00000004281f7836 */ /* 0x000fc80000000000 */
[----:B------:R-:W-:Y:S01]  /*0d10*/  F2FP.BF16.F32.PACK_AB R28, R33, R28 ;  /* 0x0000001c211c723e */ /* 0x000fe200000010ff */
[----:B------:R-:W-:Y:S01]  /*0d20*/  BAR.SYNC.DEFER_BLOCKING 0x0 ;  /* 0x0000000000007b1d */ /* 0x000fe20000010000 */
[----:B------:R-:W-:Y:S01]  /*0d30*/  LEA.HI.SX32 R31, R31, R40, 0x1b ;  /* 0x000000281f1f7211 */ /* 0x000fe200078fdaff */
[----:B------:R-:W-:Y:S01]  /*0d40*/  FMUL.FTZ R45, R32, R45 ;  /* 0x0000002d202d7220 */ /* 0x000fe20000410000 */
[----:B------:R-:W-:Y:S02]  /*0d50*/  VIADD R33, R40, 0x5 ;  /* 0x0000000528217836 */ /* 0x000fe40000000000 */
[C---:B------:R-:W-:Y:S01]  /*0d60*/  FMUL.FTZ R34, R32.reuse, R34 ;  /* 0x0000002220227220 */ /* 0x040fe20000410000 */
[----:B------:R0:W-:Y:S01]  /*0d70*/  STS.U16 [R20], R28 ;  /* 0x0000001c14007388 */ /* 0x0001e20000000400 */
[C---:B----4-:R-:W-:Y:S01]  /*0d80*/  FMUL.FTZ R42, R32.reuse, R35 ;  /* 0x00000023202a7220 */ /* 0x050fe20000410000 */
[C---:B-----5:R-:W-:Y:S01]  /*0d90*/  FMUL.FTZ R37, R32.reuse, R37 ;  /* 0x0000002520257220 */ /* 0x060fe20000410000 */
[----:B------:R-:W-:Y:S01]  /*0da0*/  FMUL.FTZ R26, R32, R41 ;  /* 0x00000029201a7220 */ /* 0x000fe20000410000 */
[----:B------:R-:W-:Y:S01]  /*0db0*/  PRMT R41, R28, 0x7632, R41 ;  /* 0x000076321c297816 */ /* 0x000fe20000000029 */
[----:B------:R-:W-:Y:S01]  /*0dc0*/  FMUL.FTZ R24, R32, R25 ;  /* 0x0000001920187220 */ /* 0x000fe20000410000 */
[----:B------:R-:W-:Y:S01]  /*0dd0*/  VIADD R25, R40, 0x2 ;  /* 0x0000000228197836 */ /* 0x000fe20000000000 */
[----:B------:R-:W-:-:S02]  /*0de0*/  F2FP.BF16.F32.PACK_AB R37, R42, R37 ;  /* 0x000000252a25723e */ /* 0x000fc400000010ff */
[----:B------:R1:W-:Y:S02]  /*0df0*/  STS.U16 [R22+0x2], R41 ;  /* 0x0000022916007388 */ /* 0x0003e40000000400 */
[----:B------:R-:W-:-:S04]  /*0e00*/  LEA.HI.SX32 R25, R25, R40, 0x1b ;  /* 0x0000002819197211 */ /* 0x000fc800078fdaff */
[----:B0-----:R-:W-:Y:S02]  /*0e10*/  LEA R20, R25, UR4, 0x1 ;  /* 0x0000000419147c11 */ /* 0x001fe4000f8e08ff */
[----:B-1----:R-:W-:Y:S02]  /*0e20*/  LEA R22, R31, UR4, 0x1 ;  /* 0x000000041f167c11 */ /* 0x002fe4000f8e08ff */
[----:B------:R-:W-:-:S05]  /*0e30*/  PRMT R31, R37, 0x7610, R31 ;  /* 0x00007610251f7816 */ /* 0x000fca000000001f */
[----:B------:R0:W-:Y:S01]  /*0e40*/  STS.U16 [R20+0x4], R31 ;  /* 0x0000041f14007388 */ /* 0x0001e20000000400 */
[C---:B------:R-:W-:Y:S01]  /*0e50*/  FMUL.FTZ R39, R32.reuse, R39 ;  /* 0x0000002720277220 */ /* 0x040fe20000410000 */
[----:B0-----:R-:W0:Y:S01]  /*0e60*/  S2R R20, SR_TID.X ;  /* 0x0000000000147919 */ /* 0x001e220000002100 */
[C---:B--2---:R-:W-:Y:S01]  /*0e70*/  FMUL.FTZ R43, R32.reuse, R43 ;  /* 0x0000002b202b7220 */ /* 0x044fe20000410000 */
[C---:B------:R-:W-:Y:S01]  /*0e80*/  FMUL.FTZ R38, R32.reuse, R38 ;  /* 0x0000002620267220 */ /* 0x040fe20000410000 */
[C---:B------:R-:W-:Y:S01]  /*0e90*/  FMUL.FTZ R29, R32.reuse, R29 ;  /* 0x0000001d201d7220 */ /* 0x040fe20000410000 */
[C---:B------:R-:W-:Y:S01]  /*0ea0*/  FMUL.FTZ R21, R32.reuse, R21 ;  /* 0x0000001520157220 */ /* 0x040fe20000410000 */
[C---:B------:R-:W-:Y:S01]  /*0eb0*/  FMUL.FTZ R36, R32.reuse, R36 ;  /* 0x0000002420247220 */ /* 0x040fe20000410000 */
[----:B------:R-:W-:Y:S01]  /*0ec0*/  LEA.HI.SX32 R33, R33, R40, 0x1b ;  /* 0x0000002821217211 */ /* 0x000fe200078fdaff */
[C---:B------:R-:W-:Y:S01]  /*0ed0*/  FMUL.FTZ R23, R32.reuse, R23 ;  /* 0x0000001720177220 */ /* 0x040fe20000410000 */
[----:B------:R-:W-:Y:S01]  /*0ee0*/  FMUL.FTZ R32, R32, R27 ;  /* 0x0000001b20207220 */ /* 0x000fe20000410000 */
[----:B------:R-:W-:Y:S01]  /*0ef0*/  VIADD R27, R40, 0x3 ;  /* 0x00000003281b7836 */ /* 0x000fe20000000000 */
[----:B------:R-:W-:Y:S01]  /*0f00*/  F2FP.BF16.F32.PACK_AB R45, R34, R45 ;  /* 0x0000002d222d723e */ /* 0x000fe200000010ff */
[----:B------:R-:W-:-:S03]  /*0f10*/  VIADD R35, R40, 0x6 ;  /* 0x0000000628237836 */ /* 0x000fc60000000000 */
[-C--:B------:R-:W-:Y:S02]  /*0f20*/  LEA.HI.SX32 R27, R27, R40.reuse, 0x1b ;  /* 0x000000281b1b7211 */ /* 0x080fe400078fdaff */
[----:B------:R-:W-:Y:S02]  /*0f30*/  LEA R25, R33, UR4, 0x1 ;  /* 0x0000000421197c11 */ /* 0x000fe4000f8e08ff */
[----:B------:R-:W-:Y:S02]  /*0f40*/  LEA R27, R27, UR4, 0x1 ;  /* 0x000000041b1b7c11 */ /* 0x000fe4000f8e08ff */
[----:B------:R-:W-:Y:S02]  /*0f50*/  PRMT R33, R37, 0x7632, R33 ;  /* 0x0000763225217816 */ /* 0x000fe40000000021 */
[C---:B------:R-:W-:Y:S02]  /*0f60*/  PRMT R44, R45.reuse, 0x7610, R44 ;  /* 0x000076102d2c7816 */ /* 0x040fe4000000002c */
[----:B------:R-:W-:Y:S01]  /*0f70*/  PRMT R28, R45, 0x7632, R28 ;  /* 0x000076322d1c7816 */ /* 0x000fe2000000001c */
[----:B------:R1:W-:Y:S01]  /*0f80*/  STS.U16 [R27+0x6], R33 ;  /* 0x000006211b007388 */ /* 0x0003e20000000400 */
[-C--:B------:R-:W-:Y:S01]  /*0f90*/  LEA.HI.SX32 R35, R35, R40.reuse, 0x1b ;  /* 0x0000002823237211 */ /* 0x080fe200078fdaff */
[----:B------:R-:W-:Y:S01]  /*0fa0*/  VIADD R37, R40, 0x7 ;  /* 0x0000000728257836 */ /* 0x000fe20000000000 */
[----:B------:R-:W-:Y:S01]  /*0fb0*/  F2FP.BF16.F32.PACK_AB R39, R26, R39 ;  /* 0x000000271a27723e */ /* 0x000fe200000010ff */
[----:B------:R-:W-:Y:S01]  /*0fc0*/  STS.U16 [R22+0x8], R44 ;  /* 0x0000082c16007388 */ /* 0x000fe20000000400 */
[C---:B------:R-:W-:Y:S01]  /*0fd0*/  VIADD R41, R40.reuse, 0x8 ;  /* 0x0000000828297836 */ /* 0x040fe20000000000 */
[----:B------:R-:W-:Y:S01]  /*0fe0*/  LEA R26, R35, UR4, 0x1 ;  /* 0x00000004231a7c11 */ /* 0x000fe2000f8e08ff */
[C---:B------:R-:W-:Y:S01]  /*0ff0*/  VIADD R45, R40.reuse, 0x9 ;  /* 0x00000009282d7836 */ /* 0x040fe20000000000 */
[----:B------:R2:W-:Y:S01]  /*1000*/  STS.U16 [R25+0xa], R28 ;  /* 0x00000a1c19007388 */ /* 0x0005e20000000400 */
[C---:B------:R-:W-:Y:S01]  /*1010*/  VIADD R34, R40.reuse, 0xb ;  /* 0x0000000b28227836 */ /* 0x040fe20000000000 */
[-C--:B------:R-:W-:Y:S01]  /*1020*/  LEA.HI.SX32 R37, R37, R40.reuse, 0x1b ;  /* 0x0000002825257211 */ /* 0x080fe200078fdaff */
[C---:B------:R-:W-:Y:S01]  /*1030*/  VIADD R42, R40.reuse, 0xc ;  /* 0x0000000c282a7836 */ /* 0x040fe20000000000 */
[-C--:B-1----:R-:W-:Y:S01]  /*1040*/  LEA.HI.SX32 R27, R41, R40.reuse, 0x1b ;  /* 0x00000028291b7211 */ /* 0x082fe200078fdaff */
[----:B------:R-:W-:Y:S01]  /*1050*/  VIADD R35, R40, 0xe ;  /* 0x0000000e28237836 */ /* 0x000fe20000000000 */
[----:B------:R-:W-:Y:S01]  /*1060*/  F2FP.BF16.F32.PACK_AB R36, R36, R43 ;  /* 0x0000002b2424723e */ /* 0x000fe200000010ff */
[----:B--2---:R-:W-:Y:S01]  /*1070*/  VIADD R28, R40, 0xa ;  /* 0x0000000a281c7836 */ /* 0x004fe20000000000 */
[----:B------:R-:W-:Y:S01]  /*1080*/  LEA.HI.SX32 R25, R45, R40, 0x1b ;  /* 0x000000282d197211 */ /* 0x000fe200078fdaff */
[----:B------:R1:W-:Y:S01]  /*1090*/  STS.U16 [R26+0xc], R39 ;  /* 0x00000c271a007388 */ /* 0x0003e20000000400 */
[----:B0-----:R-:W-:-:S02]  /*10a0*/  ISETP.NE.AND P0, PT, R20, RZ, PT ;  /* 0x000000ff1400720c */ /* 0x001fc40003f05270 */
[----:B------:R-:W-:Y:S02]  /*10b0*/  LEA.HI.SX32 R28, R28, R40, 0x1b ;  /* 0x000000281c1c7211 */ /* 0x000fe400078fdaff */
[----:B------:R-:W-:Y:S02]  /*10c0*/  LEA R37, R37, UR4, 0x1 ;  /* 0x0000000425257c11 */ /* 0x000fe4000f8e08ff */
[----:B------:R-:W-:Y:S02]  /*10d0*/  F2FP.BF16.F32.PACK_AB R23, R23, R38 ;  /* 0x000000261717723e */ /* 0x000fe400000010ff */
[-C--:B------:R-:W-:Y:S02]  /*10e0*/  LEA.HI.SX32 R22, R42, R40.reuse, 0x1b ;  /* 0x000000282a167211 */ /* 0x080fe400078fdaff */
[----:B-1----:R-:W-:Y:S02]  /*10f0*/  LEA.HI.SX32 R26, R34, R40, 0x1b ;  /* 0x00000028221a7211 */ /* 0x002fe400078fdaff */
[----:B------:R-:W-:-:S02]  /*1100*/  PRMT R39, R39, 0x7632, R39 ;  /* 0x0000763227277816 */ /* 0x000fc40000000027 */
[----:B------:R-:W-:Y:S02]  /*1110*/  LEA.HI.SX32 R34, R35, R40, 0x1b ;  /* 0x0000002823227211 */ /* 0x000fe400078fdaff */
[----:B------:R-:W-:Y:S02]  /*1120*/  LEA R27, R27, UR4, 0x1 ;  /* 0x000000041b1b7c11 */ /* 0x000fe4000f8e08ff */
[----:B------:R-:W-:Y:S02]  /*1130*/  LEA R25, R25, UR4, 0x1 ;  /* 0x0000000419197c11 */ /* 0x000fe4000f8e08ff */
[----:B------:R-:W-:Y:S02]  /*1140*/  PRMT R35, R36, 0x7632, R35 ;  /* 0x0000763224237816 */ /* 0x000fe40000000023 */
[----:B------:R-:W-:Y:S01]  /*1150*/  LEA R28, R28, UR4, 0x1 ;  /* 0x000000041c1c7c11 */ /* 0x000fe2000f8e08ff */
[----:B------:R-:W-:Y:S01]  /*1160*/  STS.U16 [R37+0xe], R39 ;  /* 0x00000e2725007388 */ /* 0x000fe20000000400 */
[----:B------:R-:W-:-:S02]  /*1170*/  LEA R26, R26, UR4, 0x1 ;  /* 0x000000041a1a7c11 */ /* 0x000fc4000f8e08ff */
[----:B------:R-:W-:Y:S01]  /*1180*/  PRMT R38, R23, 0x7632, R38 ;  /* 0x0000763217267816 */ /* 0x000fe20000000026 */
[----:B------:R-:W-:Y:S01]  /*1190*/  VIADD R31, R40, 0xd ;  /* 0x0000000d281f7836 */ /* 0x000fe20000000000 */
[----:B------:R-:W-:Y:S01]  /*11a0*/  F2FP.BF16.F32.PACK_AB R24, R24, R29 ;  /* 0x0000001d1818723e */ /* 0x000fe200000010ff */
[----:B------:R-:W-:Y:S01]  /*11b0*/  STS.U16 [R27+0x10], R36 ;  /* 0x000010241b007388 */ /* 0x000fe20000000400 */
[----:B------:R-:W-:Y:S01]  /*11c0*/  LEA R22, R22, UR4, 0x1 ;  /* 0x0000000416167c11 */ /* 0x000fe2000f8e08ff */
[----:B------:R-:W-:Y:S02]  /*11d0*/  VIADD R33, R40, 0xf ;  /* 0x0000000f28217836 */ /* 0x000fe40000000000 */
[----:B------:R0:W-:Y:S01]  /*11e0*/  STS.U16 [R25+0x12], R35 ;  /* 0x0000122319007388 */ /* 0x0001e20000000400 */
[----:B------:R-:W-:-:S03]  /*11f0*/  PRMT R29, R24, 0x7632, R29 ;  /* 0x00007632181d7816 */ /* 0x000fc6000000001d */
[----:B------:R-:W-:Y:S01]  /*1200*/  STS.U16 [R28+0x14], R23 ;  /* 0x000014171c007388 */ /* 0x000fe20000000400 */
[----:B------:R-:W-:-:S03]  /*1210*/  LEA.HI.SX32 R31, R31, R40, 0x1b ;  /* 0x000000281f1f7211 */ /* 0x000fc600078fdaff */
[----:B------:R-:W-:Y:S01]  /*1220*/  STS.U16 [R26+0x16], R38 ;  /* 0x000016261a007388 */ /* 0x000fe20000000400 */
[----:B------:R-:W-:-:S03]  /*1230*/  F2FP.BF16.F32.PACK_AB R21, R32, R21 ;  /* 0x000000152015723e */ /* 0x000fc600000010ff */
[----:B------:R1:W-:Y:S01]  /*1240*/  STS.U16 [R22+0x18], R24 ;  /* 0x0000181816007388 */ /* 0x0003e20000000400 */
[----:B------:R-:W-:Y:S01]  /*1250*/  LEA.HI.SX32 R33, R33, R40, 0x1b ;  /* 0x0000002821217211 */ /* 0x000fe200078fdaff */
[----:B0-----:R-:W-:Y:S01]  /*1260*/  IMAD.IADD R35, R7, 0x1, R0 ;  /* 0x0000000107237824 */ /* 0x001fe200078e0200 */
[----:B------:R-:W-:Y:S02]  /*1270*/  LEA R31, R31, UR4, 0x1 ;  /* 0x000000041f1f7c11 */ /* 0x000fe4000f8e08ff */
[----:B------:R-:W-:Y:S01]  /*1280*/  LEA R34, R34, UR4, 0x1 ;  /* 0x0000000422227c11 */ /* 0x000fe2000f8e08ff */
[----:B-1----:R-:W0:Y:S01]  /*1290*/  @!P0 LDC R24, c[0x0][0x234] ;  /* 0x00008d00ff188b82 */ /* 0x002e220000000800 */
[----:B------:R-:W-:Y:S02]  /*12a0*/  PRMT R32, R21, 0x7610, R32 ;  /* 0x0000761015207816 */ /* 0x000fe40000000020 */
[----:B------:R-:W-:Y:S02]  /*12b0*/  LEA R33, R33, UR4, 0x1 ;  /* 0x0000000421217c11 */ /* 0x000fe4000f8e08ff */
[----:B------:R-:W-:Y:S01]  /*12c0*/  PRMT R36, R21, 0x7632, R36 ;  /* 0x0000763215247816 */ /* 0x000fe20000000024 */
[----:B------:R1:W-:Y:S01]  /*12d0*/  STS.U16 [R31+0x1a], R29 ;  /* 0x00001a1d1f007388 */ /* 0x0003e20000000400 */
[----:B------:R-:W-:-:S02]  /*12e0*/  VIADD R26, R35, 0x20 ;  /* 0x00000020231a7836 */ /* 0x000fc40000000000 */
[C---:B------:R-:W-:Y:S01]  /*12f0*/  VIADD R28, R35.reuse, 0x40 ;  /* 0x00000040231c7836 */ /* 0x040fe20000000000 */
[----:B------:R2:W-:Y:S01]  /*1300*/  STS.U16 [R34+0x1c], R32 ;  /* 0x00001c2022007388 */ /* 0x0005e20000000400 */
[C---:B------:R-:W-:Y:S02]  /*1310*/  VIADD R27, R35.reuse, 0xa0 ;  /* 0x000000a0231b7836 */ /* 0x040fe40000000000 */
[C---:B------:R-:W-:Y:S01]  /*1320*/  VIADD R37, R35.reuse, 0xe0 ;  /* 0x000000e023257836 */ /* 0x040fe20000000000 */
[----:B------:R3:W-:Y:S01]  /*1330*/  STS.U16 [R33+0x1e], R36 ;  /* 0x00001e2421007388 */ /* 0x0007e20000000400 */
[C---:B------:R-:W-:Y:S02]  /*1340*/  VIADD R40, R35.reuse, 0x1a0 ;  /* 0x000001a023287836 */ /* 0x040fe40000000000 */
[C---:B-1----:R-:W-:Y:S02]  /*1350*/  VIADD R31, R35.reuse, 0xc0 ;  /* 0x000000c0231f7836 */ /* 0x042fe40000000000 */
[----:B------:R-:W-:-:S02]  /*1360*/  VIADD R23, R35, 0x60 ;  /* 0x0000006023177836 */ /* 0x000fc40000000000 */
[C---:B------:R-:W-:Y:S02]  /*1370*/  VIADD R25, R35.reuse, 0x80 ;  /* 0x0000008023197836 */ /* 0x040fe40000000000 */
[C---:B------:R-:W-:Y:S02]  /*1380*/  VIADD R29, R35.reuse, 0x100 ;  /* 0x00000100231d7836 */ /* 0x040fe40000000000 */
[C---:B------:R-:W-:Y:S02]  /*1390*/  VIADD R44, R35.reuse, 0x120 ;  /* 0x00000120232c7836 */ /* 0x040fe40000000000 */
[C---:B--2---:R-:W-:Y:S02]  /*13a0*/  VIADD R32, R35.reuse, 0x140 ;  /* 0x0000014023207836 */ /* 0x044fe40000000000 */
[C---:B------:R-:W-:Y:S02]  /*13b0*/  VIADD R42, R35.reuse, 0x160 ;  /* 0x00000160232a7836 */ /* 0x040fe40000000000 */
[----:B------:R-:W-:-:S02]  /*13c0*/  VIADD R38, R35, 0x180 ;  /* 0x0000018023267836 */ /* 0x000fc40000000000 */
[C---:B---3--:R-:W-:Y:S01]  /*13d0*/  VIADD R36, R35.reuse, 0x1c0 ;  /* 0x000001c023247836 */ /* 0x048fe20000000000 */
[-C--:B------:R-:W-:Y:S01]  /*13e0*/  LEA.HI.SX32 R33, R26, R35.reuse, 0x1b ;  /* 0x000000231a217211 */ /* 0x080fe200078fdaff */
[----:B------:R-:W-:Y:S01]  /*13f0*/  VIADD R34, R35, 0x1e0 ;  /* 0x000001e023227836 */ /* 0x000fe20000000000 */
[-C--:B------:R-:W-:Y:S01]  /*1400*/  LEA.HI.SX32 R22, R28, R35.reuse, 0x1b ;  /* 0x000000231c167211 */ /* 0x080fe200078fdaff */
[----:B------:R-:W-:Y:S01]  /*1410*/  IMAD.SHL.U32 R21, R5, 0x2, RZ ;  /* 0x0000000205157824 */ /* 0x000fe200078e00ff */
[-C--:B------:R-:W-:Y:S02]  /*1420*/  LEA.HI.SX32 R26, R27, R35.reuse, 0x1b ;  /* 0x000000231b1a7211 */ /* 0x080fe400078fdaff */
[-C--:B------:R-:W-:Y:S02]  /*1430*/  LEA.HI.SX32 R28, R37, R35.reuse, 0x1b ;  /* 0x00000023251c7211 */ /* 0x080fe400078fdaff */
[-C--:B------:R-:W-:Y:S02]  /*1440*/  LEA.HI.SX32 R27, R31, R35.reuse, 0x1b ;  /* 0x000000231f1b7211 */ /* 0x080fe400078fdaff */
[----:B------:R-:W-:-:S02]  /*1450*/  LEA.HI.SX32 R37, R40, R35, 0x1b ;  /* 0x0000002328257211 */ /* 0x000fc400078fdaff */
[-C--:B------:R-:W-:Y:S02]  /*1460*/  LEA.HI.SX32 R23, R23, R35.reuse, 0x1b ;  /* 0x0000002317177211 */ /* 0x080fe400078fdaff */
[-C--:B------:R-:W-:Y:S02]  /*1470*/  LEA.HI.SX32 R25, R25, R35.reuse, 0x1b ;  /* 0x0000002319197211 */ /* 0x080fe400078fdaff */
[-C--:B------:R-:W-:Y:S02]  /*1480*/  LEA.HI.SX32 R29, R29, R35.reuse, 0x1b ;  /* 0x000000231d1d7211 */ /* 0x080fe400078fdaff */
[-C--:B------:R-:W-:Y:S02]  /*1490*/  LEA.HI.SX32 R31, R44, R35.reuse, 0x1b ;  /* 0x000000232c1f7211 */ /* 0x080fe400078fdaff */
[-C--:B------:R-:W-:Y:S02]  /*14a0*/  LEA.HI.SX32 R32, R32, R35.reuse, 0x1b ;  /* 0x0000002320207211 */ /* 0x080fe400078fdaff */
[----:B------:R-:W-:-:S02]  /*14b0*/  LEA.HI.SX32 R39, R42, R35, 0x1b ;  /* 0x000000232a277211 */ /* 0x000fc400078fdaff */
[-C--:B------:R-:W-:Y:S02]  /*14c0*/  LEA.HI.SX32 R38, R38, R35.reuse, 0x1b ;  /* 0x0000002326267211 */ /* 0x080fe400078fdaff */
[-C--:B------:R-:W-:Y:S02]  /*14d0*/  LEA.HI.SX32 R36, R36, R35.reuse, 0x1b ;  /* 0x0000002324247211 */ /* 0x080fe400078fdaff */
[-C--:B------:R-:W-:Y:S01]  /*14e0*/  LEA.HI.SX32 R40, R35, R35.reuse, 0x1b ;  /* 0x0000002323287211 */ /* 0x080fe200078fdaff */
[----:B------:R-:W-:Y:S01]  /*14f0*/  @!P0 IMAD.MOV R41, RZ, RZ, -R21 ;  /* 0x000000ffff298224 */ /* 0x000fe200078e0a15 */
[----:B------:R-:W-:Y:S02]  /*1500*/  LEA.HI.SX32 R35, R34, R35, 0x1b ;  /* 0x0000002322237211 */ /* 0x000fe400078fdaff */
[----:B------:R-:W-:Y:S02]  /*1510*/  LEA R34, R40, UR4, 0x1 ;  /* 0x0000000428227c11 */ /* 0x000fe4000f8e08ff */
[----:B------:R-:W-:Y:S01]  /*1520*/  LEA R33, R33, UR4, 0x1 ;  /* 0x0000000421217c11 */ /* 0x000fe2000f8e08ff */
[----:B------:R-:W-:Y:S01]  /*1530*/  NOP ;  /* 0x0000000000007918 */ /* 0x000fe20000000000 */
[----:B------:R-:W-:-:S04]  /*1540*/  LEA R25, R25, UR4, 0x1 ;  /* 0x0000000419197c11 */ /* 0x000fc8000f8e08ff */
[----:B------:R-:W-:Y:S01]  /*1550*/  LDS.U16 R33, [R33+0x40] ;  /* 0x0000400021217984 */ /* 0x000fe20000000400 */
[----:B------:R-:W-:Y:S02]  /*1560*/  LEA R27, R27, UR4, 0x1 ;  /* 0x000000041b1b7c11 */ /* 0x000fe4000f8e08ff */
[----:B------:R-:W-:Y:S02]  /*1570*/  LEA R28, R28, UR4, 0x1 ;  /* 0x000000041c1c7c11 */ /* 0x000fe4000f8e08ff */
[----:B------:R-:W-:Y:S01]  /*1580*/  LEA R29, R29, UR4, 0x1 ;  /* 0x000000041d1d7c11 */ /* 0x000fe2000f8e08ff */
[----:B------:R-:W-:Y:S01]  /*1590*/  LDS.U16 R25, [R25+0x100] ;  /* 0x0001000019197984 */ /* 0x000fe20000000400 */
[----:B------:R-:W-:Y:S02]  /*15a0*/  LEA R31, R31, UR4, 0x1 ;  /* 0x000000041f1f7c11 */ /* 0x000fe4000f8e08ff */
[----:B------:R-:W-:Y:S01]  /*15b0*/  LEA R32, R32, UR4, 0x1 ;  /* 0x0000000420207c11 */ /* 0x000fe2000f8e08ff */
[----:B------:R-:W-:Y:S01]  /*15c0*/  LDS.U16 R27, [R27+0x180] ;  /* 0x000180001b1b7984 */ /* 0x000fe20000000400 */
[----:B------:R-:W-:-:S02]  /*15d0*/  LEA R39, R39, UR4, 0x1 ;  /* 0x0000000427277c11 */ /* 0x000fc4000f8e08ff */
[----:B------:R-:W-:Y:S01]  /*15e0*/  LEA R38, R38, UR4, 0x1 ;  /* 0x0000000426267c11 */ /* 0x000fe2000f8e08ff */
[----:B------:R-:W-:Y:S01]  /*15f0*/  LDS.U16 R28, [R28+0x1c0] ;  /* 0x0001c0001c1c7984 */ /* 0x000fe20000000400 */
[----:B------:R-:W-:Y:S02]  /*1600*/  LEA R37, R37, UR4, 0x1 ;  /* 0x0000000425257c11 */ /* 0x000fe4000f8e08ff */
[----:B------:R-:W-:Y:S01]  /*1610*/  LEA R36, R36, UR4, 0x1 ;  /* 0x0000000424247c11 */ /* 0x000fe2000f8e08ff */
[----:B------:R-:W-:Y:S01]  /*1620*/  LDS.U16 R29, [R29+0x200] ;  /* 0x000200001d1d7984 */ /* 0x000fe20000000400 */
[----:B------:R-:W-:Y:S02]  /*1630*/  LEA R40, R35, UR4, 0x1 ;  /* 0x0000000423287c11 */ /* 0x000fe4000f8e08ff */
[----:B------:R-:W-:Y:S01]  /*1640*/  LEA R22, R22, UR4, 0x1 ;  /* 0x0000000416167c11 */ /* 0x000fe2000f8e08ff */
[----:B------:R-:W-:Y:S01]  /*1650*/  LDS.U16 R35, [R34] ;  /* 0x0000000022237984 */ /* 0x000fe20000000400 */
[----:B------:R-:W-:-:S02]  /*1660*/  LEA R23, R23, UR4, 0x1 ;  /* 0x0000000417177c11 */ /* 0x000fc4000f8e08ff */
[----:B------:R-:W-:Y:S01]  /*1670*/  LEA R26, R26, UR4, 0x1 ;  /* 0x000000041a1a7c11 */ /* 0x000fe2000f8e08ff */
[----:B------:R-:W-:Y:S01]  /*1680*/  LDS.U16 R31, [R31+0x240] ;  /* 0x000240001f1f7984 */ /* 0x000fe20000000400 */
[----:B0-----:R-:W-:-:S03]  /*1690*/  @!P0 VIADDMNMX R24, R41, R24, 0x400, PT ;  /* 0x0000040029188446 */ /* 0x001fc60003800118 */
[----:B------:R-:W-:Y:S04]  /*16a0*/  LDS.U16 R41, [R22+0x80] ;  /* 0x0000800016297984 */ /* 0x000fe80000000400 */
[----:B------:R0:W-:Y:S04]  /*16b0*/  LDS.U16 R43, [R23+0xc0] ;  /* 0x0000c000172b7984 */ /* 0x0001e80000000400 */
[----:B------:R-:W-:Y:S04]  /*16c0*/  LDS.U16 R45, [R26+0x140] ;  /* 0x000140001a2d7984 */ /* 0x000fe80000000400 */
[----:B------:R-:W-:Y:S04]  /*16d0*/  LDS.U16 R32, [R32+0x280] ;  /* 0x0002800020207984 */ /* 0x000fe80000000400 */
[----:B------:R-:W-:Y:S04]  /*16e0*/  LDS.U16 R39, [R39+0x2c0] ;  /* 0x0002c00027277984 */ /* 0x000fe80000000400 */
[----:B------:R-:W-:Y:S04]  /*16f0*/  LDS.U16 R38, [R38+0x300] ;  /* 0x0003000026267984 */ /* 0x000fe80000000400 */
[----:B------:R-:W-:Y:S04]  /*1700*/  LDS.U16 R37, [R37+0x340] ;  /* 0x0003400025257984 */ /* 0x000fe80000000400 */
[----:B------:R-:W-:Y:S04]  /*1710*/  LDS.U16 R36, [R36+0x380] ;  /* 0x0003800024247984 */ /* 0x000fe80000000400 */
[----:B------:R-:W-:Y:S04]  /*1720*/  LDS.U16 R40, [R40+0x3c0] ;  /* 0x0003c00028287984 */ /* 0x000fe80000000400 */
[----:B------:R1:W-:Y:S01]  /*1730*/  @!P0 STS [UR6+0xa50], R24 ;  /* 0x000a5018ff008988 */ /* 0x0003e20008000806 */
[----:B------:R-:W-:Y:S06]  /*1740*/  BAR.SYNC.DEFER_BLOCKING 0x0 ;  /* 0x0000000000007b1d */ /* 0x000fec0000010000 */
[----:B------:R-:W2:Y:S01]  /*1750*/  LDS R26, [UR6+0xa50] ;  /* 0x000a5006ff1a7984 */ /* 0x000ea20008000800 */
[----:B0-----:R-:W-:-:S02]  /*1760*/  SHF.R.S32.HI R23, RZ, 0x1f, R21 ;  /* 0x0000001fff177819 */ /* 0x001fc40000011415 */
[----:B------:R-:W-:-:S04]  /*1770*/  IADD3 R21, P0, R6, R21, RZ ;  /* 0x0000001506157210 */ /* 0x000fc80007f1e0ff */
[----:B------:R-:W-:Y:S02]  /*1780*/  LEA.HI.X.SX32 R34, R6, R23, 0x1, P0 ;  /* 0x0000001706227211 */ /* 0x000fe400000f0eff */
[----:B------:R-:W-:-:S04]  /*1790*/  LEA R22, P0, R21, UR14, 0x1 ;  /* 0x0000000e15167c11 */ /* 0x000fc8000f8008ff */
[----:B------:R-:W-:Y:S01]  /*17a0*/  LEA.HI.X R23, R21, UR15, R34, 0x1, P0 ;  /* 0x0000000f15177c11 */ /* 0x000fe200080f0c22 */
[C---:B------:R-:W-:Y:S02]  /*17b0*/  VIADD R21, R6.reuse, 0x20 ;  /* 0x0000002006157836 */ /* 0x040fe40000000000 */
[----:B-1----:R-:W-:-:S03]  /*17c0*/  VIADD R24, R6, 0x60 ;  /* 0x0000006006187836 */ /* 0x002fc60000000000 */
[-C--:B--2---:R-:W-:Y:S02]  /*17d0*/  ISETP.GE.AND P0, PT, R21, R26.reuse, PT ;  /* 0x0000001a1500720c */ /* 0x084fe40003f06270 */
[-C--:B------:R-:W-:Y:S02]  /*17e0*/  ISETP.GE.AND P5, PT, R24, R26.reuse, PT ;  /* 0x0000001a1800720c */ /* 0x080fe40003fa6270 */
[----:B------:R-:W0:Y:S01]  /*17f0*/  LDC R24, c[0x0][0xc] ;  /* 0x00000300ff187b82 */ /* 0x000e220000000800 */
[----:B------:R-:W-:-:S08]  /*1800*/  ISETP.GE.AND P1, PT, R6, R26, PT ;  /* 0x0000001a0600720c */ /* 0x000fd00003f26270 */
[----:B------:R1:W-:Y:S01]  /*1810*/  @!P0 STG.E.U16 desc[UR8][R22.64+0x40], R33 ;  /* 0x0000402116008986 */ /* 0x0003e2000c101508 */
[-C--:B------:R-:W-:Y:S01]  /*1820*/  ISETP.GE.AND P0, PT, R13, R26.reuse, PT ;  /* 0x0000001a0d00720c */ /* 0x080fe20003f06270 */
[----:B------:R-:W-:Y:S01]  /*1830*/  VIADD R21, R6, 0x40 ;  /* 0x0000004006157836 */ /* 0x000fe20000000000 */
[-C--:B------:R-:W-:Y:S02]  /*1840*/  ISETP.GE.AND P4, PT, R8, R26.reuse, PT ;  /* 0x0000001a0800720c */ /* 0x080fe40003f86270 */
[----:B------:R1:W-:Y:S01]  /*1850*/  @!P1 STG.E.U16 desc[UR8][R22.64], R35 ;  /* 0x0000002316009986 */ /* 0x0003e2000c101508 */
[-C--:B------:R-:W-:Y:S02]  /*1860*/  ISETP.GE.AND P3, PT, R10, R26.reuse, PT ;  /* 0x0000001a0a00720c */ /* 0x080fe40003f66270 */
[-C--:B------:R-:W-:Y:S02]  /*1870*/  ISETP.GE.AND P6, PT, R21, R26.reuse, PT ;  /* 0x0000001a1500720c */ /* 0x080fe40003fc6270 */
[----:B------:R-:W-:-:S02]  /*1880*/  ISETP.GE.AND P2, PT, R11, R26, PT ;  /* 0x0000001a0b00720c */ /* 0x000fc40003f46270 */
[-C--:B------:R-:W-:Y:S02]  /*1890*/  ISETP.GE.AND P1, PT, R12, R26.reuse, PT ;  /* 0x0000001a0c00720c */ /* 0x080fe40003f26270 */
[----:B------:R1:W-:Y:S01]  /*18a0*/  @!P0 STG.E.U16 desc[UR8][R22.64+0x200], R29 ;  /* 0x0002001d16008986 */ /* 0x0003e2000c101508 */
[----:B------:R-:W-:Y:S01]  /*18b0*/  ISETP.GE.AND P0, PT, R14, R26, PT ;  /* 0x0000001a0e00720c */ /* 0x000fe20003f06270 */
[----:B0-----:R-:W-:-:S04]  /*18c0*/  IMAD.SHL.U32 R24, R24, 0x200, RZ ;  /* 0x0000020018187824 */ /* 0x001fc800078e00ff */
[----:B------:R-:W-:Y:S01]  /*18d0*/  IMAD.IADD R5, R24, 0x1, R5 ;  /* 0x0000000118057824 */ /* 0x000fe200078e0205 */
[----:B------:R1:W-:Y:S01]  /*18e0*/  @!P6 STG.E.U16 desc[UR8][R22.64+0x80], R41 ;  /* 0x000080291600e986 */ /* 0x0003e2000c101508 */
[----:B------:R-:W-:-:S03]  /*18f0*/  ISETP.GE.AND P6, PT, R30, R26, PT ;  /* 0x0000001a1e00720c */ /* 0x000fc60003fc6270 */
        /* <DEDUP_REMOVED lines=12> */
[----:B------:R1:W-:Y:S04]  /*19c0*/  @!P3 STG.E.U16 desc[UR8][R22.64+0x300], R38 ;  /* 0x000300261600b986 */ /* 0x0003e8000c101508 */
[----:B------:R1:W-:Y:S04]  /*19d0*/  @!P2 STG.E.U16 desc[UR8][R22.64+0x2c0], R39 ;  /* 0x0002c0271600a986 */ /* 0x0003e8000c101508 */
[----:B------:R1:W-:Y:S04]  /*19e0*/  @!P1 STG.E.U16 desc[UR8][R22.64+0x280], R32 ;  /* 0x0002802016009986 */ /* 0x0003e8000c101508 */
[----:B------:R1:W-:Y:S04]  /*19f0*/  @!P4 STG.E.U16 desc[UR8][R22.64+0x340], R37 ;  /* 0x000340251600c986 */ /* 0x0003e8000c101508 */
[----:B------:R1:W-:Y:S04]  /*1a00*/  @!P5 STG.E.U16 desc[UR8][R22.64+0x380], R36 ;  /* 0x000380241600d986 */ /* 0x0003e8000c101508 */
[----:B------:R1:W-:Y:S01]  /*1a10*/  @!P6 STG.E.U16 desc[UR8][R22.64+0x3c0], R40 ;  /* 0x0003c0281600e986 */ /* 0x0003e2000c101508 */
[----:B------:R-:W-:Y:S05]  /*1a20*/  @!P0 BRA `(.L_x_189) ;  /* 0xffffffe800148947 */ /* 0x000fea000383ffff */
[----:B------:R-:W-:Y:S05]  /*1a30*/  EXIT ;  /* 0x000000000000794d */ /* 0x000fea0003800000 */
.L_x_190:
        /* <DEDUP_REMOVED lines=12> */
.L_x_2055:


//--------------------- .text._Z20kDequantizeBlockwiseI13__nv_bfloat16Li512ELi64ELi8ELi0EEvPfPhS1_PT_ii --------------------------
	.section	.text._Z20kDequantizeBlockwiseI13__nv_bfloat16Li512ELi64ELi8ELi0EEvPfPhS1_PT_ii,"ax",@progbits
	.align	128
        .global         _Z20kDequantizeBlockwiseI13__nv_bfloat16Li512ELi64ELi8ELi0EEvPfPhS1_PT_ii
        .type           _Z20kDequantizeBlockwiseI13__nv_bfloat16Li512ELi64ELi8ELi0EEvPfPhS1_PT_ii,@function
        .size           _Z20kDequantizeBlockwiseI13__nv_bfloat16Li512ELi64ELi8ELi0EEvPfPhS1_PT_ii,(.L_x_2056 - _Z20kDequantizeBlockwiseI13__nv_bfloat16Li512ELi64ELi8ELi0EEvPfPhS1_PT_ii)
        .other          _Z20kDequantizeBlockwiseI13__nv_bfloat16Li512ELi64ELi8ELi0EEvPfPhS1_PT_ii,@"STO_CUDA_ENTRY STV_DEFAULT"
_Z20kDequantizeBlockwiseI13__nv_bfloat16Li512ELi64ELi8ELi0EEvPfPhS1_PT_ii:
.text._Z20kDequantizeBlockwiseI13__nv_bfloat16Li512ELi64ELi8ELi0EEvPfPhS1_PT_ii:
        /* <DEDUP_REMOVED lines=8> */
[----:B------:R-:W-:Y:S01]  /*0080*/  ULDC UR5, c[0x0][0x230] ;  /* 0x00008c0000057ab9 */ /* 0x000fe20000000800 */
[----:B------:R-:W-:Y:S01]  /*0090*/  ULDC.64 UR10, c[0x0][0x208] ;  /* 0x00008200000a7ab9 */ /* 0x000fe20000000a00 */
[----:B------:R-:W-:Y:S01]  /*00a0*/  UFLO.U32 UR5, UR5 ;  /* 0x00000005000572bd */ /* 0x000fe200080e0000 */
[----:B------:R-:W1:Y:S01]  /*00b0*/  S2R R2, SR_LANEID ;  /* 0x0000000000027919 */ /* 0x000e620000000000 */
[----:B------:R-:W-:Y:S01]  /*00c0*/  ULDC.64 UR12, c[0x0][0x218] ;  /* 0x00008600000c7ab9 */ /* 0x000fe20000000a00 */
[----:B------:R-:W-:-:S09]  /*00d0*/  ULDC.64 UR14, c[0x0][0x228] ;  /* 0x00008a00000e7ab9 */ /* 0x000fd20000000a00 */
.L_x_191:
[----:B--2---:R-:W2:Y:S01]  /*00e0*/  LDC R5, c[0x0][0x234] ;  /* 0x00008d00ff057b82 */ /* 0x004ea20000000800 */
[----:B0-----:R-:W-:Y:S01]  /*00f0*/  IMAD.SHL.U32 R18, R0, 0x8, RZ ;  /* 0x0000000800127824 */ /* 0x001fe200078e00ff */
[--C-:B------:R-:W-:Y:S01]  /*0100*/  SHF.R.S32.HI R6, RZ, 0x1f, R3.reuse ;  /* 0x0000001fff067819 */ /* 0x100fe20000011403 */
[----:B------:R-:W-:Y:S02]  /*0110*/  IMAD.MOV R4, RZ, RZ, -R3 ;  /* 0x000000ffff047224 */ /* 0x000fe400078e0a03 */
[----:B------:R-:W-:Y:S01]  /*0120*/  IMAD.MOV.U32 R16, RZ, RZ, 0x80 ;  /* 0x00000080ff107424 */ /* 0x000fe200078e00ff */
[----:B------:R-:W-:Y:S01]  /*0130*/  LOP3.LUT R13, R18, 0xffffff00, RZ, 0xc0, !PT ;  /* 0xffffff00120d7812 */ /* 0x000fe200078ec0ff */
[----:B------:R-:W-:Y:S02]  /*0140*/  IMAD.MOV.U32 R17, RZ, RZ, 0x80 ;  /* 0x00000080ff117424 */ /* 0x000fe400078e00ff */
[----:B------:R-:W-:Y:S01]  /*0150*/  IMAD.MOV.U32 R19, RZ, RZ, 0x80 ;  /* 0x00000080ff137424 */ /* 0x000fe200078e00ff */
[----:B------:R-:W-:-:S04]  /*0160*/  LOP3.LUT R7, R13, 0x1f, R0, 0xf8, !PT ;  /* 0x0000001f0d077812 */ /* 0x000fc800078ef800 */
[C---:B------:R-:W-:Y:S02]  /*0170*/  IADD3 R10, P0, P1, R7.reuse, UR12, R3 ;  /* 0x0000000c070a7c10 */ /* 0x040fe4000f91e003 */
[C---:B------:R-:W-:Y:S02]  /*0180*/  LOP3.LUT R9, R7.reuse, 0x20, RZ, 0xfc, !PT ;  /* 0x0000002007097812 */ /* 0x040fe400078efcff */
[C---:B------:R-:W-:Y:S02]  /*0190*/  LOP3.LUT R15, R7.reuse, 0x40, RZ, 0xfc, !PT ;  /* 0x00000040070f7812 */ /* 0x040fe400078efcff */
[----:B--2---:R-:W-:Y:S02]  /*01a0*/  VIADDMNMX R4, R4, R5, 0x200, PT ;  /* 0x0000020004047446 */ /* 0x004fe40003800105 */
[----:B------:R-:W-:Y:S02]  /*01b0*/  SHF.R.S32.HI R5, RZ, 0x1f, R7 ;  /* 0x0000001fff057819 */ /* 0x000fe40000011407 */
[----:B------:R-:W-:-:S02]  /*01c0*/  ISETP.GE.AND P6, PT, R7, R4, PT ;  /* 0x000000040700720c */ /* 0x000fc40003fc6270 */
[----:B------:R-:W-:Y:S01]  /*01d0*/  IADD3.X R11, R5, UR13, R6, P0, P1 ;  /* 0x0000000d050b7c10 */ /* 0x000fe200087e2406 */
[----:B------:R-:W-:Y:S01]  /*01e0*/  BAR.SYNC.DEFER_BLOCKING 0x0 ;  /* 0x0000000000007b1d */ /* 0x000fe20000010000 */
[----:B------:R-:W-:Y:S02]  /*01f0*/  LOP3.LUT R5, R7, 0x60, RZ, 0xfc, !PT ;  /* 0x0000006007057812 */ /* 0x000fe400078efcff */
[-C--:B------:R-:W-:Y:S02]  /*0200*/  ISETP.GE.AND P5, PT, R9, R4.reuse, PT ;  /* 0x000000040900720c */ /* 0x080fe40003fa6270 */
[----:B------:R-:W-:Y:S02]  /*0210*/  ISETP.GE.AND P4, PT, R15, R4, PT ;  /* 0x000000040f00720c */ /* 0x000fe40003f86270 */
[C---:B------:R-:W-:Y:S02]  /*0220*/  LOP3.LUT R9, R7.reuse, 0x80, RZ, 0xfc, !PT ;  /* 0x0000008007097812 */ /* 0x040fe400078efcff */
[----:B------:R-:W-:-:S02]  /*0230*/  LOP3.LUT R15, R7, 0xa0, RZ, 0xfc, !PT ;  /* 0x000000a0070f7812 */ /* 0x000fc400078efcff */
[-C--:B------:R-:W-:Y:S02]  /*0240*/  ISETP.GE.AND P3, PT, R5, R4.reuse, PT ;  /* 0x000000040500720c */ /* 0x080fe40003f66270 */
[C---:B------:R-:W-:Y:S02]  /*0250*/  LOP3.LUT R5, R7.reuse, 0xc0, RZ, 0xfc, !PT ;  /* 0x000000c007057812 */ /* 0x040fe400078efcff */
[----:B------:R-:W-:Y:S02]  /*0260*/  LOP3.LUT R7, R7, 0xe0, RZ, 0xfc, !PT ;  /* 0x000000e007077812 */ /* 0x000fe400078efcff */
[-C--:B------:R-:W-:Y:S02]  /*0270*/  ISETP.GE.AND P2, PT, R9, R4.reuse, PT ;  /* 0x000000040900720c */ /* 0x080fe40003f46270 */
[-C--:B------:R-:W-:Y:S01]  /*0280*/  ISETP.GE.AND P1, PT, R15, R4.reuse, PT ;  /* 0x000000040f00720c */ /* 0x080fe20003f26270 */
[----:B------:R-:W-:Y:S01]  /*0290*/  IMAD.MOV.U32 R15, RZ, RZ, 0x80 ;  /* 0x00000080ff0f7424 */ /* 0x000fe200078e00ff */
[-C--:B------:R-:W-:Y:S01]  /*02a0*/  ISETP.GE.AND P0, PT, R5, R4.reuse, PT ;  /* 0x000000040500720c */ /* 0x080fe20003f06270 */
[----:B------:R-:W2:Y:S01]  /*02b0*/  @!P6 LDG.E.U8 R16, desc[UR10][R10.64] ;  /* 0x0000000a0a10e981 */ /* 0x000ea2000c1e1100 */
[----:B------:R-:W-:Y:S01]  /*02c0*/  ISETP.GE.AND P6, PT, R7, R4, PT ;  /* 0x000000040700720c */ /* 0x000fe20003fc6270 */
[----:B------:R-:W-:-:S02]  /*02d0*/  IMAD.MOV.U32 R14, RZ, RZ, 0x80 ;  /* 0x00000080ff0e7424 */ /* 0x000fc400078e00ff */
[----:B------:R-:W3:Y:S01]  /*02e0*/  @!P5 LDG.E.U8 R15, desc[UR10][R10.64+0x20] ;  /* 0x0000200a0a0fd981 */ /* 0x000ee2000c1e1100 */
[----:B------:R-:W-:Y:S02]  /*02f0*/  IMAD.MOV.U32 R21, RZ, RZ, 0x80 ;  /* 0x00000080ff157424 */ /* 0x000fe400078e00ff */
[----:B------:R-:W-:Y:S01]  /*0300*/  IMAD.MOV.U32 R23, RZ, RZ, 0x80 ;  /* 0x00000080ff177424 */ /* 0x000fe200078e00ff */
[----:B------:R-:W4:Y:S01]  /*0310*/  @!P4 LDG.E.U8 R17, desc[UR10][R10.64+0x40] ;  /* 0x0000400a0a11c981 */ /* 0x000f22000c1e1100 */
[----:B------:R-:W-:-:S03]  /*0320*/  IMAD.MOV.U32 R25, RZ, RZ, 0x80 ;  /* 0x00000080ff197424 */ /* 0x000fc600078e00ff */
[----:B------:R-:W5:Y:S04]  /*0330*/  @!P3 LDG.E.U8 R19, desc[UR10][R10.64+0x60] ;  /* 0x0000600a0a13b981 */ /* 0x000f68000c1e1100 */
[----:B------:R-:W5:Y:S04]  /*0340*/  @!P2 LDG.E.U8 R14, desc[UR10][R10.64+0x80] ;  /* 0x0000800a0a0ea981 */ /* 0x000f68000c1e1100 */
[----:B------:R-:W5:Y:S04]  /*0350*/  @!P1 LDG.E.U8 R21, desc[UR10][R10.64+0xa0] ;  /* 0x0000a00a0a159981 */ /* 0x000f68000c1e1100 */
[----:B------:R-:W5:Y:S04]  /*0360*/  @!P0 LDG.E.U8 R23, desc[UR10][R10.64+0xc0] ;  /* 0x0000c00a0a178981 */ /* 0x000f68000c1e1100 */
[----:B------:R0:W5:Y:S01]  /*0370*/  @!P6 LDG.E.U8 R25, desc[UR10][R10.64+0xe0] ;  /* 0x0000e00a0a19e981 */ /* 0x000162000c1e1100 */
[----:B------:R-:W0:Y:S01]  /*0380*/  S2UR UR7, SR_CgaCtaId ;  /* 0x00000000000779c3 */ /* 0x000e220000008800 */
[----:B-1----:R-:W-:Y:S01]  /*0390*/  IMAD.IADD R7, R13, 0x1, R2 ;  /* 0x000000010d077824 */ /* 0x002fe200078e0202 */
[----:B------:R-:W-:Y:S01]  /*03a0*/  UMOV UR6, 0x400 ;  /* 0x0000040000067882 */ /* 0x000fe20000000000 */
[----:B------:R-:W-:-:S02]  /*03b0*/  IMAD.IADD R18, R18, 0x1, R3 ;  /* 0x0000000112127824 */ /* 0x000fc400078e0203 */
[C---:B------:R-:W-:Y:S01]  /*03c0*/  VIADD R22, R7.reuse, 0x20 ;  /* 0x0000002007167836 */ /* 0x040fe20000000000 */
[C---:B------:R-:W-:Y:S01]  /*03d0*/  LEA.HI.SX32 R9, R7.reuse, R7, 0x1b ;  /* 0x0000000707097211 */ /* 0x040fe200078fdaff */
[C---:B------:R-:W-:Y:S02]  /*03e0*/  VIADD R6, R7.reuse, 0x40 ;  /* 0x0000004007067836 */ /* 0x040fe40000000000 */
[C---:B------:R-:W-:Y:S01]  /*03f0*/  VIADD R5, R7.reuse, 0x60 ;  /* 0x0000006007057836 */ /* 0x040fe20000000000 */
[----:B------:R-:W-:Y:S01]  /*0400*/  LEA.HI.SX32 R26, R22, R22, 0x1b ;  /* 0x00000016161a7211 */ /* 0x000fe200078fdaff */
[C---:B------:R-:W-:Y:S01]  /*0410*/  VIADD R12, R7.reuse, 0x80 ;  /* 0x00000080070c7836 */ /* 0x040fe20000000000 */
[----:B------:R-:W-:Y:S01]  /*0420*/  LEA.HI.SX32 R28, R6, R6, 0x1b ;  /* 0x00000006061c7211 */ /* 0x000fe200078fdaff */
[----:B0-----:R-:W-:Y:S01]  /*0430*/  VIADD R10, R7, 0xa0 ;  /* 0x000000a0070a7836 */ /* 0x001fe20000000000 */
[----:B------:R-:W-:Y:S01]  /*0440*/  LEA.HI.SX32 R11, R5, R5, 0x1b ;  /* 0x00000005050b7211 */ /* 0x000fe200078fdaff */
[C---:B------:R-:W-:Y:S01]  /*0450*/  VIADD R8, R7.reuse, 0xc0 ;  /* 0x000000c007087836 */ /* 0x040fe20000000000 */
[----:B------:R-:W-:Y:S01]  /*0460*/  LEA.HI.SX32 R29, R12, R12, 0x1b ;  /* 0x0000000c0c1d7211 */ /* 0x000fe200078fdaff */
[----:B------:R-:W-:-:S02]  /*0470*/  VIADD R24, R7, 0xe0 ;  /* 0x000000e007187836 */ /* 0x000fc40000000000 */
[----:B------:R-:W-:Y:S01]  /*0480*/  IMAD R20, R2, 0x7, R7 ;  /* 0x0000000702147824 */ /* 0x000fe200078e0207 */
[----:B------:R-:W-:-:S04]  /*0490*/  ULEA UR8, UR7, UR6, 0x18 ;  /* 0x0000000607087291 */ /* 0x000fc8000f8ec03f */
[----:B------:R-:W-:-:S05]  /*04a0*/  LEA.HI.SX32 R27, R20, R20, 0x1b ;  /* 0x00000014141b7211 */ /* 0x000fca00078fdaff */
[----:B--2---:R0:W-:Y:S04]  /*04b0*/  STS.U8 [R9+UR8], R16 ;  /* 0x0000001009007988 */ /* 0x0041e80008000008 */
[----:B---3--:R1:W-:Y:S04]  /*04c0*/  STS.U8 [R26+UR8], R15 ;  /* 0x0000000f1a007988 */ /* 0x0083e80008000008 */
[----:B----4-:R2:W-:Y:S01]  /*04d0*/  STS.U8 [R28+UR8], R17 ;  /* 0x000000111c007988 */ /* 0x0105e20008000008 */
[----:B0-----:R-:W-:-:S03]  /*04e0*/  LEA.HI.SX32 R16, R8, R8, 0x1b ;  /* 0x0000000808107211 */ /* 0x001fc600078fdaff */
[----:B-----5:R0:W-:Y:S01]  /*04f0*/  STS.U8 [R11+UR8], R19 ;  /* 0x000000130b007988 */ /* 0x0201e20008000008 */
[----:B-1----:R-:W-:Y:S01]  /*0500*/  LEA.HI.SX32 R26, R10, R10, 0x1b ;  /* 0x0000000a0a1a7211 */ /* 0x002fe200078fdaff */
[----:B------:R-:W-:Y:S02]  /*0510*/  VIADD R15, R20, 0x1 ;  /* 0x00000001140f7836 */ /* 0x000fe40000000000 */
[----:B------:R1:W-:Y:S01]  /*0520*/  STS.U8 [R29+UR8], R14 ;  /* 0x0000000e1d007988 */ /* 0x0003e20008000008 */
[----:B--2---:R-:W-:-:S03]  /*0530*/  LEA.HI.SX32 R28, R24, R24, 0x1b ;  /* 0x00000018181c7211 */ /* 0x004fc600078fdaff */
[----:B------:R-:W-:Y:S01]  /*0540*/  STS.U8 [R26+UR8], R21 ;  /* 0x000000151a007988 */ /* 0x000fe20008000008 */
[----:B0-----:R-:W-:Y:S01]  /*0550*/  LEA.HI.SX32 R19, R15, R15, 0x1b ;  /* 0x0000000f0f137211 */ /* 0x001fe200078fdaff */
[----:B------:R-:W-:Y:S02]  /*0560*/  VIADD R11, R20, 0x2 ;  /* 0x00000002140b7836 */ /* 0x000fe40000000000 */
[----:B------:R0:W-:Y:S01]  /*0570*/  STS.U8 [R16+UR8], R23 ;  /* 0x0000001710007988 */ /* 0x0001e20008000008 */
[----:B-1----:R-:W1:Y:S03]  /*0580*/  LDC.64 R14, c[0x0][0x210] ;  /* 0x00008400ff0e7b82 */ /* 0x002e660000000a00 */
[----:B------:R2:W-:Y:S01]  /*0590*/  STS.U8 [R28+UR8], R25 ;  /* 0x000000191c007988 */ /* 0x0005e20008000008 */
[----:B------:R-:W-:-:S03]  /*05a0*/  NOP ;  /* 0x0000000000007918 */ /* 0x000fc60000000000 */
[----:B------:R-:W1:Y:S01]  /*05b0*/  LDS.U8 R27, [R27+UR8] ;  /* 0x000000081b1b7984 */ /* 0x000e620008000000 */
[----:B0-----:R-:W0:Y:S01]  /*05c0*/  LDC.64 R16, c[0x0][0x220] ;  /* 0x00008800ff107b82 */ /* 0x001e220000000a00 */
[----:B------:R-:W-:Y:S01]  /*05d0*/  LEA.HI.SX32 R23, R11, R11, 0x1b ;  /* 0x0000000b0b177211 */ /* 0x000fe200078fdaff */
[C---:B------:R-:W-:Y:S01]  /*05e0*/  VIADD R21, R20.reuse, 0x3 ;  /* 0x0000000314157836 */ /* 0x040fe20000000000 */
[----:B------:R-:W-:Y:S01]  /*05f0*/  SHF.R.U32.HI R11, RZ, UR5, R18 ;  /* 0x00000005ff0b7c19 */ /* 0x000fe20008011612 */
[----:B------:R-:W3:Y:S01]  /*0600*/  LDS.U8 R19, [R19+UR8] ;  /* 0x0000000813137984 */ /* 0x000ee20008000000 */
[C---:B--2---:R-:W-:Y:S02]  /*0610*/  VIADD R25, R20.reuse, 0x4 ;  /* 0x0000000414197836 */ /* 0x044fe40000000000 */
[----:B------:R-:W-:Y:S01]  /*0620*/  LEA.HI.SX32 R21, R21, R21, 0x1b ;  /* 0x0000001515157211 */ /* 0x000fe200078fdaff */
[----:B------:R-:W-:Y:S01]  /*0630*/  VIADD R29, R20, 0x5 ;  /* 0x00000005141d7836 */ /* 0x000fe20000000000 */
[----:B------:R-:W2:Y:S01]  /*0640*/  LDS.U8 R23, [R23+UR8] ;  /* 0x0000000817177984 */ /* 0x000ea20008000000 */
[----:B------:R-:W-:-:S03]  /*0650*/  LEA.HI.SX32 R25, R25, R25, 0x1b ;  /* 0x0000001919197211 */ /* 0x000fc600078fdaff */
[----:B------:R-:W4:Y:S01]  /*0660*/  LDS.U8 R21, [R21+UR8] ;  /* 0x0000000815157984 */ /* 0x000f220008000000 */
[----:B0-----:R-:W-:-:S05]  /*0670*/  IMAD.WIDE.U32 R16, R11, 0x4, R16 ;  /* 0x000000040b107825 */ /* 0x001fca00078e0010 */
[----:B------:R0:W5:Y:S01]  /*0680*/  LDG.E.CONSTANT R11, desc[UR10][R16.64] ;  /* 0x0000000a100b7981 */ /* 0x000162000c1e9900 */
[----:B------:R-:W-:-:S06]  /*0690*/  LEA.HI.SX32 R29, R29, R29, 0x1b ;  /* 0x0000001d1d1d7211 */ /* 0x000fcc00078fdaff */
[----:B------:R-:W-:Y:S01]  /*06a0*/  LDS.U8 R29, [R29+UR8] ;  /* 0x000000081d1d7984 */ /* 0x000fe20008000000 */
[----:B-1----:R-:W-:-:S03]  /*06b0*/  IMAD.WIDE.U32 R26, R27, 0x4, R14 ;  /* 0x000000041b1a7825 */ /* 0x002fc600078e000e */
[----:B0-----:R0:W1:Y:S01]  /*06c0*/  LDS.U8 R16, [R25+UR8] ;  /* 0x0000000819107984 */ /* 0x0010620008000000 */
[C---:B------:R-:W-:Y:S02]  /*06d0*/  VIADD R17, R20.reuse, 0x6 ;  /* 0x0000000614117836 */ /* 0x040fe40000000000 */
[----:B------:R-:W-:Y:S01]  /*06e0*/  VIADD R20, R20, 0x7 ;  /* 0x0000000714147836 */ /* 0x000fe20000000000 */
[----:B------:R2:W5:Y:S01]  /*06f0*/  LDG.E.CONSTANT R26, desc[UR10][R26.64] ;  /* 0x0000000a1a1a7981 */ /* 0x000562000c1e9900 */
[----:B---3--:R-:W-:Y:S01]  /*0700*/  IMAD.WIDE.U32 R18, R19, 0x4, R14 ;  /* 0x0000000413127825 */ /* 0x008fe200078e000e */
[----:B------:R-:W-:-:S04]  /*0710*/  LEA.HI.SX32 R17, R17, R17, 0x1b ;  /* 0x0000001111117211 */ /* 0x000fc800078fdaff */
[----:B------:R3:W5:Y:S01]  /*0720*/  LDG.E.CONSTANT R28, desc[UR10][R18.64] ;  /* 0x0000000a121c7981 */ /* 0x000762000c1e9900 */
[----:B--2---:R-:W-:-:S03]  /*0730*/  LEA.HI.SX32 R27, R20, R20, 0x1b ;  /* 0x00000014141b7211 */ /* 0x004fc600078fdaff */
[----:B------:R-:W2:Y:S04]  /*0740*/  LDS.U8 R17, [R17+UR8] ;  /* 0x0000000811117984 */ /* 0x000ea80008000000 */
[----:B------:R-:W2:Y:S01]  /*0750*/  LDS.U8 R27, [R27+UR8] ;  /* 0x000000081b1b7984 */ /* 0x000ea20008000000 */
[----:B---3--:R-:W-:-:S04]  /*0760*/  IMAD.WIDE.U32 R18, R23, 0x4, R14 ;  /* 0x0000000417127825 */ /* 0x008fc800078e000e */
[--C-:B----4-:R-:W-:Y:S01]  /*0770*/  IMAD.WIDE.U32 R20, R21, 0x4, R14.reuse ;  /* 0x0000000415147825 */ /* 0x110fe200078e000e */
[----:B------:R1:W3:Y:S04]  /*0780*/  LDG.E.CONSTANT R23, desc[UR10][R18.64] ;  /* 0x0000000a12177981 */ /* 0x0002e8000c1e9900 */
[----:B0-----:R0:W4:Y:S01]  /*0790*/  LDG.E.CONSTANT R25, desc[UR10][R20.64] ;  /* 0x0000000a14197981 */ /* 0x001122000c1e9900 */
[----:B-1----:R-:W-:-:S04]  /*07a0*/  IMAD.WIDE.U32 R18, R16, 0x4, R14 ;  /* 0x0000000410127825 */ /* 0x002fc800078e000e */
[--C-:B0-----:R-:W-:Y:S02]  /*07b0*/  IMAD.WIDE.U32 R20, R29, 0x4, R14.reuse ;  /* 0x000000041d147825 */ /* 0x101fe400078e000e */
[----:B------:R-:W4:Y:S04]  /*07c0*/  LDG.E.CONSTANT R18, desc[UR10][R18.64] ;  /* 0x0000000a12127981 */ /* 0x000f28000c1e9900 */
[----:B------:R-:W4:Y:S01]  /*07d0*/  LDG.E.CONSTANT R29, desc[UR10][R20.64] ;  /* 0x0000000a141d7981 */ /* 0x000f22000c1e9900 */
[----:B--2---:R-:W-:-:S04]  /*07e0*/  IMAD.WIDE.U32 R16, R17, 0x4, R14 ;  /* 0x0000000411107825 */ /* 0x004fc800078e000e */
[----:B------:R-:W-:Y:S02]  /*07f0*/  IMAD.WIDE.U32 R14, R27, 0x4, R14 ;  /* 0x000000041b0e7825 */ /* 0x000fe400078e000e */
[----:B------:R-:W2:Y:S04]  /*0800*/  LDG.E.CONSTANT R16, desc[UR10][R16.64] ;  /* 0x0000000a10107981 */ /* 0x000ea8000c1e9900 */
[----:B------:R0:W2:Y:S01]  /*0810*/  LDG.E.CONSTANT R14, desc[UR10][R14.64] ;  /* 0x0000000a0e0e7981 */ /* 0x0000a2000c1e9900 */
[----:B------:R-:W-:-:S04]  /*0820*/  UIADD3 UR6, UR6, 0x210, URZ ;  /* 0x0000021006067890 */ /* 0x000fc8000fffe03f */
[----:B------:R-:W-:Y:S01]  /*0830*/  ULEA UR6, UR7, UR6, 0x18 ;  /* 0x0000000607067291 */ /* 0x000fe2000f8ec03f */
[----:B------:R-:W-:Y:S02]  /*0840*/  ISETP.NE.AND P0, PT, R0, RZ, PT ;  /* 0x000000ff0000720c */ /* 0x000fe40003f05270 */
[-C--:B------:R-:W-:Y:S02]  /*0850*/  LEA.HI.SX32 R22, R22, R7.reuse, 0x1b ;  /* 0x0000000716167211 */ /* 0x080fe400078fdaff */
[-C--:B------:R-:W-:Y:S02]  /*0860*/  LEA.HI.SX32 R6, R6, R7.reuse, 0x1b ;  /* 0x0000000706067211 */ /* 0x080fe400078fdaff */
[-C--:B------:R-:W-:Y:S02]  /*0870*/  LEA.HI.SX32 R5, R5, R7.reuse, 0x1b ;  /* 0x0000000705057211 */ /* 0x080fe400078fdaff */
[-C--:B------:R-:W-:Y:S02]  /*0880*/  LEA.HI.SX32 R12, R12, R7.reuse, 0x1b ;  /* 0x000000070c0c7211 */ /* 0x080fe400078fdaff */
[----:B------:R-:W-:-:S02]  /*0890*/  LEA.HI.SX32 R10, R10, R7, 0x1b ;  /* 0x000000070a0a7211 */ /* 0x000fc400078fdaff */
[-C--:B------:R-:W-:Y:S02]  /*08a0*/  LEA.HI.SX32 R8, R8, R7.reuse, 0x1b ;  /* 0x0000000708087211 */ /* 0x080fe400078fdaff */
[----:B------:R-:W-:Y:S02]  /*08b0*/  LEA.HI.SX32 R7, R24, R7, 0x1b ;  /* 0x0000000718077211 */ /* 0x000fe400078fdaff */
[----:B------:R-:W-:Y:S02]  /*08c0*/  LEA R6, R6, UR6, 0x1 ;  /* 0x0000000606067c11 */ /* 0x000fe4000f8e08ff */
[----:B------:R-:W-:Y:S02]  /*08d0*/  LEA R12, R12, UR6, 0x1 ;  /* 0x000000060c0c7c11 */ /* 0x000fe4000f8e08ff */
[----:B------:R-:W-:Y:S02]  /*08e0*/  LEA R10, R10, UR6, 0x1 ;  /* 0x000000060a0a7c11 */ /* 0x000fe4000f8e08ff */
[----:B------:R-:W-:-:S02]  /*08f0*/  LEA R8, R8, UR6, 0x1 ;  /* 0x0000000608087c11 */ /* 0x000fc4000f8e08ff */
[----:B------:R-:W-:Y:S01]  /*0900*/  LEA R7, R7, UR6, 0x1 ;  /* 0x0000000607077c11 */ /* 0x000fe2000f8e08ff */
[----:B------:R-:W-:Y:S01]  /*0910*/  BAR.SYNC.DEFER_BLOCKING 0x0 ;  /* 0x0000000000007b1d */ /* 0x000fe20000010000 */
[----:B-----5:R-:W-:Y:S01]  /*0920*/  FMUL.FTZ R27, R11, R26 ;  /* 0x0000001a0b1b7220 */ /* 0x020fe20000410000 */
[----:B------:R-:W-:-:S04]  /*0930*/  IMAD R26, R2, 0x8, R13 ;  /* 0x00000008021a7824 */ /* 0x000fc800078e020d */
[C---:B0-----:R-:W-:Y:S02]  /*0940*/  VIADD R15, R26.reuse, 0x1 ;  /* 0x000000011a0f7836 */ /* 0x041fe40000000000 */
[----:B------:R-:W-:Y:S01]  /*0950*/  FMUL.FTZ R28, R11, R28 ;  /* 0x0000001c0b1c7220 */ /* 0x000fe20000410000 */
[CC--:B------:R-:W-:Y:S01]  /*0960*/  LEA.HI.SX32 R13, R26.reuse, R26.reuse, 0x1b ;  /* 0x0000001a1a0d7211 */ /* 0x0c0fe200078fdaff */
[----:B------:R-:W-:Y:S01]  /*0970*/  VIADD R19, R26, 0x2 ;  /* 0x000000021a137836 */ /* 0x000fe20000000000 */
[----:B------:R-:W-:Y:S02]  /*0980*/  LEA.HI.SX32 R15, R15, R26, 0x1b ;  /* 0x0000001a0f0f7211 */ /* 0x000fe400078fdaff */
[----:B------:R-:W-:Y:S02]  /*0990*/  F2FP.BF16.F32.PACK_AB R27, R28, R27 ;  /* 0x0000001b1c1b723e */ /* 0x000fe400000010ff */
[----:B------:R-:W-:Y:S02]  /*09a0*/  LEA R13, R13, UR6, 0x1 ;  /* 0x000000060d0d7c11 */ /* 0x000fe4000f8e08ff */
[----:B------:R-:W-:-:S02]  /*09b0*/  LEA R17, R15, UR6, 0x1 ;  /* 0x000000060f117c11 */ /* 0x000fc4000f8e08ff */
[----:B------:R-:W-:Y:S02]  /*09c0*/  PRMT R21, R27, 0x7632, R21 ;  /* 0x000076321b157816 */ /* 0x000fe40000000015 */
[----:B------:R-:W-:Y:S01]  /*09d0*/  LEA.HI.SX32 R19, R19, R26, 0x1b ;  /* 0x0000001a13137211 */ /* 0x000fe200078fdaff */
[----:B------:R0:W-:Y:S01]  /*09e0*/  STS.U16 [R13], R27 ;  /* 0x0000001b0d007388 */ /* 0x0001e20000000400 */
[----:B---3--:R-:W-:Y:S02]  /*09f0*/  FMUL.FTZ R15, R11, R23 ;  /* 0x000000170b0f7220 */ /* 0x008fe40000410000 */
[----:B------:R-:W-:Y:S01]  /*0a00*/  LEA R23, R19, UR6, 0x1 ;  /* 0x0000000613177c11 */ /* 0x000fe2000f8e08ff */
[----:B----4-:R-:W-:Y:S01]  /*0a10*/  FMUL.FTZ R20, R11, R25 ;  /* 0x000000190b147220 */ /* 0x010fe20000410000 */
[----:B------:R1:W-:Y:S01]  /*0a20*/  STS.U16 [R17+0x2], R21 ;  /* 0x0000021511007388 */ /* 0x0003e20000000400 */
[C---:B------:R-:W-:Y:S02]  /*0a30*/  VIADD R19, R26.reuse, 0x4 ;  /* 0x000000041a137836 */ /* 0x040fe40000000000 */
[----:B0-----:R-:W-:Y:S01]  /*0a40*/  VIADD R13, R26, 0x3 ;  /* 0x000000031a0d7836 */ /* 0x001fe20000000000 */
[----:B------:R-:W-:Y:S01]  /*0a50*/  F2FP.BF16.F32.PACK_AB R15, R20, R15 ;  /* 0x0000000f140f723e */ /* 0x000fe200000010ff */
[----:B------:R-:W-:-:S02]  /*0a60*/  VIADD R25, R26, 0x6 ;  /* 0x000000061a197836 */ /* 0x000fc40000000000 */
[C---:B------:R-:W-:Y:S02]  /*0a70*/  VIADD R27, R26.reuse, 0x7 ;  /* 0x000000071a1b7836 */ /* 0x040fe40000000000 */
[----:B-1----:R-:W-:Y:S02]  /*0a80*/  VIADD R21, R26, 0x5 ;  /* 0x000000051a157836 */ /* 0x002fe40000000000 */
[----:B------:R-:W-:Y:S01]  /*0a90*/  FMUL.FTZ R18, R11, R18 ;  /* 0x000000120b127220 */ /* 0x000fe20000410000 */
[-C--:B------:R-:W-:Y:S01]  /*0aa0*/  LEA.HI.SX32 R17, R13, R26.reuse, 0x1b ;  /* 0x0000001a0d117211 */ /* 0x080fe200078fdaff */
[----:B------:R-:W-:Y:S01]  /*0ab0*/  FMUL.FTZ R29, R11, R29 ;  /* 0x0000001d0b1d7220 */ /* 0x000fe20000410000 */
[-C--:B------:R-:W-:Y:S01]  /*0ac0*/  LEA.HI.SX32 R13, R19, R26.reuse, 0x1b ;  /* 0x0000001a130d7211 */ /* 0x080fe200078fdaff */
[----:B------:R0:W-:Y:S01]  /*0ad0*/  STS.U16 [R23+0x4], R15 ;  /* 0x0000040f17007388 */ /* 0x0001e20000000400 */
[----:B------:R-:W-:Y:S02]  /*0ae0*/  LEA.HI.SX32 R20, R21, R26, 0x1b ;  /* 0x0000001a15147211 */ /* 0x000fe400078fdaff */
[----:B------:R-:W-:-:S02]  /*0af0*/  F2FP.BF16.F32.PACK_AB R18, R29, R18 ;  /* 0x000000121d12723e */ /* 0x000fc400000010ff */
[----:B------:R-:W-:Y:S01]  /*0b00*/  LEA.HI.SX32 R19, R25, R26, 0x1b ;  /* 0x0000001a19137211 */ /* 0x000fe200078fdaff */
[C---:B--2---:R-:W-:Y:S01]  /*0b10*/  FMUL.FTZ R16, R11.reuse, R16 ;  /* 0x000000100b107220 */ /* 0x044fe20000410000 */
[----:B------:R-:W-:Y:S01]  /*0b20*/  FMUL.FTZ R11, R11, R14 ;  /* 0x0000000e0b0b7220 */ /* 0x000fe20000410000 */
[----:B------:R-:W-:Y:S02]  /*0b30*/  LEA.HI.SX32 R21, R27, R26, 0x1b ;  /* 0x0000001a1b157211 */ /* 0x000fe400078fdaff */
[----:B------:R-:W-:Y:S02]  /*0b40*/  LEA R17, R17, UR6, 0x1 ;  /* 0x0000000611117c11 */ /* 0x000fe4000f8e08ff */
[----:B------:R-:W-:Y:S02]  /*0b50*/  F2FP.BF16.F32.PACK_AB R11, R11, R16 ;  /* 0x000000100b0b723e */ /* 0x000fe400000010ff */
[----:B0-----:R-:W-:Y:S02]  /*0b60*/  PRMT R15, R15, 0x7632, R15 ;  /* 0x000076320f0f7816 */ /* 0x001fe4000000000f */
[----:B------:R-:W-:-:S02]  /*0b70*/  LEA R13, R13, UR6, 0x1 ;  /* 0x000000060d0d7c11 */ /* 0x000fc4000f8e08ff */
[----:B------:R-:W-:Y:S02]  /*0b80*/  LEA R20, R20, UR6, 0x1 ;  /* 0x0000000614147c11 */ /* 0x000fe4000f8e08ff */
[----:B------:R-:W-:Y:S02]  /*0b90*/  PRMT R23, R18, 0x7632, R23 ;  /* 0x0000763212177816 */ /* 0x000fe40000000017 */
[----:B------:R-:W-:Y:S01]  /*0ba0*/  LEA R19, R19, UR6, 0x1 ;  /* 0x0000000613137c11 */ /* 0x000fe2000f8e08ff */
[----:B------:R-:W-:Y:S01]  /*0bb0*/  STS.U16 [R17+0x6], R15 ;  /* 0x0000060f11007388 */ /* 0x000fe20000000400 */
[----:B------:R-:W-:Y:S02]  /*0bc0*/  LEA R21, R21, UR6, 0x1 ;  /* 0x0000000615157c11 */ /* 0x000fe4000f8e08ff */
[----:B------:R-:W-:Y:S02]  /*0bd0*/  PRMT R24, R11, 0x7632, R24 ;  /* 0x000076320b187816 */ /* 0x000fe40000000018 */
[----:B------:R-:W-:Y:S01]  /*0be0*/  LEA R14, R9, UR6, 0x1 ;  /* 0x00000006090e7c11 */ /* 0x000fe2000f8e08ff */
[----:B------:R-:W-:Y:S01]  /*0bf0*/  STS.U16 [R13+0x8], R18 ;  /* 0x000008120d007388 */ /* 0x000fe20000000400 */
[----:B------:R-:W-:-:S02]  /*0c00*/  LEA R9, R22, UR6, 0x1 ;  /* 0x0000000616097c11 */ /* 0x000fc4000f8e08ff */
[----:B------:R-:W-:Y:S01]  /*0c10*/  LEA R16, R5, UR6, 0x1 ;  /* 0x0000000605107c11 */ /* 0x000fe2000f8e08ff */
[----:B------:R-:W-:Y:S04]  /*0c20*/  STS.U16 [R20+0xa], R23 ;  /* 0x00000a1714007388 */ /* 0x000fe80000000400 */
[----:B------:R-:W-:Y:S04]  /*0c30*/  STS.U16 [R19+0xc], R11 ;  /* 0x00000c0b13007388 */ /* 0x000fe80000000400 */
[----:B------:R-:W-:Y:S01]  /*0c40*/  STS.U16 [R21+0xe], R24 ;  /* 0x00000e1815007388 */ /* 0x000fe20000000400 */
[----:B------:R-:W-:-:S03]  /*0c50*/  NOP ;  /* 0x0000000000007918 */ /* 0x000fc60000000000 */
[----:B------:R0:W-:Y:S04]  /*0c60*/  LDS.U16 R5, [R14] ;  /* 0x000000000e057984 */ /* 0x0001e80000000400 */
[----:B------:R-:W-:Y:S04]  /*0c70*/  LDS.U16 R9, [R9+0x40] ;  /* 0x0000400009097984 */ /* 0x000fe80000000400 */
[----:B------:R1:W-:Y:S04]  /*0c80*/  LDS.U16 R11, [R6+0x80] ;  /* 0x00008000060b7984 */ /* 0x0003e80000000400 */
[----:B------:R-:W-:Y:S04]  /*0c90*/  LDS.U16 R13, [R16+0xc0] ;  /* 0x0000c000100d7984 */ /* 0x000fe80000000400 */
[----:B------:R-:W-:Y:S04]  /*0ca0*/  LDS.U16 R15, [R12+0x100] ;  /* 0x000100000c0f7984 */ /* 0x000fe80000000400 */
[----:B------:R2:W-:Y:S04]  /*0cb0*/  LDS.U16 R17, [R10+0x140] ;  /* 0x000140000a117984 */ /* 0x0005e80000000400 */
[----:B------:R-:W-:Y:S04]  /*0cc0*/  LDS.U16 R19, [R8+0x180] ;  /* 0x0001800008137984 */ /* 0x000fe80000000400 */
[----:B------:R3:W-:Y:S04]  /*0cd0*/  LDS.U16 R21, [R7+0x1c0] ;  /* 0x0001c00007157984 */ /* 0x0007e80000000400 */
[----:B------:R-:W-:Y:S01]  /*0ce0*/  @!P0 STS [UR8+0x630], R4 ;  /* 0x00063004ff008988 */ /* 0x000fe20008000808 */
[----:B------:R-:W-:Y:S01]  /*0cf0*/  BAR.SYNC.DEFER_BLOCKING 0x0 ;  /* 0x0000000000007b1d */ /* 0x000fe20000010000 */
[----:B0-----:R-:W-:-:S05]  /*0d00*/  IMAD.SHL.U32 R14, R0, 0x8, RZ ;  /* 0x00000008000e7824 */ /* 0x001fca00078e00ff */
[----:B------:R-:W0:Y:S01]  /*0d10*/  LDS R18, [UR8+0x630] ;  /* 0x00063008ff127984 */ /* 0x000e220008000800 */
[----:B------:R-:W-:-:S04]  /*0d20*/  LOP3.LUT R23, R14, 0xffffff00, RZ, 0xc0, !PT ;  /* 0xffffff000e177812 */ /* 0x000fc800078ec0ff */
[----:B------:R-:W-:Y:S02]  /*0d30*/  LOP3.LUT R14, R23, 0x1f, R0, 0xf8, !PT ;  /* 0x0000001f170e7812 */ /* 0x000fe400078ef800 */
[----:B-1----:R-:W-:Y:S02]  /*0d40*/  SHF.R.S32.HI R6, RZ, 0x1f, R3 ;  /* 0x0000001fff067819 */ /* 0x002fe40000011403 */
[----:B------:R-:W-:Y:S02]  /*0d50*/  SHF.R.S32.HI R23, RZ, 0x1f, R14 ;  /* 0x0000001fff177819 */ /* 0x000fe4000001140e */
[C---:B--2---:R-:W-:Y:S02]  /*0d60*/  IADD3 R10, P0, R14.reuse, R3, RZ ;  /* 0x000000030e0a7210 */ /* 0x044fe40007f1e0ff */
[----:B------:R-:W-:-:S03]  /*0d70*/  LOP3.LUT R27, R14, 0x60, RZ, 0xfc, !PT ;  /* 0x000000600e1b7812 */ /* 0x000fc600078efcff */
[----:B------:R-:W-:Y:S01]  /*0d80*/  IMAD.X R23, R23, 0x1, R6, P0 ;  /* 0x0000000117177824 */ /* 0x000fe200000e0606 */
[----:B------:R-:W-:-:S04]  /*0d90*/  LEA R6, P0, R10, UR14, 0x1 ;  /* 0x0000000e0a067c11 */ /* 0x000fc8000f8008ff */
[----:B---3--:R-:W-:Y:S02]  /*0da0*/  LEA.HI.X R7, R10, UR15, R23, 0x1, P0 ;  /* 0x0000000f0a077c11 */ /* 0x008fe400080f0c17 */
[C---:B------:R-:W-:Y:S02]  /*0db0*/  LOP3.LUT R23, R14.reuse, 0x40, RZ, 0xfc, !PT ;  /* 0x000000400e177812 */ /* 0x040fe400078efcff */
[C---:B------:R-:W-:Y:S01]  /*0dc0*/  LOP3.LUT R25, R14.reuse, 0x20, RZ, 0xfc, !PT ;  /* 0x000000200e197812 */ /* 0x040fe200078efcff */
[----:B------:R-:W-:Y:S01]  /*0dd0*/  VIADD R3, R3, UR4 ;  /* 0x0000000403037c36 */ /* 0x000fe20008000000 */
[-C--:B0-----:R-:W-:Y:S02]  /*0de0*/  ISETP.GE.AND P3, PT, R27, R18.reuse, PT ;  /* 0x000000121b00720c */ /* 0x081fe40003f66270 */
[C---:B------:R-:W-:Y:S02]  /*0df0*/  LOP3.LUT R27, R14.reuse, 0xc0, RZ, 0xfc, !PT ;  /* 0x000000c00e1b7812 */ /* 0x040fe400078efcff */
[----:B------:R-:W-:-:S02]  /*0e00*/  ISETP.GE.AND P6, PT, R14, R18, PT ;  /* 0x000000120e00720c */ /* 0x000fc40003fc6270 */
[-C--:B------:R-:W-:Y:S02]  /*0e10*/  ISETP.GE.AND P0, PT, R27, R18.reuse, PT ;  /* 0x000000121b00720c */ /* 0x080fe40003f06270 */
[-C--:B------:R-:W-:Y:S02]  /*0e20*/  ISETP.GE.AND P4, PT, R23, R18.reuse, PT ;  /* 0x000000121700720c */ /* 0x080fe40003f86270 */
[C---:B------:R-:W-:Y:S02]  /*0e30*/  LOP3.LUT R23, R14.reuse, 0x80, RZ, 0xfc, !PT ;  /* 0x000000800e177812 */ /* 0x040fe400078efcff */
[-C--:B------:R-:W-:Y:S02]  /*0e40*/  ISETP.GE.AND P5, PT, R25, R18.reuse, PT ;  /* 0x000000121900720c */ /* 0x080fe40003fa6270 */
[----:B------:R-:W-:Y:S02]  /*0e50*/  ISETP.GE.AND P2, PT, R23, R18, PT ;  /* 0x000000121700720c */ /* 0x000fe40003f46270 */
[----:B------:R-:W-:-:S02]  /*0e60*/  LOP3.LUT R25, R14, 0xa0, RZ, 0xfc, !PT ;  /* 0x000000a00e197812 */ /* 0x000fc400078efcff */
[----:B------:R-:W-:Y:S01]  /*0e70*/  LOP3.LUT R23, R14, 0xe0, RZ, 0xfc, !PT ;  /* 0x000000e00e177812 */ /* 0x000fe200078efcff */
[----:B------:R2:W-:Y:S01]  /*0e80*/  @!P6 STG.E.U16 desc[UR10][R6.64], R5 ;  /* 0x000000050600e986 */ /* 0x0005e2000c10150a */
[-C--:B------:R-:W-:Y:S02]  /*0e90*/  ISETP.GE.AND P1, PT, R25, R18.reuse, PT ;  /* 0x000000121900720c */ /* 0x080fe40003f26270 */
[----:B------:R-:W-:Y:S01]  /*0ea0*/  ISETP.GE.AND P6, PT, R23, R18, PT ;  /* 0x000000121700720c */ /* 0x000fe20003fc6270 */
[----:B------:R2:W-:Y:S01]  /*0eb0*/  @!P0 STG.E.U16 desc[UR10][R6.64+0x180], R19 ;  /* 0x0001801306008986 */ /* 0x0005e2000c10150a */
[----:B------:R-:W-:-:S03]  /*0ec0*/  ISETP.GE.AND P0, PT, R3, UR4, PT ;  /* 0x0000000403007c0c */ /* 0x000fc6000bf06270 */
        /* <DEDUP_REMOVED lines=8> */
.L_x_192:
        /* <DEDUP_REMOVED lines=11> */
.L_x_2056:


//--------------------- .text._Z20kDequantizeBlockwiseI13__nv_bfloat16Li512ELi64ELi8ELi1EEvPfPhS1_PT_ii --------------------------
	.section	.text._Z20kDequantizeBlockwiseI13__nv_bfloat16Li512ELi64ELi8ELi1EEvPfPhS1_PT_ii,"ax",@progbits
	.align	128
        .global         _Z20kDequantizeBlockwiseI13__nv_bfloat16Li512ELi64ELi8ELi1EEvPfPhS1_PT_ii
        .type           _Z20kDequantizeBlockwiseI13__nv_bfloat16Li512ELi64ELi8ELi1EEvPfPhS1_PT_ii,@function
        .size           _Z20kDequantizeBlockwiseI13__nv_bfloat16Li512ELi64ELi8ELi1EEvPfPhS1_PT_ii,(.L_x_2057 - _Z20kDequantizeBlockwiseI13__nv_bfloat16Li512ELi64ELi8ELi1EEvPfPhS1_PT_ii)
        .other          _Z20kDequantizeBlockwiseI13__nv_bfloat16Li512ELi64ELi8ELi1EEvPfPhS1_PT_ii,@"STO_CUDA_ENTRY STV_DEFAULT"
_Z20kDequantizeBlockwiseI13__nv_bfloat16Li512ELi64ELi8ELi1EEvPfPhS1_PT_ii:
.text._Z20kDequantizeBlockwiseI13__nv_bfloat16Li512ELi64ELi8ELi1EEvPfPhS1_PT_ii:
        /* <DEDUP_REMOVED lines=16> */
[C---:B0-----:R-:W-:Y:S01]  /*0100*/  IMAD.SHL.U32 R0, R33.reuse, 0x8, RZ ;  /* 0x0000000821007824 */ /* 0x041fe200078e00ff */
[----:B------:R-:W-:Y:S02]  /*0110*/  LOP3.LUT R5, R33, 0x1f, RZ, 0xc0, !PT ;  /* 0x0000001f21057812 */ /* 0x000fe400078ec0ff */
[----:B------:R-:W-:Y:S02]  /*0120*/  LEA.HI R3, P0, R4, R3, RZ, 0x1 ;  /* 0x0000000304037211 */ /* 0x000fe400078108ff */
[----:B------:R-:W-:Y:S02]  /*0130*/  LOP3.LUT R0, R0, 0xffffff00, RZ, 0xc0, !PT ;  /* 0xffffff0000007812 */ /* 0x000fe400078ec0ff */
[----:B------:R-:W-:Y:S01]  /*0140*/  SHF.R.U32.HI R11, RZ, 0x5, R33 ;  /* 0x00000005ff0b7819 */ /* 0x000fe20000011621 */
[----:B------:R-:W-:Y:S01]  /*0150*/  IMAD.X R4, RZ, RZ, R4, P0 ;  /* 0x000000ffff047224 */ /* 0x000fe200000e0604 */
[----:B------:R-:W-:-:S03]  /*0160*/  LOP3.LUT R5, R0, R5, RZ, 0xfc, !PT ;  /* 0x0000000500057212 */ /* 0x000fc600078efcff */
[----:B------:R-:W-:Y:S01]  /*0170*/  IMAD.SHL.U32 R9, R11, 0x200, RZ ;  /* 0x000002000b097824 */ /* 0x000fe200078e00ff */
[----:B------:R-:W-:Y:S01]  /*0180*/  SHF.R.U64 R3, R3, 0x1, R4 ;  /* 0x0000000103037819 */ /* 0x000fe20000001204 */
[----:B------:R-:W-:Y:S01]  /*0190*/  IMAD.IADD R7, R0, 0x1, R5 ;  /* 0x0000000100077824 */ /* 0x000fe200078e0205 */
[----:B------:R0:W1:Y:S01]  /*01a0*/  FLO.U32 R4, R12 ;  /* 0x0000000c00047300 */ /* 0x00006200000e0000 */
        /* <DEDUP_REMOVED lines=11> */
[----:B-1----:R-:W-:-:S07]  /*0260*/  VIADD R20, R7, 0x1e0 ;  /* 0x000001e007147836 */ /* 0x002fce0000000000 */
.L_x_193:
[----:B------:R-:W-:Y:S01]  /*0270*/  BAR.SYNC.DEFER_BLOCKING 0x0 ;  /* 0x0000000000007b1d */ /* 0x000fe20000010000 */
[----:B------:R-:W-:Y:S01]  /*0280*/  SHF.R.S32.HI R21, RZ, 0x1f, R5 ;  /* 0x0000001fff157819 */ /* 0x000fe20000011405 */
[----:B------:R-:W-:Y:S01]  /*0290*/  IMAD.MOV.U32 R26, RZ, RZ, 0x80 ;  /* 0x00000080ff1a7424 */ /* 0x000fe200078e00ff */
[--C-:B------:R-:W-:Y:S01]  /*02a0*/  SHF.R.S32.HI R0, RZ, 0x1f, R6.reuse ;  /* 0x0000001fff007819 */ /* 0x100fe20000011406 */
[----:B-1----:R-:W-:Y:S01]  /*02b0*/  IMAD.MOV.U32 R29, RZ, RZ, 0x80 ;  /* 0x00000080ff1d7424 */ /* 0x002fe200078e00ff */
        /* <DEDUP_REMOVED lines=37> */
[C---:B------:R-:W-:Y:S01]  /*0510*/  VIADD R32, R11.reuse, 0x40 ;  /* 0x000000400b207836 */ /* 0x040fe20000000000 */
[----:B------:R-:W-:Y:S01]  /*0520*/  LEA.HI.SX32 R35, R34, R34, 0x1b ;  /* 0x0000002222237211 */ /* 0x000fe200078fdaff */
[C---:B0-----:R-:W-:Y:S01]  /*0530*/  VIADD R22, R11.reuse, 0x80 ;  /* 0x000000800b167836 */ /* 0x041fe20000000000 */
[----:B------:R-:W-:Y:S01]  /*0540*/  LEA.HI.SX32 R30, R30, R30, 0x1b ;  /* 0x0000001e1e1e7211 */ /* 0x000fe200078fdaff */
[C---:B------:R-:W-:Y:S01]  /*0550*/  VIADD R23, R11.reuse, 0xa0 ;  /* 0x000000a00b177836 */ /* 0x040fe20000000000 */
[----:B------:R-:W-:Y:S01]  /*0560*/  LEA.HI.SX32 R32, R32, R32, 0x1b ;  /* 0x0000002020207211 */ /* 0x000fe200078fdaff */
[C---:B------:R-:W-:Y:S02]  /*0570*/  VIADD R34, R11.reuse, 0xc0 ;  /* 0x000000c00b227836 */ /* 0x040fe40000000000 */
[----:B------:R-:W-:Y:S01]  /*0580*/  VIADD R36, R11, 0xe0 ;  /* 0x000000e00b247836 */ /* 0x000fe20000000000 */
[----:B-1----:R-:W-:Y:S01]  /*0590*/  ULEA UR6, UR5, UR4, 0x18 ;  /* 0x0000000405067291 */ /* 0x002fe2000f8ec03f */
[----:B------:R-:W-:-:S02]  /*05a0*/  LEA.HI.SX32 R22, R22, R22, 0x1b ;  /* 0x0000001616167211 */ /* 0x000fc400078fdaff */
[----:B------:R-:W-:Y:S02]  /*05b0*/  LEA.HI.SX32 R23, R23, R23, 0x1b ;  /* 0x0000001717177211 */ /* 0x000fe400078fdaff */
[----:B------:R-:W-:Y:S02]  /*05c0*/  LEA.HI.SX32 R37, R34, R34, 0x1b ;  /* 0x0000002222257211 */ /* 0x000fe400078fdaff */
[----:B------:R-:W-:Y:S02]  /*05d0*/  LEA.HI.SX32 R36, R36, R36, 0x1b ;  /* 0x0000002424247211 */ /* 0x000fe400078fdaff */
[----:B--2---:R0:W-:Y:S02]  /*05e0*/  STS.U8 [R31+UR6], R26 ;  /* 0x0000001a1f007988 */ /* 0x0041e40008000006 */
[----:B0-----:R-:W-:Y:S02]  /*05f0*/  IMAD R26, R2, 0x7, R11 ;  /* 0x00000007021a7824 */ /* 0x001fe400078e020b */
[----:B-----5:R-:W-:Y:S04]  /*0600*/  STS.U8 [R30+UR6], R27 ;  /* 0x0000001b1e007988 */ /* 0x020fe80008000006 */
[----:B----4-:R0:W-:Y:S04]  /*0610*/  STS.U8 [R32+UR6], R29 ;  /* 0x0000001d20007988 */ /* 0x0101e80008000006 */
[----:B---3--:R1:W-:Y:S04]  /*0620*/  STS.U8 [R35+UR6], R28 ;  /* 0x0000001c23007988 */ /* 0x0083e80008000006 */
[----:B------:R-:W-:Y:S01]  /*0630*/  STS.U8 [R22+UR6], R25 ;  /* 0x0000001916007988 */ /* 0x000fe20008000006 */
[----:B0-----:R-:W-:-:S03]  /*0640*/  LEA.HI.SX32 R29, R26, R26, 0x1b ;  /* 0x0000001a1a1d7211 */ /* 0x001fc600078fdaff */
[----:B------:R-:W-:Y:S04]  /*0650*/  STS.U8 [R23+UR6], R0 ;  /* 0x0000000017007988 */ /* 0x000fe80008000006 */
[----:B------:R-:W-:Y:S04]  /*0660*/  STS.U8 [R37+UR6], R24 ;  /* 0x0000001825007988 */ /* 0x000fe80008000006 */
[----:B------:R-:W-:Y:S01]  /*0670*/  STS.U8 [R36+UR6], R21 ;  /* 0x0000001524007988 */ /* 0x000fe20008000006 */
[----:B------:R-:W-:-:S03]  /*0680*/  NOP ;  /* 0x0000000000007918 */ /* 0x000fc60000000000 */
[----:B------:R-:W0:Y:S01]  /*0690*/  LDS.U8 R29, [R29+UR6] ;  /* 0x000000061d1d7984 */ /* 0x000e220008000000 */
[----:B------:R-:W-:-:S05]  /*06a0*/  VIADD R27, R26, 0x1 ;  /* 0x000000011a1b7836 */ /* 0x000fca0000000000 */
[----:B------:R-:W-:Y:S01]  /*06b0*/  LEA.HI.SX32 R27, R27, R27, 0x1b ;  /* 0x0000001b1b1b7211 */ /* 0x000fe200078fdaff */
[----:B-1----:R-:W-:-:S05]  /*06c0*/  VIADD R28, R26, 0x2 ;  /* 0x000000021a1c7836 */ /* 0x002fca0000000000 */
[----:B------:R-:W1:Y:S01]  /*06d0*/  LDS.U8 R27, [R27+UR6] ;  /* 0x000000061b1b7984 */ /* 0x000e620008000000 */
[----:B------:R-:W-:-:S05]  /*06e0*/  LEA.HI.SX32 R28, R28, R28, 0x1b ;  /* 0x0000001c1c1c7211 */ /* 0x000fca00078fdaff */
[----:B------:R2:W3:Y:S01]  /*06f0*/  LDS.U8 R0, [R28+UR6] ;  /* 0x000000061c007984 */ /* 0x0004e20008000000 */
[----:B0-----:R-:W-:-:S04]  /*0700*/  SHF.R.U32.HI R22, RZ, 0x2, R29 ;  /* 0x00000002ff167819 */ /* 0x001fc8000001161d */
[----:B------:R-:W-:-:S04]  /*0710*/  LOP3.LUT R22, R22, 0x1c, RZ, 0xc0, !PT ;  /* 0x0000001c16167812 */ /* 0x000fc800078ec0ff */
[----:B------:R-:W-:-:S05]  /*0720*/  IADD3 R24, P0, R22, UR12, RZ ;  /* 0x0000000c16187c10 */ /* 0x000fca000ff1e0ff */
[----:B------:R-:W-:Y:S02]  /*0730*/  IMAD.X R25, RZ, RZ, UR13, P0 ;  /* 0x0000000dff197e24 */ /* 0x000fe400080e06ff */
[----:B------:R-:W-:-:S03]  /*0740*/  VIADD R22, R26, 0x3 ;  /* 0x000000031a167836 */ /* 0x000fc60000000000 */
[----:B------:R0:W4:Y:S02]  /*0750*/  LDG.E R21, desc[UR8][R24.64] ;  /* 0x0000000818157981 */ /* 0x000124000c1e1900 */
[----:B------:R-:W-:Y:S01]  /*0760*/  LEA.HI.SX32 R31, R22, R22, 0x1b ;  /* 0x00000016161f7211 */ /* 0x000fe200078fdaff */
[----:B------:R-:W-:Y:S01]  /*0770*/  IMAD.SHL.U32 R22, R29, 0x4, RZ ;  /* 0x000000041d167824 */ /* 0x000fe200078e00ff */
[----:B-1----:R-:W-:Y:S01]  /*0780*/  SHF.R.U32.HI R23, RZ, 0x2, R27 ;  /* 0x00000002ff177819 */ /* 0x002fe2000001161b */
[----:B--2---:R-:W-:-:S03]  /*0790*/  IMAD.SHL.U32 R28, R27, 0x4, RZ ;  /* 0x000000041b1c7824 */ /* 0x004fc600078e00ff */
[----:B------:R-:W-:Y:S01]  /*07a0*/  LOP3.LUT R22, R22, 0x1c, RZ, 0xc0, !PT ;  /* 0x0000001c16167812 */ /* 0x000fe200078ec0ff */
[----:B------:R-:W1:Y:S01]  /*07b0*/  LDS.U8 R31, [R31+UR6] ;  /* 0x000000061f1f7984 */ /* 0x000e620008000000 */
[----:B------:R-:W-:Y:S02]  /*07c0*/  LOP3.LUT R23, R23, 0x1c, RZ, 0xc0, !PT ;  /* 0x0000001c17177812 */ /* 0x000fe400078ec0ff */
[----:B------:R-:W-:Y:S02]  /*07d0*/  IADD3 R22, P0, R22, UR12, RZ ;  /* 0x0000000c16167c10 */ /* 0x000fe4000ff1e0ff */
[----:B------:R-:W-:Y:S02]  /*07e0*/  LOP3.LUT R28, R28, 0x1c, RZ, 0xc0, !PT ;  /* 0x0000001c1c1c7812 */ /* 0x000fe400078ec0ff */
[----:B------:R-:W-:Y:S01]  /*07f0*/  IADD3 R34, P1, R23, UR12, RZ ;  /* 0x0000000c17227c10 */ /* 0x000fe2000ff3e0ff */
[----:B------:R-:W-:Y:S01]  /*0800*/  IMAD.X R23, RZ, RZ, UR13, P0 ;  /* 0x0000000dff177e24 */ /* 0x000fe200080e06ff */
[----:B---3--:R-:W-:-:S02]  /*0810*/  SHF.R.U32.HI R30, RZ, 0x2, R0 ;  /* 0x00000002ff1e7819 */ /* 0x008fc40000011600 */
[----:B------:R-:W-:Y:S01]  /*0820*/  IADD3 R42, P0, R28, UR12, RZ ;  /* 0x0000000c1c2a7c10 */ /* 0x000fe2000ff1e0ff */
[----:B------:R-:W-:Y:S01]  /*0830*/  IMAD.X R35, RZ, RZ, UR13, P1 ;  /* 0x0000000dff237e24 */ /* 0x000fe200088e06ff */
[----:B------:R-:W-:Y:S01]  /*0840*/  LOP3.LUT R30, R30, 0x1c, RZ, 0xc0, !PT ;  /* 0x0000001c1e1e7812 */ /* 0x000fe200078ec0ff */
[----:B------:R2:W3:Y:S02]  /*0850*/  LDG.E R28, desc[UR8][R22.64] ;  /* 0x00000008161c7981 */ /* 0x0004e4000c1e1900 */
[----:B------:R-:W-:Y:S01]  /*0860*/  IMAD.X R43, RZ, RZ, UR13, P0 ;  /* 0x0000000dff2b7e24 */ /* 0x000fe200080e06ff */
[----:B------:R-:W-:Y:S01]  /*0870*/  IADD3 R44, P0, R30, UR12, RZ ;  /* 0x0000000c1e2c7c10 */ /* 0x000fe2000ff1e0ff */
[----:B------:R-:W5:Y:S04]  /*0880*/  LDG.E R34, desc[UR8][R34.64] ;  /* 0x0000000822227981 */ /* 0x000f68000c1e1900 */
[----:B------:R-:W-:Y:S01]  /*0890*/  IMAD.X R45, RZ, RZ, UR13, P0 ;  /* 0x0000000dff2d7e24 */ /* 0x000fe200080e06ff */
[----:B------:R-:W3:Y:S04]  /*08a0*/  LDG.E R42, desc[UR8][R42.64] ;  /* 0x000000082a2a7981 */ /* 0x000ee8000c1e1900 */
[----:B------:R-:W3:Y:S01]  /*08b0*/  LDG.E R44, desc[UR8][R44.64] ;  /* 0x000000082c2c7981 */ /* 0x000ee2000c1e1900 */
[----:B0-----:R-:W-:-:S05]  /*08c0*/  IMAD.SHL.U32 R24, R0, 0x4, RZ ;  /* 0x0000000400187824 */ /* 0x001fca00078e00ff */
[----:B------:R-:W-:-:S04]  /*08d0*/  LOP3.LUT R24, R24, 0x1c, RZ, 0xc0, !PT ;  /* 0x0000001c18187812 */ /* 0x000fc800078ec0ff */
[----:B------:R-:W-:Y:S02]  /*08e0*/  IADD3 R40, P0, R24, UR12, RZ ;  /* 0x0000000c18287c10 */ /* 0x000fe4000ff1e0ff */
[----:B-1----:R-:W-:-:S03]  /*08f0*/  SHF.R.U32.HI R24, RZ, 0x2, R31 ;  /* 0x00000002ff187819 */ /* 0x002fc6000001161f */
[----:B------:R-:W-:Y:S01]  /*0900*/  IMAD.X R41, RZ, RZ, UR13, P0 ;  /* 0x0000000dff297e24 */ /* 0x000fe200080e06ff */
[----:B------:R-:W-:-:S04]  /*0910*/  LOP3.LUT R24, R24, 0x1c, RZ, 0xc0, !PT ;  /* 0x0000001c18187812 */ /* 0x000fc800078ec0ff */
[----:B------:R-:W3:Y:S01]  /*0920*/  LDG.E R40, desc[UR8][R40.64] ;  /* 0x0000000828287981 */ /* 0x000ee2000c1e1900 */
[----:B--2---:R-:W-:Y:S01]  /*0930*/  IADD3 R22, P0, R24, UR12, RZ ;  /* 0x0000000c18167c10 */ /* 0x004fe2000ff1e0ff */
[----:B------:R-:W-:Y:S01]  /*0940*/  VIADD R30, R26, 0x4 ;  /* 0x000000041a1e7836 */ /* 0x000fe20000000000 */
[----:B------:R-:W0:Y:S03]  /*0950*/  LDC.64 R24, c[0x0][0x220] ;  /* 0x00008800ff187b82 */ /* 0x000e260000000a00 */
[----:B------:R-:W-:-:S05]  /*0960*/  IMAD.X R23, RZ, RZ, UR13, P0 ;  /* 0x0000000dff177e24 */ /* 0x000fca00080e06ff */
[----:B------:R1:W2:Y:S01]  /*0970*/  LDG.E R43, desc[UR8][R22.64] ;  /* 0x00000008162b7981 */ /* 0x0002a2000c1e1900 */
[----:B------:R-:W-:Y:S02]  /*0980*/  LEA.HI.SX32 R37, R30, R30, 0x1b ;  /* 0x0000001e1e257211 */ /* 0x000fe400078fdaff */
[----:B------:R-:W-:-:S04]  /*0990*/  SHF.R.U32.HI R30, RZ, 0x6, R29 ;  /* 0x00000006ff1e7819 */ /* 0x000fc8000001161d */
[----:B------:R-:W0:Y:S01]  /*09a0*/  LDS.U8 R37, [R37+UR6] ;  /* 0x0000000625257984 */ /* 0x000e220008000000 */
[----:B------:R-:W-:Y:S01]  /*09b0*/  LOP3.LUT R30, R30, 0x2, RZ, 0xc0, !PT ;  /* 0x000000021e1e7812 */ /* 0x000fe200078ec0ff */
[----:B------:R-:W-:Y:S02]  /*09c0*/  IMAD.SHL.U32 R32, R31, 0x4, RZ ;  /* 0x000000041f207824 */ /* 0x000fe400078e00ff */
[----:B-1----:R-:W-:-:S03]  /*09d0*/  VIADD R22, R26, 0x5 ;  /* 0x000000051a167836 */ /* 0x002fc60000000000 */
[----:B------:R-:W1:Y:S01]  /*09e0*/  I2F.U16 R30, R30 ;  /* 0x0000001e001e7306 */ /* 0x000e620000101000 */
[----:B------:R-:W-:Y:S01]  /*09f0*/  LOP3.LUT R32, R32, 0x1c, RZ, 0xc0, !PT ;  /* 0x0000001c20207812 */ /* 0x000fe200078ec0ff */
[----:B------:R-:W-:Y:S01]  /*0a00*/  IMAD R33, R33, 0x8, R6 ;  /* 0x0000000821217824 */ /* 0x000fe200078e0206 */
[----:B------:R-:W-:Y:S02]  /*0a10*/  LEA.HI.SX32 R35, R22, R22, 0x1b ;  /* 0x0000001616237211 */ /* 0x000fe400078fdaff */
[----:B------:R-:W-:Y:S02]  /*0a20*/  IADD3 R22, P0, R32, UR12, RZ ;  /* 0x0000000c20167c10 */ /* 0x000fe4000ff1e0ff */
[----:B------:R-:W-:Y:S02]  /*0a30*/  SHF.R.U32.HI R33, RZ, R4, R33 ;  /* 0x00000004ff217219 */ /* 0x000fe40000011621 */
[----:B------:R-:W3:Y:S01]  /*0a40*/  LDS.U8 R35, [R35+UR6] ;  /* 0x0000000623237984 */ /* 0x000ee20008000000 */
[----:B------:R-:W-:-:S02]  /*0a50*/  IMAD.X R23, RZ, RZ, UR13, P0 ;  /* 0x0000000dff177e24 */ /* 0x000fc400080e06ff */
[----:B0-----:R-:W-:-:S04]  /*0a60*/  IMAD.WIDE.U32 R24, R33, 0x4, R24 ;  /* 0x0000000421187825 */ /* 0x001fc800078e0018 */
[----:B-1----:R-:W-:Y:S01]  /*0a70*/  FADD.FTZ R32, -R30, 1 ;  /* 0x3f8000001e207421 */ /* 0x002fe20000010100 */
[----:B------:R-:W2:Y:S01]  /*0a80*/  LDG.E R33, desc[UR8][R22.64] ;  /* 0x0000000816217981 */ /* 0x000ea2000c1e1900 */
[----:B------:R-:W-:-:S03]  /*0a90*/  SHF.R.U32.HI R30, RZ, 0x6, R27 ;  /* 0x00000006ff1e7819 */ /* 0x000fc6000001161b */
[----:B------:R0:W2:Y:S01]  /*0aa0*/  LDG.E.CONSTANT R39, desc[UR8][R24.64] ;  /* 0x0000000818277981 */ /* 0x0000a2000c1e9900 */
[----:B------:R-:W-:Y:S01]  /*0ab0*/  LOP3.LUT R29, R29, 0x8, RZ, 0xc0, !PT ;  /* 0x000000081d1d7812 */ /* 0x000fe200078ec0ff */
[----:B0-----:R-:W-:Y:S01]  /*0ac0*/  VIADD R24, R26, 0x6 ;  /* 0x000000061a187836 */ /* 0x001fe20000000000 */
[----:B------:R-:W-:-:S04]  /*0ad0*/  SHF.R.U32.HI R23, RZ, 0x2, R37 ;  /* 0x00000002ff177819 */ /* 0x000fc80000011625 */
[----:B------:R-:W-:Y:S02]  /*0ae0*/  LOP3.LUT R23, R23, 0x1c, RZ, 0xc0, !PT ;  /* 0x0000001c17177812 */ /* 0x000fe400078ec0ff */
[----:B------:R-:W-:Y:S02]  /*0af0*/  SHF.R.U32.HI R29, RZ, 0x2, R29 ;  /* 0x00000002ff1d7819 */ /* 0x000fe4000001161d */
[----:B------:R-:W-:Y:S02]  /*0b00*/  LOP3.LUT R27, R27, 0x8, RZ, 0xc0, !PT ;  /* 0x000000081b1b7812 */ /* 0x000fe400078ec0ff */
[----:B------:R-:W-:Y:S02]  /*0b10*/  LOP3.LUT R38, R29, 0xffff, RZ, 0xc0, !PT ;  /* 0x0000ffff1d267812 */ /* 0x000fe400078ec0ff */
[----:B------:R-:W-:Y:S02]  /*0b20*/  SHF.R.U32.HI R29, RZ, 0x2, R27 ;  /* 0x00000002ff1d7819 */ /* 0x000fe4000001161b */
[----:B------:R-:W-:Y:S01]  /*0b30*/  I2FP.F32.U32 R27, R38 ;  /* 0x00000026001b7245 */ /* 0x000fe20000201000 */
[----:B------:R-:W-:-:S04]  /*0b40*/  VIADD R26, R26, 0x7 ;  /* 0x000000071a1a7836 */ /* 0x000fc80000000000 */
[----:B------:R-:W-:Y:S01]  /*0b50*/  FADD.FTZ R27, -R27, 1 ;  /* 0x3f8000001b1b7421 */ /* 0x000fe20000010100 */
[----:B------:R-:W-:-:S04]  /*0b60*/  LOP3.LUT R29, R29, 0xffff, RZ, 0xc0, !PT ;  /* 0x0000ffff1d1d7812 */ /* 0x000fc800078ec0ff */
[----:B------:R-:W-:-:S05]  /*0b70*/  I2FP.F32.U32 R29, R29 ;  /* 0x0000001d001d7245 */ /* 0x000fca0000201000 */
[----:B------:R-:W-:Y:S01]  /*0b80*/  FADD.FTZ R29, -R29, 1 ;  /* 0x3f8000001d1d7421 */ /* 0x000fe20000010100 */
[----:B----4-:R-:W-:Y:S01]  /*0b90*/  FMUL.FTZ R21, R32, R21 ;  /* 0x0000001520157220 */ /* 0x010fe20000410000 */
[----:B------:R-:W-:Y:S02]  /*0ba0*/  LOP3.LUT R32, R30, 0x2, RZ, 0xc0, !PT ;  /* 0x000000021e207812 */ /* 0x000fe400078ec0ff */
[----:B------:R-:W-:Y:S02]  /*0bb0*/  SHF.R.U32.HI R30, RZ, 0x6, R0 ;  /* 0x00000006ff1e7819 */ /* 0x000fe40000011600 */
[----:B------:R-:W0:Y:S02]  /*0bc0*/  I2F.U16 R25, R32 ;  /* 0x0000002000197306 */ /* 0x000e240000101000 */
[----:B------:R-:W-:Y:S02]  /*0bd0*/  LOP3.LUT R36, R30, 0x2, RZ, 0xc0, !PT ;  /* 0x000000021e247812 */ /* 0x000fe400078ec0ff */
[----:B------:R-:W-:-:S02]  /*0be0*/  LEA.HI.SX32 R30, R24, R24, 0x1b ;  /* 0x00000018181e7211 */ /* 0x000fc400078fdaff */
[----:B------:R-:W-:Y:S02]  /*0bf0*/  IADD3 R24, P0, R23, UR12, RZ ;  /* 0x0000000c17187c10 */ /* 0x000fe4000ff1e0ff */
[----:B------:R1:W4:Y:S02]  /*0c00*/  I2F.U16 R22, R36 ;  /* 0x0000002400167306 */ /* 0x0003240000101000 */
[----:B------:R-:W2:Y:S01]  /*0c10*/  LDS.U8 R30, [R30+UR6] ;  /* 0x000000061e1e7984 */ /* 0x000ea20008000000 */
[----:B0-----:R-:W-:Y:S01]  /*0c20*/  FADD.FTZ R23, -R25, 1 ;  /* 0x3f80000019177421 */ /* 0x001fe20000010100 */
[----:B------:R-:W-:-:S05]  /*0c30*/  IMAD.X R25, RZ, RZ, UR13, P0 ;  /* 0x0000000dff197e24 */ /* 0x000fca00080e06ff */
[----:B-1----:R0:W2:Y:S01]  /*0c40*/  LDG.E R36, desc[UR8][R24.64] ;  /* 0x0000000818247981 */ /* 0x0020a2000c1e1900 */
[----:B-----5:R-:W-:Y:S01]  /*0c50*/  FMUL.FTZ R34, R23, R34 ;  /* 0x0000002217227220 */ /* 0x020fe20000410000 */
[----:B----4-:R-:W-:Y:S01]  /*0c60*/  FADD.FTZ R23, -R22, 1 ;  /* 0x3f80000016177421 */ /* 0x010fe20000010100 */
[----:B------:R-:W-:Y:S01]  /*0c70*/  IMAD.SHL.U32 R22, R37, 0x4, RZ ;  /* 0x0000000425167824 */ /* 0x000fe200078e00ff */
[----:B------:R-:W-:Y:S01]  /*0c80*/  LEA.HI.SX32 R32, R26, R26, 0x1b ;  /* 0x0000001a1a207211 */ /* 0x000fe200078fdaff */
[----:B---3--:R-:W-:Y:S01]  /*0c90*/  FMUL.FTZ R41, R27, R28 ;  /* 0x0000001c1b297220 */ /* 0x008fe20000410000 */
[----:B------:R-:W-:Y:S02]  /*0ca0*/  LOP3.LUT R0, R0, 0x8, RZ, 0xc0, !PT ;  /* 0x0000000800007812 */ /* 0x000fe400078ec0ff */
[----:B------:R-:W-:Y:S02]  /*0cb0*/  LOP3.LUT R22, R22, 0x1c, RZ, 0xc0, !PT ;  /* 0x0000001c16167812 */ /* 0x000fe400078ec0ff */
[----:B------:R-:W-:Y:S01]  /*0cc0*/  SHF.R.U32.HI R27, RZ, 0x2, R35 ;  /* 0x00000002ff1b7819 */ /* 0x000fe20000011623 */
[----:B------:R-:W-:Y:S01]  /*0cd0*/  FMUL.FTZ R44, R23, R44 ;  /* 0x0000002c172c7220 */ /* 0x000fe20000410000 */
[----:B------:R-:W-:Y:S01]  /*0ce0*/  SHF.R.U32.HI R23, RZ, 0x6, R31 ;  /* 0x00000006ff177819 */ /* 0x000fe2000001161f */
[----:B------:R-:W1:Y:S01]  /*0cf0*/  LDS.U8 R32, [R32+UR6] ;  /* 0x0000000620207984 */ /* 0x000e620008000000 */
[----:B------:R-:W-:-:S02]  /*0d00*/  IADD3 R22, P0, R22, UR12, RZ ;  /* 0x0000000c16167c10 */ /* 0x000fc4000ff1e0ff */
[----:B------:R-:W-:Y:S02]  /*0d10*/  SHF.R.U32.HI R0, RZ, 0x2, R0 ;  /* 0x00000002ff007819 */ /* 0x000fe40000011600 */
[----:B------:R-:W-:Y:S02]  /*0d20*/  LOP3.LUT R27, R27, 0x1c, RZ, 0xc0, !PT ;  /* 0x0000001c1b1b7812 */ /* 0x000fe400078ec0ff */
[----:B------:R-:W-:Y:S01]  /*0d30*/  LOP3.LUT R26, R23, 0x2, RZ, 0xc0, !PT ;  /* 0x00000002171a7812 */ /* 0x000fe200078ec0ff */
[----:B------:R-:W-:Y:S01]  /*0d40*/  IMAD.X R23, RZ, RZ, UR13, P0 ;  /* 0x0000000dff177e24 */ /* 0x000fe200080e06ff */
[----:B------:R-:W-:Y:S02]  /*0d50*/  LOP3.LUT R0, R0, 0xffff, RZ, 0xc0, !PT ;  /* 0x0000ffff00007812 */ /* 0x000fe400078ec0ff */
[----:B0-----:R-:W-:Y:S02]  /*0d60*/  IADD3 R24, P0, R27, UR12, RZ ;  /* 0x0000000c1b187c10 */ /* 0x001fe4000ff1e0ff */
[----:B------:R-:W-:Y:S01]  /*0d70*/  I2FP.F32.U32 R0, R0 ;  /* 0x0000000000007245 */ /* 0x000fe20000201000 */
[----:B------:R-:W-:Y:S01]  /*0d80*/  IMAD.SHL.U32 R28, R35, 0x4, RZ ;  /* 0x00000004231c7824 */ /* 0x000fe200078e00ff */
[----:B------:R-:W0:Y:S01]  /*0d90*/  I2F.U16 R26, R26 ;  /* 0x0000001a001a7306 */ /* 0x000e220000101000 */
[----:B------:R-:W-:Y:S01]  /*0da0*/  IMAD.X R25, RZ, RZ, UR13, P0 ;  /* 0x0000000dff197e24 */ /* 0x000fe200080e06ff */
[----:B------:R3:W4:Y:S01]  /*0db0*/  LDG.E R38, desc[UR8][R22.64] ;  /* 0x0000000816267981 */ /* 0x000722000c1e1900 */
[----:B------:R-:W-:-:S03]  /*0dc0*/  FADD.FTZ R27, -R0, 1 ;  /* 0x3f800000001b7421 */ /* 0x000fc60000010100 */
[----:B------:R5:W4:Y:S01]  /*0dd0*/  LDG.E R0, desc[UR8][R24.64] ;  /* 0x0000000818007981 */ /* 0x000b22000c1e1900 */
[----:B------:R-:W-:Y:S01]  /*0de0*/  LOP3.LUT R28, R28, 0x1c, RZ, 0xc0, !PT ;  /* 0x0000001c1c1c7812 */ /* 0x000fe200078ec0ff */
[----:B------:R-:W-:Y:S01]  /*0df0*/  FMUL.FTZ R40, R27, R40 ;  /* 0x000000281b287220 */ /* 0x000fe20000410000 */
[----:B--2---:R-:W-:Y:S02]  /*0e00*/  SHF.R.U32.HI R27, RZ, 0x2, R30 ;  /* 0x00000002ff1b7819 */ /* 0x004fe4000001161e */
[----:B------:R-:W-:Y:S01]  /*0e10*/  IADD3 R28, P0, R28, UR12, RZ ;  /* 0x0000000c1c1c7c10 */ /* 0x000fe2000ff1e0ff */
[----:B------:R-:W-:Y:S01]  /*0e20*/  FMUL.FTZ R42, R29, R42 ;  /* 0x0000002a1d2a7220 */ /* 0x000fe20000410000 */
[----:B------:R-:W-:Y:S01]  /*0e30*/  LOP3.LUT R27, R27, 0x1c, RZ, 0xc0, !PT ;  /* 0x0000001c1b1b7812 */ /* 0x000fe200078ec0ff */
[----:B---3--:R-:W-:Y:S02]  /*0e40*/  IMAD.SHL.U32 R23, R30, 0x4, RZ ;  /* 0x000000041e177824 */ /* 0x008fe400078e00ff */
[----:B------:R-:W-:-:S02]  /*0e50*/  IMAD.X R29, RZ, RZ, UR13, P0 ;  /* 0x0000000dff1d7e24 */ /* 0x000fc400080e06ff */
[----:B0-----:R-:W-:Y:S01]  /*0e60*/  FADD.FTZ R26, -R26, 1 ;  /* 0x3f8000001a1a7421 */ /* 0x001fe20000010100 */
[----:B------:R-:W-:Y:S02]  /*0e70*/  IADD3 R22, P0, R27, UR12, RZ ;  /* 0x0000000c1b167c10 */ /* 0x000fe4000ff1e0ff */
[----:B------:R0:W2:Y:S01]  /*0e80*/  LDG.E R45, desc[UR8][R28.64] ;  /* 0x000000081c2d7981 */ /* 0x0000a2000c1e1900 */
[----:B------:R-:W-:Y:S01]  /*0e90*/  FMUL.FTZ R43, R26, R43 ;  /* 0x0000002b1a2b7220 */ /* 0x000fe20000410000 */
[----:B------:R-:W-:Y:S01]  /*0ea0*/  LOP3.LUT R26, R23, 0x1c, RZ, 0xc0, !PT ;  /* 0x0000001c171a7812 */ /* 0x000fe200078ec0ff */
[----:B------:R-:W-:-:S03]  /*0eb0*/  IMAD.X R23, RZ, RZ, UR13, P0 ;  /* 0x0000000dff177e24 */ /* 0x000fc600080e06ff */
[----:B-----5:R-:W-:Y:S02]  /*0ec0*/  IADD3 R24, P0, R26, UR12, RZ ;  /* 0x0000000c1a187c10 */ /* 0x020fe4000ff1e0ff */
[----:B-1----:R-:W-:Y:S01]  /*0ed0*/  SHF.R.U32.HI R26, RZ, 0x2, R32 ;  /* 0x00000002ff1a7819 */ /* 0x002fe20000011620 */
[----:B------:R1:W3:Y:S01]  /*0ee0*/  LDG.E R22, desc[UR8][R22.64] ;  /* 0x0000000816167981 */ /* 0x0002e2000c1e1900 */
[----:B------:R-:W-:Y:S02]  /*0ef0*/  IMAD.SHL.U32 R27, R32, 0x4, RZ ;  /* 0x00000004201b7824 */ /* 0x000fe400078e00ff */
[----:B------:R-:W-:Y:S01]  /*0f00*/  LOP3.LUT R26, R26, 0x1c, RZ, 0xc0, !PT ;  /* 0x0000001c1a1a7812 */ /* 0x000fe200078ec0ff */
[----:B------:R-:W-:-:S03]  /*0f10*/  IMAD.X R25, RZ, RZ, UR13, P0 ;  /* 0x0000000dff197e24 */ /* 0x000fc600080e06ff */
[----:B------:R-:W-:Y:S02]  /*0f20*/  IADD3 R26, P0, R26, UR12, RZ ;  /* 0x0000000c1a1a7c10 */ /* 0x000fe4000ff1e0ff */
[----:B0-----:R-:W-:Y:S01]  /*0f30*/  LOP3.LUT R28, R27, 0x1c, RZ, 0xc0, !PT ;  /* 0x0000001c1b1c7812 */ /* 0x001fe200078ec0ff */
[----:B------:R0:W5:Y:S02]  /*0f40*/  LDG.E R24, desc[UR8][R24.64] ;  /* 0x0000000818187981 */ /* 0x000164000c1e1900 */
[----:B------:R-:W-:Y:S01]  /*0f50*/  IMAD.X R27, RZ, RZ, UR13, P0 ;  /* 0x0000000dff1b7e24 */ /* 0x000fe200080e06ff */
[----:B------:R-:W-:-:S04]  /*0f60*/  IADD3 R28, P0, R28, UR12, RZ ;  /* 0x0000000c1c1c7c10 */ /* 0x000fc8000ff1e0ff */
[----:B------:R0:W5:Y:S01]  /*0f70*/  LDG.E R26, desc[UR8][R26.64] ;  /* 0x000000081a1a7981 */ /* 0x000162000c1e1900 */
[----:B------:R-:W-:-:S05]  /*0f80*/  IMAD.X R29, RZ, RZ, UR13, P0 ;  /* 0x0000000dff1d7e24 */ /* 0x000fca00080e06ff */
[----:B------:R-:W5:Y:S01]  /*0f90*/  LDG.E R28, desc[UR8][R28.64] ;  /* 0x000000081c1c7981 */ /* 0x000f62000c1e1900 */
[----:B------:R-:W-:-:S04]  /*0fa0*/  LOP3.LUT R31, R31, 0x8, RZ, 0xc0, !PT ;  /* 0x000000081f1f7812 */ /* 0x000fc800078ec0ff */
[----:B------:R-:W-:-:S04]  /*0fb0*/  SHF.R.U32.HI R31, RZ, 0x2, R31 ;  /* 0x00000002ff1f7819 */ /* 0x000fc8000001161f */
[----:B-1----:R-:W-:-:S04]  /*0fc0*/  LOP3.LUT R23, R31, 0xffff, RZ, 0xc0, !PT ;  /* 0x0000ffff1f177812 */ /* 0x002fc800078ec0ff */
[----:B------:R-:W-:-:S05]  /*0fd0*/  I2FP.F32.U32 R23, R23 ;  /* 0x0000001700177245 */ /* 0x000fca0000201000 */
[----:B------:R-:W-:-:S04]  /*0fe0*/  FADD.FTZ R23, -R23, 1 ;  /* 0x3f80000017177421 */ /* 0x000fc80000010100 */
[----:B------:R-:W-:Y:S01]  /*0ff0*/  FMUL.FTZ R33, R23, R33 ;  /* 0x0000002117217220 */ /* 0x000fe20000410000 */
[----:B------:R-:W-:-:S04]  /*1000*/  SHF.R.U32.HI R23, RZ, 0x6, R37 ;  /* 0x00000006ff177819 */ /* 0x000fc80000011625 */
[----:B------:R-:W-:-:S06]  /*1010*/  LOP3.LUT R23, R23, 0x2, RZ, 0xc0, !PT ;  /* 0x0000000217177812 */ /* 0x000fcc00078ec0ff */
[----:B------:R-:W0:Y:S02]  /*1020*/  I2F.U16 R23, R23 ;  /* 0x0000001700177306 */ /* 0x000e240000101000 */
[----:B0-----:R-:W-:Y:S01]  /*1030*/  FADD.FTZ R25, -R23, 1 ;  /* 0x3f80000017197421 */ /* 0x001fe20000010100 */
[----:B------:R-:W-:-:S04]  /*1040*/  LOP3.LUT R37, R37, 0x8, RZ, 0xc0, !PT ;  /* 0x0000000825257812 */ /* 0x000fc800078ec0ff */
[----:B------:R-:W-:Y:S01]  /*1050*/  SHF.R.U32.HI R37, RZ, 0x2, R37 ;  /* 0x00000002ff257819 */ /* 0x000fe20000011625 */
[----:B------:R-:W-:-:S04]  /*1060*/  UIADD3 UR4, UR4, 0x210, URZ ;  /* 0x0000021004047890 */ /* 0x000fc8000fffe03f */
[----:B------:R-:W-:Y:S01]  /*1070*/  ULEA UR4, UR5, UR4, 0x18 ;  /* 0x0000000405047291 */ /* 0x000fe2000f8ec03f */
[C---:B------:R-:W-:Y:S01]  /*1080*/  FMUL.FTZ R34, R39.reuse, R34 ;  /* 0x0000002227227220 */ /* 0x040fe20000410000 */
[C---:B------:R-:W-:Y:S01]  /*1090*/  FMUL.FTZ R44, R39.reuse, R44 ;  /* 0x0000002c272c7220 */ /* 0x040fe20000410000 */
[----:B------:R-:W-:Y:S01]  /*10a0*/  FMUL.FTZ R43, R39, R43 ;  /* 0x0000002b272b7220 */ /* 0x000fe20000410000 */
[----:B------:R-:W-:Y:S01]  /*10b0*/  FMUL.FTZ R36, R25, R36 ;  /* 0x0000002419247220 */ /* 0x000fe20000410000 */
[----:B------:R-:W-:-:S04]  /*10c0*/  SHF.R.U32.HI R25, RZ, 0x6, R35 ;  /* 0x00000006ff197819 */ /* 0x000fc80000011623 */
[----:B------:R-:W-:-:S06]  /*10d0*/  LOP3.LUT R27, R25, 0x2, RZ, 0xc0, !PT ;  /* 0x00000002191b7812 */ /* 0x000fcc00078ec0ff */
[----:B------:R-:W0:Y:S01]  /*10e0*/  I2F.U16 R27, R27 ;  /* 0x0000001b001b7306 */ /* 0x000e220000101000 */
[----:B------:R-:W-:Y:S02]  /*10f0*/  LOP3.LUT R25, R37, 0xffff, RZ, 0xc0, !PT ;  /* 0x0000ffff25197812 */ /* 0x000fe400078ec0ff */
[----:B------:R-:W-:Y:S02]  /*1100*/  LOP3.LUT R35, R35, 0x8, RZ, 0xc0, !PT ;  /* 0x0000000823237812 */ /* 0x000fe400078ec0ff */
[----:B------:R-:W-:Y:S02]  /*1110*/  I2FP.F32.U32 R25, R25 ;  /* 0x0000001900197245 */ /* 0x000fe40000201000 */
[----:B------:R-:W-:-:S03]  /*1120*/  SHF.R.U32.HI R35, RZ, 0x2, R35 ;  /* 0x00000002ff237819 */ /* 0x000fc60000011623 */
[----:B------:R-:W-:Y:S01]  /*1130*/  FADD.FTZ R25, -R25, 1 ;  /* 0x3f80000019197421 */ /* 0x000fe20000010100 */
[----:B0-----:R-:W-:-:S03]  /*1140*/  FADD.FTZ R23, -R27, 1 ;  /* 0x3f8000001b177421 */ /* 0x001fc60000010100 */
[----:B----4-:R-:W-:Y:S01]  /*1150*/  FMUL.FTZ R38, R25, R38 ;  /* 0x0000002619267220 */ /* 0x010fe20000410000 */
[----:B------:R-:W-:Y:S01]  /*1160*/  SHF.R.U32.HI R25, RZ, 0x6, R30 ;  /* 0x00000006ff197819 */ /* 0x000fe2000001161e */
[----:B------:R-:W-:Y:S01]  /*1170*/  FMUL.FTZ R0, R23, R0 ;  /* 0x0000000017007220 */ /* 0x000fe20000410000 */
[----:B------:R-:W-:Y:S02]  /*1180*/  LOP3.LUT R23, R35, 0xffff, RZ, 0xc0, !PT ;  /* 0x0000ffff23177812 */ /* 0x000fe400078ec0ff */
[----:B------:R-:W-:Y:S02]  /*1190*/  LOP3.LUT R27, R25, 0x2, RZ, 0xc0, !PT ;  /* 0x00000002191b7812 */ /* 0x000fe400078ec0ff */
[----:B------:R-:W-:-:S05]  /*11a0*/  I2FP.F32.U32 R23, R23 ;  /* 0x0000001700177245 */ /* 0x000fca0000201000 */
[----:B------:R-:W-:Y:S02]  /*11b0*/  FADD.FTZ R25, -R23, 1 ;  /* 0x3f80000017197421 */ /* 0x000fe40000010100 */
[----:B------:R-:W0:Y:S01]  /*11c0*/  I2F.U16 R23, R27 ;  /* 0x0000001b00177306 */ /* 0x000e220000101000 */
[----:B------:R-:W-:Y:S01]  /*11d0*/  LOP3.LUT R30, R30, 0x8, RZ, 0xc0, !PT ;  /* 0x000000081e1e7812 */ /* 0x000fe200078ec0ff */
[----:B--2---:R-:W-:Y:S01]  /*11e0*/  FMUL.FTZ R45, R25, R45 ;  /* 0x0000002d192d7220 */ /* 0x004fe20000410000 */
[----:B------:R-:W-:Y:S02]  /*11f0*/  SHF.R.U32.HI R25, RZ, 0x6, R32 ;  /* 0x00000006ff197819 */ /* 0x000fe40000011620 */
[----:B------:R-:W-:Y:S02]  /*1200*/  SHF.R.U32.HI R30, RZ, 0x2, R30 ;  /* 0x00000002ff1e7819 */ /* 0x000fe4000001161e */
[----:B------:R-:W-:Y:S02]  /*1210*/  LOP3.LUT R25, R25, 0x2, RZ, 0xc0, !PT ;  /* 0x0000000219197812 */ /* 0x000fe400078ec0ff */
[----:B------:R-:W-:-:S02]  /*1220*/  LOP3.LUT R32, R32, 0x8, RZ, 0xc0, !PT ;  /* 0x0000000820207812 */ /* 0x000fc400078ec0ff */
[----:B------:R-:W-:Y:S02]  /*1230*/  LOP3.LUT R30, R30, 0xffff, RZ, 0xc0, !PT ;  /* 0x0000ffff1e1e7812 */ /* 0x000fe400078ec0ff */
[----:B------:R-:W-:Y:S01]  /*1240*/  SHF.R.U32.HI R32, RZ, 0x2, R32 ;  /* 0x00000002ff207819 */ /* 0x000fe20000011620 */
[----:B0-----:R-:W-:Y:S01]  /*1250*/  FADD.FTZ R23, -R23, 1 ;  /* 0x3f80000017177421 */ /* 0x001fe20000010100 */
[----:B------:R-:W0:Y:S01]  /*1260*/  I2F.U16 R25, R25 ;  /* 0x0000001900197306 */ /* 0x000e220000101000 */
[----:B------:R-:W-:Y:S02]  /*1270*/  I2FP.F32.U32 R27, R30 ;  /* 0x0000001e001b7245 */ /* 0x000fe40000201000 */
[----:B---3--:R-:W-:Y:S01]  /*1280*/  FMUL.FTZ R30, R23, R22 ;  /* 0x00000016171e7220 */ /* 0x008fe20000410000 */
[----:B------:R-:W-:Y:S02]  /*1290*/  LOP3.LUT R23, R32, 0xffff, RZ, 0xc0, !PT ;  /* 0x0000ffff20177812 */ /* 0x000fe400078ec0ff */
[----:B------:R-:W-:-:S02]  /*12a0*/  FADD.FTZ R27, -R27, 1 ;  /* 0x3f8000001b1b7421 */ /* 0x000fc40000010100 */
[----:B------:R-:W-:Y:S02]  /*12b0*/  I2FP.F32.U32 R23, R23 ;  /* 0x0000001700177245 */ /* 0x000fe40000201000 */
[----:B-----5:R-:W-:Y:S01]  /*12c0*/  FMUL.FTZ R24, R27, R24 ;  /* 0x000000181b187220 */ /* 0x020fe20000410000 */
[----:B------:R-:W-:Y:S02]  /*12d0*/  FMUL.FTZ R32, R39, R41 ;  /* 0x0000002927207220 */ /* 0x000fe40000410000 */
[----:B------:R-:W-:Y:S01]  /*12e0*/  FADD.FTZ R27, -R23, 1 ;  /* 0x3f800000171b7421 */ /* 0x000fe20000010100 */
[----:B------:R-:W-:Y:S01]  /*12f0*/  FMUL.FTZ R23, R39, R21 ;  /* 0x0000001527177220 */ /* 0x000fe20000410000 */
[----:B------:R-:W-:Y:S02]  /*1300*/  IMAD R22, R2, 0x10, R9 ;  /* 0x0000001002167824 */ /* 0x000fe400078e0209 */
[----:B0-----:R-:W-:Y:S02]  /*1310*/  FADD.FTZ R25, -R25, 1 ;  /* 0x3f80000019197421 */ /* 0x001fe40000010100 */
[----:B------:R-:W-:Y:S01]  /*1320*/  F2FP.BF16.F32.PACK_AB R23, R32, R23 ;  /* 0x000000172017723e */ /* 0x000fe200000010ff */
[----:B------:R-:W-:Y:S01]  /*1330*/  FMUL.FTZ R32, R39, R33 ;  /* 0x0000002127207220 */ /* 0x000fe20000410000 */
[C---:B------:R-:W-:Y:S01]  /*1340*/  LEA.HI.SX32 R21, R22.reuse, R22, 0x1b ;  /* 0x0000001616157211 */ /* 0x040fe200078fdaff */
[----:B------:R-:W-:Y:S01]  /*1350*/  FMUL.FTZ R26, R25, R26 ;  /* 0x0000001a191a7220 */ /* 0x000fe20000410000 */
[----:B------:R-:W-:-:S02]  /*1360*/  VIADD R33, R22, 0x1 ;  /* 0x0000000116217836 */ /* 0x000fc40000000000 */
[----:B------:R-:W-:Y:S01]  /*1370*/  FMUL.FTZ R28, R27, R28 ;  /* 0x0000001c1b1c7220 */ /* 0x000fe20000410000 */
[----:B------:R-:W-:Y:S01]  /*1380*/  LEA R21, R21, UR4, 0x1 ;  /* 0x0000000415157c11 */ /* 0x000fe2000f8e08ff */
[----:B------:R-:W-:Y:S01]  /*1390*/  BAR.SYNC.DEFER_BLOCKING 0x0 ;  /* 0x0000000000007b1d */ /* 0x000fe20000010000 */
[C---:B------:R-:W-:Y:S01]  /*13a0*/  FMUL.FTZ R25, R39.reuse, R42 ;  /* 0x0000002a27197220 */ /* 0x040fe20000410000 */
[C---:B------:R-:W-:Y:S02]  /*13b0*/  VIADD R35, R22.reuse, 0x2 ;  /* 0x0000000216237836 */ /* 0x040fe40000000000 */
[C---:B------:R-:W-:Y:S01]  /*13c0*/  FMUL.FTZ R27, R39.reuse, R40 ;  /* 0x00000028271b7220 */ /* 0x040fe20000410000 */
[C---:B------:R-:W-:Y:S01]  /*13d0*/  FMUL.FTZ R36, R39.reuse, R36 ;  /* 0x0000002427247220 */ /* 0x040fe20000410000 */
[C---:B------:R-:W-:Y:S01]  /*13e0*/  FMUL.FTZ R29, R39.reuse, R38 ;  /* 0x00000026271d7220 */ /* 0x040fe20000410000 */
[C---:B------:R-:W-:Y:S01]  /*13f0*/  FMUL.FTZ R0, R39.reuse, R0 ;  /* 0x0000000027007220 */ /* 0x040fe20000410000 */
[C---:B------:R-:W-:Y:S01]  /*1400*/  FMUL.FTZ R45, R39.reuse, R45 ;  /* 0x0000002d272d7220 */ /* 0x040fe20000410000 */
[C---:B------:R-:W-:Y:S01]  /*1410*/  FMUL.FTZ R30, R39.reuse, R30 ;  /* 0x0000001e271e7220 */ /* 0x040fe20000410000 */
[C---:B------:R-:W-:Y:S01]  /*1420*/  FMUL.FTZ R31, R39.reuse, R24 ;  /* 0x00000018271f7220 */ /* 0x040fe20000410000 */
[----:B------:R-:W-:Y:S01]  /*1430*/  FMUL.FTZ R26, R39, R26 ;  /* 0x0000001a271a7220 */ /* 0x000fe20000410000 */
[----:B------:R-:W-:-:S02]  /*1440*/  VIADD R37, R22, 0x3 ;  /* 0x0000000316257836 */ /* 0x000fc40000000000 */
[----:B------:R-:W-:Y:S01]  /*1450*/  FMUL.FTZ R39, R39, R28 ;  /* 0x0000001c27277220 */ /* 0x000fe20000410000 */
[C---:B------:R-:W-:Y:S01]  /*1460*/  VIADD R41, R22.reuse, 0x4 ;  /* 0x0000000416297836 */ /* 0x040fe20000000000 */
[----:B------:R-:W-:Y:S01]  /*1470*/  LEA.HI.SX32 R33, R33, R22, 0x1b ;  /* 0x0000001621217211 */ /* 0x000fe200078fdaff */
[----:B------:R-:W-:Y:S01]  /*1480*/  VIADD R28, R22, 0x5 ;  /* 0x00000005161c7836 */ /* 0x000fe20000000000 */
[----:B------:R-:W-:Y:S02]  /*1490*/  F2FP.BF16.F32.PACK_AB R25, R25, R34 ;  /* 0x000000221919723e */ /* 0x000fe400000010ff */
[-C--:B------:R-:W-:Y:S02]  /*14a0*/  LEA.HI.SX32 R24, R35, R22.reuse, 0x1b ;  /* 0x0000001623187211 */ /* 0x080fe400078fdaff */
[----:B------:R-:W-:Y:S02]  /*14b0*/  LEA.HI.SX32 R37, R37, R22, 0x1b ;  /* 0x0000001625257211 */ /* 0x000fe400078fdaff */
[----:B------:R-:W-:Y:S01]  /*14c0*/  F2FP.BF16.F32.PACK_AB R27, R27, R44 ;  /* 0x0000002c1b1b723e */ /* 0x000fe200000010ff */
[----:B------:R0:W-:Y:S01]  /*14d0*/  STS.U16 [R21], R23 ;  /* 0x0000001715007388 */ /* 0x0001e20000000400 */
[----:B------:R-:W-:-:S02]  /*14e0*/  LEA.HI.SX32 R41, R41, R22, 0x1b ;  /* 0x0000001629297211 */ /* 0x000fc400078fdaff */
[----:B------:R-:W-:Y:S02]  /*14f0*/  LEA.HI.SX32 R28, R28, R22, 0x1b ;  /* 0x000000161c1c7211 */ /* 0x000fe400078fdaff */
[----:B------:R-:W-:Y:S02]  /*1500*/  LEA R24, R24, UR4, 0x1 ;  /* 0x0000000418187c11 */ /* 0x000fe4000f8e08ff */
[----:B------:R-:W-:Y:S02]  /*1510*/  PRMT R34, R25, 0x7610, R34 ;  /* 0x0000761019227816 */ /* 0x000fe40000000022 */
[----:B0-----:R-:W-:Y:S02]  /*1520*/  LEA R21, R33, UR4, 0x1 ;  /* 0x0000000421157c11 */ /* 0x001fe4000f8e08ff */
[----:B------:R-:W-:Y:S02]  /*1530*/  PRMT R33, R23, 0x7632, R33 ;  /* 0x0000763217217816 */ /* 0x000fe40000000021 */
[----:B------:R-:W-:-:S02]  /*1540*/  LEA R37, R37, UR4, 0x1 ;  /* 0x0000000425257c11 */ /* 0x000fc4000f8e08ff */
[----:B------:R-:W-:Y:S01]  /*1550*/  PRMT R35, R25, 0x7632, R35 ;  /* 0x0000763219237816 */ /* 0x000fe20000000023 */
[----:B------:R0:W-:Y:S01]  /*1560*/  STS.U16 [R21+0x2], R33 ;  /* 0x0000022115007388 */ /* 0x0001e20000000400 */
[----:B------:R-:W-:Y:S02]  /*1570*/  LEA R41, R41, UR4, 0x1 ;  /* 0x0000000429297c11 */ /* 0x000fe4000f8e08ff */
[C---:B------:R-:W-:Y:S02]  /*1580*/  PRMT R38, R27.reuse, 0x7610, R38 ;  /* 0x000076101b267816 */ /* 0x040fe40000000026 */
[----:B------:R-:W-:Y:S02]  /*1590*/  LEA R28, R28, UR4, 0x1 ;  /* 0x000000041c1c7c11 */ /* 0x000fe4000f8e08ff */
[----:B------:R-:W-:Y:S01]  /*15a0*/  PRMT R23, R27, 0x7632, R23 ;  /* 0x000076321b177816 */ /* 0x000fe20000000017 */
[----:B------:R-:W-:Y:S01]  /*15b0*/  STS.U16 [R24+0x4], R34 ;  /* 0x0000042218007388 */ /* 0x000fe20000000400 */
[----:B0-----:R-:W-:-:S03]  /*15c0*/  VIADD R33, R22, 0xd ;  /* 0x0000000d16217836 */ /* 0x001fc60000000000 */
[----:B------:R-:W-:Y:S04]  /*15d0*/  STS.U16 [R37+0x6], R35 ;  /* 0x0000062325007388 */ /* 0x000fe80000000400 */
[----:B------:R-:W-:Y:S04]  /*15e0*/  STS.U16 [R41+0x8], R38 ;  /* 0x0000082629007388 */ /* 0x000fe80000000400 */
[----:B------:R0:W-:Y:S02]  /*15f0*/  STS.U16 [R28+0xa], R23 ;  /* 0x00000a171c007388 */ /* 0x0001e40000000400 */
[----:B0-----:R-:W-:-:S02]  /*1600*/  LEA.HI.SX32 R28, R33, R22, 0x1b ;  /* 0x00000016211c7211 */ /* 0x001fc400078fdaff */
[----:B------:R-:W0:Y:S01]  /*1610*/  S2R R33, SR_TID.X ;  /* 0x0000000000217919 */ /* 0x000e220000002100 */
[----:B------:R-:W-:Y:S01]  /*1620*/  VIADD R23, R22, 0x6 ;  /* 0x0000000616177836 */ /* 0x000fe20000000000 */
[----:B------:R-:W-:Y:S01]  /*1630*/  F2FP.BF16.F32.PACK_AB R32, R32, R43 ;  /* 0x0000002b2020723e */ /* 0x000fe200000010ff */
[C---:B------:R-:W-:Y:S02]  /*1640*/  VIADD R25, R22.reuse, 0x7 ;  /* 0x0000000716197836 */ /* 0x040fe40000000000 */
[C---:B------:R-:W-:Y:S02]  /*1650*/  VIADD R27, R22.reuse, 0x8 ;  /* 0x00000008161b7836 */ /* 0x040fe40000000000 */
[C---:B------:R-:W-:Y:S01]  /*1660*/  VIADD R43, R22.reuse, 0x9 ;  /* 0x00000009162b7836 */ /* 0x040fe20000000000 */
[-C--:B------:R-:W-:Y:S01]  /*1670*/  LEA.HI.SX32 R34, R23, R22.reuse, 0x1b ;  /* 0x0000001617227211 */ /* 0x080fe200078fdaff */
[C---:B------:R-:W-:Y:S01]  /*1680*/  VIADD R40, R22.reuse, 0xa ;  /* 0x0000000a16287836 */ /* 0x040fe20000000000 */
[-C--:B------:R-:W-:Y:S01]  /*1690*/  LEA.HI.SX32 R38, R25, R22.reuse, 0x1b ;  /* 0x0000001619267211 */ /* 0x080fe200078fdaff */
[C---:B------:R-:W-:Y:S01]  /*16a0*/  VIADD R42, R22.reuse, 0xb ;  /* 0x0000000b162a7836 */ /* 0x040fe20000000000 */
[----:B------:R-:W-:Y:S01]  /*16b0*/  LEA.HI.SX32 R27, R27, R22, 0x1b ;  /* 0x000000161b1b7211 */ /* 0x000fe200078fdaff */
[----:B------:R-:W-:-:S02]  /*16c0*/  VIADD R44, R22, 0xc ;  /* 0x0000000c162c7836 */ /* 0x000fc40000000000 */
[C---:B------:R-:W-:Y:S02]  /*16d0*/  VIADD R37, R22.reuse, 0xe ;  /* 0x0000000e16257836 */ /* 0x040fe40000000000 */
[----:B------:R-:W-:Y:S01]  /*16e0*/  VIADD R35, R22, 0xf ;  /* 0x0000000f16237836 */ /* 0x000fe20000000000 */
[----:B------:R-:W-:Y:S02]  /*16f0*/  LEA.HI.SX32 R21, R43, R22, 0x1b ;  /* 0x000000162b157211 */ /* 0x000fe400078fdaff */
[----:B------:R-:W-:Y:S02]  /*1700*/  F2FP.BF16.F32.PACK_AB R29, R29, R36 ;  /* 0x000000241d1d723e */ /* 0x000fe400000010ff */
[----:B------:R-:W-:Y:S02]  /*1710*/  LEA.HI.SX32 R25, R40, R22, 0x1b ;  /* 0x0000001628197211 */ /* 0x000fe400078fdaff */
[----:B------:R-:W-:Y:S02]  /*1720*/  LEA R34, R34, UR4, 0x1 ;  /* 0x0000000422227c11 */ /* 0x000fe4000f8e08ff */
[----:B------:R-:W-:-:S02]  /*1730*/  LEA R38, R38, UR4, 0x1 ;  /* 0x0000000426267c11 */ /* 0x000fc4000f8e08ff */
[----:B------:R-:W-:Y:S02]  /*1740*/  PRMT R40, R32, 0x7632, R40 ;  /* 0x0000763220287816 */ /* 0x000fe40000000028 */
[----:B0-----:R-:W-:Y:S02]  /*1750*/  ISETP.NE.AND P0, PT, R33, RZ, PT ;  /* 0x000000ff2100720c */ /* 0x001fe40003f05270 */
[-C--:B------:R-:W-:Y:S02]  /*1760*/  LEA.HI.SX32 R24, R42, R22.reuse, 0x1b ;  /* 0x000000162a187211 */ /* 0x080fe400078fdaff */
[-C--:B------:R-:W-:Y:S02]  /*1770*/  LEA.HI.SX32 R23, R44, R22.reuse, 0x1b ;  /* 0x000000162c177211 */ /* 0x080fe400078fdaff */
[-C--:B------:R-:W-:Y:S02]  /*1780*/  LEA.HI.SX32 R37, R37, R22.reuse, 0x1b ;  /* 0x0000001625257211 */ /* 0x080fe400078fdaff */
[----:B------:R-:W-:-:S02]  /*1790*/  LEA.HI.SX32 R35, R35, R22, 0x1b ;  /* 0x0000001623237211 */ /* 0x000fc400078fdaff */
[----:B------:R-:W-:Y:S02]  /*17a0*/  LEA R27, R27, UR4, 0x1 ;  /* 0x000000041b1b7c11 */ /* 0x000fe4000f8e08ff */
[----:B------:R-:W-:Y:S02]  /*17b0*/  LEA R21, R21, UR4, 0x1 ;  /* 0x0000000415157c11 */ /* 0x000fe4000f8e08ff */
[----:B------:R-:W-:Y:S01]  /*17c0*/  PRMT R22, R29, 0x7632, R22 ;  /* 0x000076321d167816 */ /* 0x000fe20000000016 */
[----:B------:R-:W-:Y:S01]  /*17d0*/  STS.U16 [R34+0xc], R32 ;  /* 0x00000c2022007388 */ /* 0x000fe20000000400 */
[----:B------:R-:W-:Y:S02]  /*17e0*/  F2FP.BF16.F32.PACK_AB R0, R45, R0 ;  /* 0x000000002d00723e */ /* 0x000fe400000010ff */
[----:B------:R-:W-:Y:S01]  /*17f0*/  LEA R25, R25, UR4, 0x1 ;  /* 0x0000000419197c11 */ /* 0x000fe2000f8e08ff */
[----:B------:R-:W-:Y:S01]  /*1800*/  STS.U16 [R38+0xe], R40 ;  /* 0x00000e2826007388 */ /* 0x000fe20000000400 */
[----:B------:R-:W-:-:S03]  /*1810*/  F2FP.BF16.F32.PACK_AB R30, R31, R30 ;  /* 0x0000001e1f1e723e */ /* 0x000fc600000010ff */
[----:B------:R-:W-:Y:S01]  /*1820*/  STS.U16 [R27+0x10], R29 ;  /* 0x0000101d1b007388 */ /* 0x000fe20000000400 */
[----:B------:R-:W-:-:S03]  /*1830*/  PRMT R31, R0, 0x7632, R31 ;  /* 0x00007632001f7816 */ /* 0x000fc6000000001f */
[----:B------:R-:W-:Y:S04]  /*1840*/  STS.U16 [R21+0x12], R22 ;  /* 0x0000121615007388 */ /* 0x000fe80000000400 */
[----:B------:R0:W-:Y:S01]  /*1850*/  STS.U16 [R25+0x14], R0 ;  /* 0x0000140019007388 */ /* 0x0001e20000000400 */
[----:B------:R-:W-:Y:S02]  /*1860*/  LEA R24, R24, UR4, 0x1 ;  /* 0x0000000418187c11 */ /* 0x000fe4000f8e08ff */
[----:B------:R-:W-:Y:S01]  /*1870*/  F2FP.BF16.F32.PACK_AB R26, R39, R26 ;  /* 0x0000001a271a723e */ /* 0x000fe200000010ff */
[----:B------:R-:W-:Y:S01]  /*1880*/  IMAD.IADD R36, R9, 0x1, R2 ;  /* 0x0000000109247824 */ /* 0x000fe200078e0202 */
[----:B------:R-:W-:Y:S01]  /*1890*/  LEA R23, R23, UR4, 0x1 ;  /* 0x0000000417177c11 */ /* 0x000fe2000f8e08ff */
[----:B0-----:R-:W0:Y:S01]  /*18a0*/  @!P0 LDC R0, c[0x0][0x234] ;  /* 0x00008d00ff008b82 */ /* 0x001e220000000800 */
[----:B------:R-:W-:-:S02]  /*18b0*/  LEA R28, R28, UR4, 0x1 ;  /* 0x000000041c1c7c11 */ /* 0x000fc4000f8e08ff */
[----:B------:R-:W-:Y:S02]  /*18c0*/  PRMT R32, R30, 0x7632, R32 ;  /* 0x000076321e207816 */ /* 0x000fe40000000020 */
[----:B------:R-:W-:Y:S01]  /*18d0*/  LEA R37, R37, UR4, 0x1 ;  /* 0x0000000425257c11 */ /* 0x000fe2000f8e08ff */
[----:B------:R1:W-:Y:S01]  /*18e0*/  STS.U16 [R24+0x16], R31 ;  /* 0x0000161f18007388 */ /* 0x0003e20000000400 */
[----:B------:R-:W-:Y:S02]  /*18f0*/  LEA R35, R35, UR4, 0x1 ;  /* 0x0000000423237c11 */ /* 0x000fe4000f8e08ff */
[----:B------:R-:W-:Y:S01]  /*1900*/  PRMT R34, R26, 0x7632, R34 ;  /* 0x000076321a227816 */ /* 0x000fe20000000022 */
[----:B------:R2:W-:Y:S01]  /*1910*/  STS.U16 [R23+0x18], R30 ;  /* 0x0000181e17007388 */ /* 0x0005e20000000400 */
[C---:B------:R-:W-:Y:S02]  /*1920*/  VIADD R25, R36.reuse, 0xa0 ;  /* 0x000000a024197836 */ /* 0x040fe40000000000 */
[C---:B------:R-:W-:Y:S01]  /*1930*/  VIADD R39, R36.reuse, 0x1a0 ;  /* 0x000001a024277836 */ /* 0x040fe20000000000 */
[----:B------:R3:W-:Y:S01]  /*1940*/  STS.U16 [R28+0x1a], R32 ;  /* 0x00001a201c007388 */ /* 0x0007e20000000400 */
[----:B-1----:R-:W-:-:S03]  /*1950*/  VIADD R24, R36, 0xc0 ;  /* 0x000000c024187836 */ /* 0x002fc60000000000 */
[----:B------:R1:W-:Y:S01]  /*1960*/  STS.U16 [R37+0x1c], R26 ;  /* 0x00001c1a25007388 */ /* 0x0003e20000000400 */
[C---:B--2---:R-:W-:Y:S02]  /*1970*/  VIADD R23, R36.reuse, 0x60 ;  /* 0x0000006024177836 */ /* 0x044fe40000000000 */
[C---:B------:R-:W-:Y:S01]  /*1980*/  VIADD R30, R36.reuse, 0xe0 ;  /* 0x000000e0241e7836 */ /* 0x040fe20000000000 */
[----:B------:R2:W-:Y:S01]  /*1990*/  STS.U16 [R35+0x1e], R34 ;  /* 0x00001e2223007388 */ /* 0x0005e20000000400 */
[C---:B---3--:R-:W-:Y:S02]  /*19a0*/  VIADD R32, R36.reuse, 0x100 ;  /* 0x0000010024207836 */ /* 0x048fe40000000000 */
[C---:B------:R-:W-:Y:S02]  /*19b0*/  VIADD R21, R36.reuse, 0x20 ;  /* 0x0000002024157836 */ /* 0x040fe40000000000 */
[C---:B------:R-:W-:Y:S02]  /*19c0*/  VIADD R29, R36.reuse, 0x40 ;  /* 0x00000040241d7836 */ /* 0x040fe40000000000 */
[----:B------:R-:W-:-:S02]  /*19d0*/  VIADD R27, R36, 0x80 ;  /* 0x00000080241b7836 */ /* 0x000fc40000000000 */
[C---:B------:R-:W-:Y:S02]  /*19e0*/  VIADD R45, R36.reuse, 0x120 ;  /* 0x00000120242d7836 */ /* 0x040fe40000000000 */
[C---:B------:R-:W-:Y:S02]  /*19f0*/  VIADD R31, R36.reuse, 0x140 ;  /* 0x00000140241f7836 */ /* 0x040fe40000000000 */
[C---:B------:R-:W-:Y:S02]  /*1a00*/  VIADD R43, R36.reuse, 0x160 ;  /* 0x00000160242b7836 */ /* 0x040fe40000000000 */
[C---:B------:R-:W-:Y:S02]  /*1a10*/  VIADD R41, R36.reuse, 0x180 ;  /* 0x0000018024297836 */ /* 0x040fe40000000000 */
[C---:B-1----:R-:W-:Y:S01]  /*1a20*/  VIADD R37, R36.reuse, 0x1c0 ;  /* 0x000001c024257836 */ /* 0x042fe20000000000 */
[-C--:B------:R-:W-:Y:S01]  /*1a30*/  LEA.HI.SX32 R26, R25, R36.reuse, 0x1b ;  /* 0x00000024191a7211 */ /* 0x080fe200078fdaff */
[----:B--2---:R-:W-:Y:S01]  /*1a40*/  VIADD R35, R36, 0x1e0 ;  /* 0x000001e024237836 */ /* 0x004fe20000000000 */
[-C--:B------:R-:W-:Y:S01]  /*1a50*/  LEA.HI.SX32 R28, R23, R36.reuse, 0x1b ;  /* 0x00000024171c7211 */ /* 0x080fe200078fdaff */
[----:B------:R-:W-:Y:S01]  /*1a60*/  IMAD.SHL.U32 R22, R6, 0x2, RZ ;  /* 0x0000000206167824 */ /* 0x000fe200078e00ff */
        /* <DEDUP_REMOVED lines=12> */
[-C--:B------:R-:W-:Y:S01]  /*1b30*/  LEA.HI.SX32 R37, R37, R36.reuse, 0x1b ;  /* 0x0000002425257211 */ /* 0x080fe200078fdaff */
[----:B------:R-:W-:Y:S01]  /*1b40*/  @!P0 IMAD.MOV R41, RZ, RZ, -R22 ;  /* 0x000000ffff298224 */ /* 0x000fe200078e0a16 */
[----:B------:R-:W-:-:S02]  /*1b50*/  LEA.HI.SX32 R36, R35, R36, 0x1b ;  /* 0x0000002423247211 */ /* 0x000fc400078fdaff */
[----:B------:R-:W-:Y:S01]  /*1b60*/  LEA R35, R39, UR4, 0x1 ;  /* 0x0000000427237c11 */ /* 0x000fe2000f8e08ff */
[----:B------:R-:W-:Y:S01]  /*1b70*/  NOP ;  /* 0x0000000000007918 */ /* 0x000fe20000000000 */
[----:B------:R-:W-:-:S04]  /*1b80*/  LEA R21, R21, UR4, 0x1 ;  /* 0x0000000415157c11 */ /* 0x000fc8000f8e08ff */
[----:B------:R-:W-:Y:S01]  /*1b90*/  LDS.U16 R35, [R35] ;  /* 0x0000000023237984 */ /* 0x000fe20000000400 */
        /* <DEDUP_REMOVED lines=20> */
[----:B0-----:R-:W-:Y:S01]  /*1ce0*/  @!P0 VIADDMNMX R0, R41, R0, 0x400, PT ;  /* 0x0000040029008446 */ /* 0x001fe20003800100 */
[----:B------:R-:W-:Y:S04]  /*1cf0*/  LDS.U16 R43, [R24+0x1c0] ;  /* 0x0001c000182b7984 */ /* 0x000fe80000000400 */
[----:B------:R0:W-:Y:S04]  /*1d00*/  LDS.U16 R41, [R26+0x140] ;  /* 0x000140001a297984 */ /* 0x0001e80000000400 */
[----:B------:R1:W-:Y:S04]  /*1d10*/  LDS.U16 R45, [R23+0x200] ;  /* 0x00020000172d7984 */ /* 0x0003e80000000400 */
        /* <DEDUP_REMOVED lines=8> */
[----:B------:R-:W3:Y:S01]  /*1da0*/  LDS R24, [UR6+0xa50] ;  /* 0x000a5006ff187984 */ /* 0x000ee20008000800 */
[----:B0-----:R-:W-:-:S02]  /*1db0*/  SHF.R.S32.HI R26, RZ, 0x1f, R22 ;  /* 0x0000001fff1a7819 */ /* 0x001fc40000011416 */
[----:B-1----:R-:W-:-:S04]  /*1dc0*/  IADD3 R23, P0, R7, R22, RZ ;  /* 0x0000001607177210 */ /* 0x002fc80007f1e0ff */
[----:B------:R-:W-:Y:S02]  /*1dd0*/  LEA.HI.X.SX32 R26, R7, R26, 0x1, P0 ;  /* 0x0000001a071a7211 */ /* 0x000fe400000f0eff */
[----:B------:R-:W-:-:S04]  /*1de0*/  LEA R22, P0, R23, UR14, 0x1 ;  /* 0x0000000e17167c11 */ /* 0x000fc8000f8008ff */
[----:B------:R-:W-:Y:S01]  /*1df0*/  LEA.HI.X R23, R23, UR15, R26, 0x1, P0 ;  /* 0x0000000f17177c11 */ /* 0x000fe200080f0c1a */
[C---:B------:R-:W-:Y:S02]  /*1e00*/  VIADD R26, R7.reuse, 0x20 ;  /* 0x00000020071a7836 */ /* 0x040fe40000000000 */
[C---:B--2---:R-:W-:Y:S02]  /*1e10*/  VIADD R0, R7.reuse, 0x60 ;  /* 0x0000006007007836 */ /* 0x044fe40000000000 */
[C---:B------:R-:W-:Y:S01]  /*1e20*/  VIADD R28, R7.reuse, 0x40 ;  /* 0x00000040071c7836 */ /* 0x040fe20000000000 */
[-C--:B---3--:R-:W-:Y:S02]  /*1e30*/  ISETP.GE.AND P0, PT, R26, R24.reuse, PT ;  /* 0x000000181a00720c */ /* 0x088fe40003f06270 */
        /* <DEDUP_REMOVED lines=38> */
.L_x_194:
        /* <DEDUP_REMOVED lines=14> */
.L_x_2057:


//--------------------- .text._Z20kDequantizeBlockwiseIfLi512ELi64ELi8ELi2EEvPfPhS0_PT_ii --------------------------
	.section	.text._Z20kDequantizeBlockwiseIfLi512ELi64ELi8ELi2EEvPfPhS0_PT_ii,"ax",@progbits
	.align	128
        .global         _Z20kDequantizeBlockwiseIfLi512ELi64ELi8ELi2EEvPfPhS0_PT_ii
        .type           _Z20kDequantizeBlockwiseIfLi512ELi64ELi8ELi2EEvPfPhS0_PT_ii,@function
        .size           _Z20kDequantizeBlockwiseIfLi512ELi64ELi8ELi2EEvPfPhS0_PT_ii,(.L_x_2058 - _Z20kDequantizeBlockwiseIfLi512ELi64ELi8ELi2EEvPfPhS0_PT_ii)
        .other          _Z20kDequantizeBlockwiseIfLi512ELi64ELi8ELi2EEvPfPhS0_PT_ii,@"STO_CUDA_ENTRY STV_DEFAULT"
_Z20kDequantizeBlockwiseIfLi512ELi64ELi8ELi2EEvPfPhS0_PT_ii:
.text._Z20kDequantizeBlockwiseIfLi512ELi64ELi8ELi2EEvPfPhS0_PT_ii:
        /* <DEDUP_REMOVED lines=40> */
.L_x_195:
        /* <DEDUP_REMOVED lines=8> */
[----:B------:R-:W-:Y:S02]  /*0300*/  LOP3.LUT R26, R4, 0x40, RZ, 0xfc, !PT ;  /* 0x00000040041a7812 */ /* 0x000fe400078efcff */
[----:B------:R-:W-:-:S02]  /*0310*/  IADD3.X R21, R22, UR11, R21, P0, P1 ;  /* 0x0000000b16157c10 */ /* 0x000fc400087e2415 */
[C---:B------:R-:W-:Y:S02]  /*0320*/  LOP3.LUT R22, R4.reuse, 0x60, RZ, 0xfc, !PT ;  /* 0x0000006004167812 */ /* 0x040fe400078efcff */
[-C--:B------:R-:W-:Y:S02]  /*0330*/  ISETP.GE.AND P6, PT, R4, R23.reuse, PT ;  /* 0x000000170400720c */ /* 0x080fe40003fc6270 */
[-C--:B------:R-:W-:Y:S02]  /*0340*/  ISETP.GE.AND P4, PT, R26, R23.reuse, PT ;  /* 0x000000171a00720c */ /* 0x080fe40003f86270 */
[C---:B------:R-:W-:Y:S02]  /*0350*/  LOP3.LUT R24, R4.reuse, 0x20, RZ, 0xfc, !PT ;  /* 0x0000002004187812 */ /* 0x040fe400078efcff */
[----:B------:R-:W-:Y:S02]  /*0360*/  LOP3.LUT R26, R4, 0xa0, RZ, 0xfc, !PT ;  /* 0x000000a0041a7812 */ /* 0x000fe400078efcff */
[----:B------:R-:W-:-:S02]  /*0370*/  ISETP.GE.AND P3, PT, R22, R23, PT ;  /* 0x000000171600720c */ /* 0x000fc40003f66270 */
[----:B------:R-:W-:Y:S02]  /*0380*/  LOP3.LUT R22, R4, 0xc0, RZ, 0xfc, !PT ;  /* 0x000000c004167812 */ /* 0x000fe400078efcff */
[-C--:B------:R-:W-:Y:S02]  /*0390*/  ISETP.GE.AND P5, PT, R24, R23.reuse, PT ;  /* 0x000000171800720c */ /* 0x080fe40003fa6270 */
[-C--:B------:R-:W-:Y:S01]  /*03a0*/  ISETP.GE.AND P1, PT, R26, R23.reuse, PT ;  /* 0x000000171a00720c */ /* 0x080fe20003f26270 */
[----:B------:R-:W-:Y:S01]  /*03b0*/  IMAD.MOV.U32 R26, RZ, RZ, 0x80 ;  /* 0x00000080ff1a7424 */ /* 0x000fe200078e00ff */
[----:B------:R-:W-:Y:S01]  /*03c0*/  LOP3.LUT R24, R4, 0x80, RZ, 0xfc, !PT ;  /* 0x0000008004187812 */ /* 0x000fe200078efcff */
[----:B------:R-:W-:Y:S01]  /*03d0*/  IMAD.MOV.U32 R25, RZ, RZ, 0x80 ;  /* 0x00000080ff197424 */ /* 0x000fe200078e00ff */
[----:B------:R-:W-:Y:S01]  /*03e0*/  ISETP.GE.AND P0, PT, R22, R23, PT ;  /* 0x000000171600720c */ /* 0x000fe20003f06270 */
[----:B------:R-:W2:Y:S01]  /*03f0*/  @!P4 LDG.E.U8 R29, desc[UR8][R20.64+0x40] ;  /* 0x00004008141dc981 */ /* 0x000ea2000c1e1100 */
[----:B------:R-:W-:-:S02]  /*0400*/  LOP3.LUT R22, R4, 0xe0, RZ, 0xfc, !PT ;  /* 0x000000e004167812 */ /* 0x000fc400078efcff */
[-C--:B------:R-:W-:Y:S01]  /*0410*/  ISETP.GE.AND P2, PT, R24, R23.reuse, PT ;  /* 0x000000171800720c */ /* 0x080fe20003f46270 */
[----:B------:R-:W3:Y:S01]  /*0420*/  @!P6 LDG.E.U8 R26, desc[UR8][R20.64] ;  /* 0x00000008141ae981 */ /* 0x000ee2000c1e1100 */
[----:B------:R-:W-:Y:S01]  /*0430*/  ISETP.GE.AND P6, PT, R22, R23, PT ;  /* 0x000000171600720c */ /* 0x000fe20003fc6270 */
[----:B------:R-:W-:Y:S02]  /*0440*/  IMAD.MOV.U32 R24, RZ, RZ, 0x80 ;  /* 0x00000080ff187424 */ /* 0x000fe400078e00ff */
[----:B------:R-:W4:Y:S01]  /*0450*/  @!P5 LDG.E.U8 R27, desc[UR8][R20.64+0x20] ;  /* 0x00002008141bd981 */ /* 0x000f22000c1e1100 */
[----:B------:R-:W-:Y:S02]  /*0460*/  IMAD.MOV.U32 R23, RZ, RZ, 0x80 ;  /* 0x00000080ff177424 */ /* 0x000fe400078e00ff */
[----:B------:R-:W-:Y:S01]  /*0470*/  IMAD.MOV.U32 R22, RZ, RZ, 0x80 ;  /* 0x00000080ff167424 */ /* 0x000fe200078e00ff */
[----:B------:R-:W5:Y:S04]  /*0480*/  @!P3 LDG.E.U8 R28, desc[UR8][R20.64+0x60] ;  /* 0x00006008141cb981 */ /* 0x000f68000c1e1100 */
[----:B------:R-:W5:Y:S04]  /*0490*/  @!P2 LDG.E.U8 R24, desc[UR8][R20.64+0x80] ;  /* 0x000080081418a981 */ /* 0x000f68000c1e1100 */
[----:B------:R-:W5:Y:S04]  /*04a0*/  @!P1 LDG.E.U8 R25, desc[UR8][R20.64+0xa0] ;  /* 0x0000a00814199981 */ /* 0x000f68000c1e1100 */
[----:B------:R-:W5:Y:S04]  /*04b0*/  @!P0 LDG.E.U8 R23, desc[UR8][R20.64+0xc0] ;  /* 0x0000c00814178981 */ /* 0x000f68000c1e1100 */
[----:B------:R0:W5:Y:S01]  /*04c0*/  @!P6 LDG.E.U8 R22, desc[UR8][R20.64+0xe0] ;  /* 0x0000e0081416e981 */ /* 0x000162000c1e1100 */
[----:B------:R-:W1:Y:S01]  /*04d0*/  S2UR UR5, SR_CgaCtaId ;  /* 0x00000000000579c3 */ /* 0x000e620000008800 */
[----:B------:R-:W-:Y:S01]  /*04e0*/  UMOV UR4, 0x400 ;  /* 0x0000040000047882 */ /* 0x000fe20000000000 */
[----:B------:R-:W-:-:S02]  /*04f0*/  VIADD R33, R9, 0x40 ;  /* 0x0000004009217836 */ /* 0x000fc40000000000 */
[C---:B------:R-:W-:Y:S01]  /*0500*/  VIADD R32, R9.reuse, 0x20 ;  /* 0x0000002009207836 */ /* 0x040fe20000000000 */
[C---:B------:R-:W-:Y:S01]  /*0510*/  LEA.HI.SX32 R31, R9.reuse, R9, 0x1b ;  /* 0x00000009091f7211 */ /* 0x040fe200078fdaff */
[----:B------:R-:W-:Y:S01]  /*0520*/  VIADD R35, R9, 0x60 ;  /* 0x0000006009237836 */ /* 0x000fe20000000000 */
[----:B------:R-:W-:Y:S01]  /*0530*/  LEA.HI.SX32 R34, R33, R33, 0x1b ;  /* 0x0000002121227211 */ /* 0x000fe200078fdaff */
[C---:B------:R-:W-:Y:S01]  /*0540*/  VIADD R33, R9.reuse, 0xa0 ;  /* 0x000000a009217836 */ /* 0x040fe20000000000 */
[----:B------:R-:W-:Y:S01]  /*0550*/  LEA.HI.SX32 R32, R32, R32, 0x1b ;  /* 0x0000002020207211 */ /* 0x000fe200078fdaff */
[C---:B0-----:R-:W-:Y:S02]  /*0560*/  VIADD R20, R9.reuse, 0x80 ;  /* 0x0000008009147836 */ /* 0x041fe40000000000 */
[----:B------:R-:W-:Y:S01]  /*0570*/  VIADD R37, R9, 0xc0 ;  /* 0x000000c009257836 */ /* 0x000fe20000000000 */
[----:B------:R-:W-:Y:S01]  /*0580*/  LEA.HI.SX32 R35, R35, R35, 0x1b ;  /* 0x0000002323237211 */ /* 0x000fe200078fdaff */
[----:B------:R-:W-:Y:S01]  /*0590*/  VIADD R38, R9, 0xe0 ;  /* 0x000000e009267836 */ /* 0x000fe20000000000 */
[----:B-1----:R-:W-:Y:S01]  /*05a0*/  ULEA UR6, UR5, UR4, 0x18 ;  /* 0x0000000405067291 */ /* 0x002fe2000f8ec03f */
[----:B------:R-:W-:-:S02]  /*05b0*/  LEA.HI.SX32 R21, R20, R20, 0x1b ;  /* 0x0000001414157211 */ /* 0x000fc400078fdaff */
[----:B------:R-:W-:Y:S02]  /*05c0*/  LEA.HI.SX32 R20, R33, R33, 0x1b ;  /* 0x0000002121147211 */ /* 0x000fe400078fdaff */
[----:B------:R-:W-:Y:S01]  /*05d0*/  LEA.HI.SX32 R40, R37, R37, 0x1b ;  /* 0x0000002525287211 */ /* 0x000fe200078fdaff */
[----:B------:R-:W-:-:S05]  /*05e0*/  IMAD R36, R36, 0x8, R5 ;  /* 0x0000000824247824 */ /* 0x000fca00078e0205 */
[----:B------:R-:W-:Y:S01]  /*05f0*/  SHF.R.U32.HI R36, RZ, R3, R36 ;  /* 0x00000003ff247219 */ /* 0x000fe20000011624 */
[----:B---3--:R0:W-:Y:S04]  /*0600*/  STS.U8 [R31+UR6], R26 ;  /* 0x0000001a1f007988 */ /* 0x0081e80008000006 */
[----:B----4-:R1:W-:Y:S01]  /*0610*/  STS.U8 [R32+UR6], R27 ;  /* 0x0000001b20007988 */ /* 0x0103e20008000006 */
[----:B0-----:R-:W-:-:S03]  /*0620*/  IMAD R26, R0, 0x7, R9 ;  /* 0x00000007001a7824 */ /* 0x001fc600078e0209 */
[----:B--2---:R0:W-:Y:S04]  /*0630*/  STS.U8 [R34+UR6], R29 ;  /* 0x0000001d22007988 */ /* 0x0041e80008000006 */
[----:B-----5:R2:W-:Y:S01]  /*0640*/  STS.U8 [R35+UR6], R28 ;  /* 0x0000001c23007988 */ /* 0x0205e20008000006 */
[----:B-1----:R-:W-:-:S03]  /*0650*/  LEA.HI.SX32 R27, R26, R26, 0x1b ;  /* 0x0000001a1a1b7211 */ /* 0x002fc600078fdaff */
[----:B------:R1:W-:Y:S01]  /*0660*/  STS.U8 [R21+UR6], R24 ;  /* 0x0000001815007988 */ /* 0x0003e20008000006 */
[----:B0-----:R-:W-:-:S03]  /*0670*/  LEA.HI.SX32 R29, R38, R38, 0x1b ;  /* 0x00000026261d7211 */ /* 0x001fc600078fdaff */
[----:B------:R0:W-:Y:S04]  /*0680*/  STS.U8 [R20+UR6], R25 ;  /* 0x0000001914007988 */ /* 0x0001e80008000006 */
[----:B------:R-:W-:Y:S04]  /*0690*/  STS.U8 [R40+UR6], R23 ;  /* 0x0000001728007988 */ /* 0x000fe80008000006 */
[----:B------:R3:W-:Y:S01]  /*06a0*/  STS.U8 [R29+UR6], R22 ;  /* 0x000000161d007988 */ /* 0x0007e20008000006 */
[----:B------:R-:W-:-:S03]  /*06b0*/  NOP ;  /* 0x0000000000007918 */ /* 0x000fc60000000000 */
[----:B------:R-:W4:Y:S01]  /*06c0*/  LDS.U8 R27, [R27+UR6] ;  /* 0x000000061b1b7984 */ /* 0x000f220008000000 */
[C---:B--2---:R-:W-:Y:S02]  /*06d0*/  VIADD R28, R26.reuse, 0x1 ;  /* 0x000000011a1c7836 */ /* 0x044fe40000000000 */
[----:B-1----:R-:W-:-:S03]  /*06e0*/  VIADD R21, R26, 0x2 ;  /* 0x000000021a157836 */ /* 0x002fc60000000000 */
[----:B------:R-:W-:Y:S02]  /*06f0*/  LEA.HI.SX32 R38, R28, R28, 0x1b ;  /* 0x0000001c1c267211 */ /* 0x000fe400078fdaff */
[----:B------:R-:W-:-:S04]  /*0700*/  LEA.HI.SX32 R24, R21, R21, 0x1b ;  /* 0x0000001515187211 */ /* 0x000fc800078fdaff */
[----:B------:R-:W1:Y:S01]  /*0710*/  LDS.U8 R38, [R38+UR6] ;  /* 0x0000000626267984 */ /* 0x000e620008000000 */
[----:B0-----:R-:W-:-:S03]  /*0720*/  VIADD R20, R26, 0x3 ;  /* 0x000000031a147836 */ /* 0x001fc60000000000 */
[----:B------:R-:W0:Y:S02]  /*0730*/  LDS.U8 R24, [R24+UR6] ;  /* 0x0000000618187984 */ /* 0x000e240008000000 */
[----:B------:R-:W-:Y:S01]  /*0740*/  LEA.HI.SX32 R39, R20, R20, 0x1b ;  /* 0x0000001414277211 */ /* 0x000fe200078fdaff */
[----:B---3--:R-:W-:Y:S01]  /*0750*/  VIADD R22, R26, 0x4 ;  /* 0x000000041a167836 */ /* 0x008fe20000000000 */
[----:B------:R-:W2:Y:S04]  /*0760*/  LDC.64 R20, c[0x4][0x8] ;  /* 0x01000200ff147b82 */ /* 0x000ea80000000a00 */
[----:B------:R-:W3:Y:S01]  /*0770*/  LDS.U8 R39, [R39+UR6] ;  /* 0x0000000627277984 */ /* 0x000ee20008000000 */
[----:B------:R-:W-:Y:S01]  /*0780*/  LEA.HI.SX32 R32, R22, R22, 0x1b ;  /* 0x0000001616207211 */ /* 0x000fe200078fdaff */
[----:B------:R-:W-:-:S02]  /*0790*/  VIADD R22, R26, 0x5 ;  /* 0x000000051a167836 */ /* 0x000fc40000000000 */
[C---:B------:R-:W-:Y:S02]  /*07a0*/  VIADD R23, R26.reuse, 0x6 ;  /* 0x000000061a177836 */ /* 0x040fe40000000000 */
[----:B------:R-:W-:Y:S01]  /*07b0*/  VIADD R26, R26, 0x7 ;  /* 0x000000071a1a7836 */ /* 0x000fe20000000000 */
[----:B------:R-:W5:Y:S01]  /*07c0*/  LDS.U8 R32, [R32+UR6] ;  /* 0x0000000620207984 */ /* 0x000f620008000000 */
[----:B----4-:R-:W-:-:S05]  /*07d0*/  IMAD.SHL.U32 R25, R27, 0x4, RZ ;  /* 0x000000041b197824 */ /* 0x010fca00078e00ff */
[----:B------:R-:W-:Y:S02]  /*07e0*/  LOP3.LUT R25, R25, 0x3c, RZ, 0xc0, !PT ;  /* 0x0000003c19197812 */ /* 0x000fe400078ec0ff */
[----:B------:R-:W-:Y:S02]  /*07f0*/  LEA.HI.SX32 R40, R22, R22, 0x1b ;  /* 0x0000001616287211 */ /* 0x000fe400078fdaff */
[----:B------:R-:W-:Y:S02]  /*0800*/  IADD3 R28, P0, R25, UR12, RZ ;  /* 0x0000000c191c7c10 */ /* 0x000fe4000ff1e0ff */
[----:B------:R-:W-:Y:S02]  /*0810*/  SHF.R.U32.HI R25, RZ, 0x4, R27 ;  /* 0x00000004ff197819 */ /* 0x000fe4000001161b */
[----:B------:R-:W-:Y:S01]  /*0820*/  LEA.HI.SX32 R27, R23, R23, 0x1b ;  /* 0x00000017171b7211 */ /* 0x000fe200078fdaff */
[----:B------:R-:W4:Y:S01]  /*0830*/  LDS.U8 R40, [R40+UR6] ;  /* 0x0000000628287984 */ /* 0x000f220008000000 */
[----:B------:R-:W-:Y:S01]  /*0840*/  LEA.HI.SX32 R26, R26, R26, 0x1b ;  /* 0x0000001a1a1a7211 */ /* 0x000fe200078fdaff */
[----:B-1----:R-:W-:-:S03]  /*0850*/  IMAD.SHL.U32 R22, R38, 0x4, RZ ;  /* 0x0000000426167824 */ /* 0x002fc600078e00ff */
[----:B------:R-:W1:Y:S04]  /*0860*/  LDS.U8 R27, [R27+UR6] ;  /* 0x000000061b1b7984 */ /* 0x000e680008000000 */
[----:B------:R-:W1:Y:S01]  /*0870*/  LDS.U8 R26, [R26+UR6] ;  /* 0x000000061a1a7984 */ /* 0x000e620008000000 */
[----:B------:R-:W-:Y:S01]  /*0880*/  LOP3.LUT R34, R22, 0x3c, RZ, 0xc0, !PT ;  /* 0x0000003c16227812 */ /* 0x000fe200078ec0ff */
[----:B--2---:R-:W-:-:S04]  /*0890*/  IMAD.WIDE.U32 R22, R25, 0x4, R20 ;  /* 0x0000000419167825 */ /* 0x004fc800078e0014 */
[----:B0-----:R-:W-:Y:S01]  /*08a0*/  IMAD.SHL.U32 R25, R24, 0x4, RZ ;  /* 0x0000000418197824 */ /* 0x001fe200078e00ff */
[----:B------:R-:W-:Y:S02]  /*08b0*/  SHF.R.U32.HI R41, RZ, 0x4, R38 ;  /* 0x00000004ff297819 */ /* 0x000fe40000011626 */
[----:B------:R-:W-:Y:S01]  /*08c0*/  SHF.R.U32.HI R43, RZ, 0x4, R24 ;  /* 0x00000004ff2b7819 */ /* 0x000fe20000011618 */
[----:B------:R-:W-:Y:S01]  /*08d0*/  IMAD.X R29, RZ, RZ, UR13, P0 ;  /* 0x0000000dff1d7e24 */ /* 0x000fe200080e06ff */
[----:B------:R-:W-:Y:S01]  /*08e0*/  LOP3.LUT R38, R25, 0x3c, RZ, 0xc0, !PT ;  /* 0x0000003c19267812 */ /* 0x000fe200078ec0ff */
[----:B---3--:R-:W-:Y:S01]  /*08f0*/  IMAD.SHL.U32 R42, R39, 0x4, RZ ;  /* 0x00000004272a7824 */ /* 0x008fe200078e00ff */
[----:B------:R-:W0:Y:S01]  /*0900*/  LDC.64 R24, c[0x0][0x220] ;  /* 0x00008800ff187b82 */ /* 0x000e220000000a00 */
[----:B------:R-:W-:Y:S01]  /*0910*/  IADD3 R34, P0, R34, UR12, RZ ;  /* 0x0000000c22227c10 */ /* 0x000fe2000ff1e0ff */
[----:B------:R2:W3:Y:S04]  /*0920*/  LDG.E R31, desc[UR8][R22.64] ;  /* 0x00000008161f7981 */ /* 0x0004e8000c1e1900 */
[----:B------:R-:W-:Y:S01]  /*0930*/  IMAD.X R35, RZ, RZ, UR13, P0 ;  /* 0x0000000dff237e24 */ /* 0x000fe200080e06ff */
[----:B------:R-:W-:Y:S01]  /*0940*/  IADD3 R38, P0, R38, UR12, RZ ;  /* 0x0000000c26267c10 */ /* 0x000fe2000ff1e0ff */
[----:B------:R5:W3:Y:S01]  /*0950*/  LDG.E R33, desc[UR8][R28.64] ;  /* 0x000000081c217981 */ /* 0x000ae2000c1e1900 */
[----:B------:R-:W-:-:S02]  /*0960*/  LOP3.LUT R42, R42, 0x3c, RZ, 0xc0, !PT ;  /* 0x0000003c2a2a7812 */ /* 0x000fc400078ec0ff */
[----:B------:R-:W-:Y:S01]  /*0970*/  SHF.R.U32.HI R45, RZ, 0x4, R39 ;  /* 0x00000004ff2d7819 */ /* 0x000fe20000011627 */
[--C-:B--2---:R-:W-:Y:S01]  /*0980*/  IMAD.WIDE.U32 R22, R43, 0x4, R20.reuse ;  /* 0x000000042b167825 */ /* 0x104fe200078e0014 */
[----:B------:R-:W2:Y:S03]  /*0990*/  LDG.E R37, desc[UR8][R34.64] ;  /* 0x0000000822257981 */ /* 0x000ea6000c1e1900 */
[----:B------:R-:W-:Y:S01]  /*09a0*/  IMAD.X R39, RZ, RZ, UR13, P0 ;  /* 0x0000000dff277e24 */ /* 0x000fe200080e06ff */
[----:B------:R-:W-:Y:S01]  /*09b0*/  IADD3 R42, P0, R42, UR12, RZ ;  /* 0x0000000c2a2a7c10 */ /* 0x000fe2000ff1e0ff */
[----:B-----5:R-:W-:-:S03]  /*09c0*/  IMAD.WIDE.U32 R28, R41, 0x4, R20 ;  /* 0x00000004291c7825 */ /* 0x020fc600078e0014 */
[----:B------:R-:W5:Y:S01]  /*09d0*/  LDG.E R41, desc[UR8][R38.64] ;  /* 0x0000000826297981 */ /* 0x000f62000c1e1900 */
[----:B------:R-:W-:-:S03]  /*09e0*/  IMAD.WIDE.U32 R44, R45, 0x4, R20 ;  /* 0x000000042d2c7825 */ /* 0x000fc600078e0014 */
[----:B------:R4:W2:Y:S01]  /*09f0*/  LDG.E R34, desc[UR8][R22.64] ;  /* 0x0000000816227981 */ /* 0x0008a2000c1e1900 */
[----:B------:R-:W-:Y:S02]  /*0a00*/  IMAD.X R43, RZ, RZ, UR13, P0 ;  /* 0x0000000dff2b7e24 */ /* 0x000fe400080e06ff */
[----:B0-----:R-:W-:Y:S01]  /*0a10*/  IMAD.WIDE.U32 R24, R36, 0x4, R24 ;  /* 0x0000000424187825 */ /* 0x001fe200078e0018 */
[----:B------:R0:W5:Y:S04]  /*0a20*/  LDG.E R35, desc[UR8][R28.64] ;  /* 0x000000081c237981 */ /* 0x000168000c1e1900 */
[----:B------:R1:W2:Y:S01]  /*0a30*/  LDG.E R45, desc[UR8][R44.64] ;  /* 0x000000082c2d7981 */ /* 0x0002a2000c1e1900 */
[----:B----4-:R-:W-:Y:S01]  /*0a40*/  IMAD.SHL.U32 R22, R32, 0x4, RZ ;  /* 0x0000000420167824 */ /* 0x010fe200078e00ff */
[----:B------:R-:W-:-:S02]  /*0a50*/  SHF.R.U32.HI R32, RZ, 0x4, R32 ;  /* 0x00000004ff207819 */ /* 0x000fc40000011620 */
[----:B------:R4:W2:Y:S01]  /*0a60*/  LDG.E R43, desc[UR8][R42.64] ;  /* 0x000000082a2b7981 */ /* 0x0008a2000c1e1900 */
[----:B------:R-:W-:Y:S02]  /*0a70*/  SHF.R.U32.HI R36, RZ, 0x4, R40 ;  /* 0x00000004ff247819 */ /* 0x000fe40000011628 */
[----:B------:R-:W-:Y:S01]  /*0a80*/  LOP3.LUT R22, R22, 0x3c, RZ, 0xc0, !PT ;  /* 0x0000003c16167812 */ /* 0x000fe200078ec0ff */
[----:B0-----:R-:W-:Y:S01]  /*0a90*/  IMAD.WIDE.U32 R28, R32, 0x4, R20 ;  /* 0x00000004201c7825 */ /* 0x001fe200078e0014 */
[----:B-1----:R-:W-:Y:S01]  /*0aa0*/  SHF.R.U32.HI R44, RZ, 0x4, R27 ;  /* 0x00000004ff2c7819 */ /* 0x002fe2000001161b */
[----:B------:R0:W3:Y:S01]  /*0ab0*/  LDG.E.CONSTANT R32, desc[UR8][R24.64] ;  /* 0x0000000818207981 */ /* 0x0000e2000c1e9900 */
[----:B------:R-:W-:Y:S02]  /*0ac0*/  IADD3 R22, P0, R22, UR12, RZ ;  /* 0x0000000c16167c10 */ /* 0x000fe4000ff1e0ff */
[----:B----4-:R-:W-:Y:S01]  /*0ad0*/  SHF.R.U32.HI R42, RZ, 0x4, R26 ;  /* 0x00000004ff2a7819 */ /* 0x010fe2000001161a */
[----:B------:R1:W4:Y:S02]  /*0ae0*/  LDG.E R39, desc[UR8][R28.64] ;  /* 0x000000081c277981 */ /* 0x000324000c1e1900 */
[----:B------:R-:W-:-:S02]  /*0af0*/  IMAD.X R23, RZ, RZ, UR13, P0 ;  /* 0x0000000dff177e24 */ /* 0x000fc400080e06ff */
[----:B0-----:R-:W-:-:S03]  /*0b00*/  IMAD.WIDE.U32 R24, R36, 0x4, R20 ;  /* 0x0000000424187825 */ /* 0x001fc600078e0014 */
[----:B------:R0:W5:Y:S01]  /*0b10*/  LDG.E R36, desc[UR8][R22.64] ;  /* 0x0000000816247981 */ /* 0x000162000c1e1900 */
[----:B-1----:R-:W-:-:S03]  /*0b20*/  IMAD.WIDE.U32 R28, R44, 0x4, R20 ;  /* 0x000000042c1c7825 */ /* 0x002fc600078e0014 */
[----:B------:R1:W4:Y:S01]  /*0b30*/  LDG.E R38, desc[UR8][R24.64] ;  /* 0x0000000818267981 */ /* 0x000322000c1e1900 */
[----:B------:R-:W-:-:S03]  /*0b40*/  IMAD.WIDE.U32 R20, R42, 0x4, R20 ;  /* 0x000000042a147825 */ /* 0x000fc600078e0014 */
[----:B------:R1:W4:Y:S04]  /*0b50*/  LDG.E R29, desc[UR8][R28.64] ;  /* 0x000000081c1d7981 */ /* 0x000328000c1e1900 */
[----:B------:R1:W2:Y:S01]  /*0b60*/  LDG.E R21, desc[UR8][R20.64] ;  /* 0x0000000814157981 */ /* 0x0002a2000c1e1900 */
[----:B------:R-:W-:Y:S02]  /*0b70*/  IMAD.SHL.U32 R40, R40, 0x4, RZ ;  /* 0x0000000428287824 */ /* 0x000fe400078e00ff */
[----:B------:R-:W-:Y:S02]  /*0b80*/  IMAD.SHL.U32 R27, R27, 0x4, RZ ;  /* 0x000000041b1b7824 */ /* 0x000fe400078e00ff */
[----:B------:R-:W-:Y:S01]  /*0b90*/  IMAD.SHL.U32 R26, R26, 0x4, RZ ;  /* 0x000000041a1a7824 */ /* 0x000fe200078e00ff */
[----:B------:R-:W-:-:S02]  /*0ba0*/  LOP3.LUT R40, R40, 0x3c, RZ, 0xc0, !PT ;  /* 0x0000003c28287812 */ /* 0x000fc400078ec0ff */
[----:B------:R-:W-:Y:S02]  /*0bb0*/  LOP3.LUT R27, R27, 0x3c, RZ, 0xc0, !PT ;  /* 0x0000003c1b1b7812 */ /* 0x000fe400078ec0ff */
[----:B------:R-:W-:Y:S02]  /*0bc0*/  LOP3.LUT R26, R26, 0x3c, RZ, 0xc0, !PT ;  /* 0x0000003c1a1a7812 */ /* 0x000fe400078ec0ff */
[----:B0-----:R-:W-:Y:S02]  /*0bd0*/  IADD3 R22, P0, R40, UR12, RZ ;  /* 0x0000000c28167c10 */ /* 0x001fe4000ff1e0ff */
[----:B-1----:R-:W-:Y:S02]  /*0be0*/  IADD3 R24, P1, R27, UR12, RZ ;  /* 0x0000000c1b187c10 */ /* 0x002fe4000ff3e0ff */
[----:B------:R-:W-:Y:S01]  /*0bf0*/  IADD3 R26, P2, R26, UR12, RZ ;  /* 0x0000000c1a1a7c10 */ /* 0x000fe2000ff5e0ff */
[----:B------:R-:W-:Y:S02]  /*0c00*/  IMAD.X R23, RZ, RZ, UR13, P0 ;  /* 0x0000000dff177e24 */ /* 0x000fe400080e06ff */
[----:B------:R-:W-:-:S02]  /*0c10*/  IMAD.X R25, RZ, RZ, UR13, P1 ;  /* 0x0000000dff197e24 */ /* 0x000fc400088e06ff */
[----:B------:R-:W-:Y:S02]  /*0c20*/  IMAD.X R27, RZ, RZ, UR13, P2 ;  /* 0x0000000dff1b7e24 */ /* 0x000fe400090e06ff */
[----:B------:R0:W4:Y:S04]  /*0c30*/  LDG.E R23, desc[UR8][R22.64] ;  /* 0x0000000816177981 */ /* 0x000128000c1e1900 */
[----:B------:R-:W4:Y:S04]  /*0c40*/  LDG.E R25, desc[UR8][R24.64] ;  /* 0x0000000818197981 */ /* 0x000f28000c1e1900 */
[----:B------:R1:W4:Y:S01]  /*0c50*/  LDG.E R27, desc[UR8][R26.64] ;  /* 0x000000081a1b7981 */ /* 0x000322000c1e1900 */
[----:B------:R-:W-:Y:S01]  /*0c60*/  IMAD R28, R0, 0x10, R7 ;  /* 0x00000010001c7824 */ /* 0x000fe200078e0207 */
[----:B------:R-:W-:-:S03]  /*0c70*/  UIADD3 UR4, UR4, 0x210, URZ ;  /* 0x0000021004047890 */ /* 0x000fc6000fffe03f */
[C---:B------:R-:W-:Y:S01]  /*0c80*/  VIADD R20, R28.reuse, 0x1 ;  /* 0x000000011c147836 */ /* 0x040fe20000000000 */
[----:B------:R-:W-:Y:S01]  /*0c90*/  ULEA UR4, UR5, UR4, 0x18 ;  /* 0x0000000405047291 */ /* 0x000fe2000f8ec03f */
[----:B------:R-:W-:-:S03]  /*0ca0*/  LEA.HI.SX32 R40, R28, R28, 0x1b ;  /* 0x0000001c1c287211 */ /* 0x000fc600078fdaff */
[----:B------:R-:W-:Y:S02]  /*0cb0*/  LEA.HI.SX32 R20, R20, R28, 0x1b ;  /* 0x0000001c14147211 */ /* 0x000fe400078fdaff */
[----:B------:R-:W-:Y:S02]  /*0cc0*/  LEA R40, R40, UR4, 0x2 ;  /* 0x0000000428287c11 */ /* 0x000fe4000f8e10ff */
[----:B------:R-:W-:Y:S01]  /*0cd0*/  LEA R20, R20, UR4, 0x2 ;  /* 0x0000000414147c11 */ /* 0x000fe2000f8e10ff */
[C---:B0-----:R-:W-:Y:S02]  /*0ce0*/  VIADD R22, R28.reuse, 0x2 ;  /* 0x000000021c167836 */ /* 0x041fe40000000000 */
[----:B-1----:R-:W-:-:S03]  /*0cf0*/  VIADD R26, R28, 0x4 ;  /* 0x000000041c1a7836 */ /* 0x002fc60000000000 */
[----:B------:R-:W-:-:S04]  /*0d00*/  LEA.HI.SX32 R22, R22, R28, 0x1b ;  /* 0x0000001c16167211 */ /* 0x000fc800078fdaff */
[----:B------:R-:W-:Y:S01]  /*0d10*/  LEA R22, R22, UR4, 0x2 ;  /* 0x0000000416167c11 */ /* 0x000fe2000f8e10ff */
[C---:B------:R-:W-:Y:S02]  /*0d20*/  VIADD R42, R28.reuse, 0xa ;  /* 0x0000000a1c2a7836 */ /* 0x040fe40000000000 */
[----:B------:R-:W-:Y:S01]  /*0d30*/  VIADD R44, R28, 0xb ;  /* 0x0000000b1c2c7836 */ /* 0x000fe20000000000 */
[----:B------:R-:W-:Y:S01]  /*0d40*/  BAR.SYNC.DEFER_BLOCKING 0x0 ;  /* 0x0000000000007b1d */ /* 0x000fe20000010000 */
[C---:B---3--:R-:W-:Y:S01]  /*0d50*/  FMUL.FTZ R31, R32.reuse, R31 ;  /* 0x0000001f201f7220 */ /* 0x048fe20000410000 */
[----:B------:R-:W-:-:S04]  /*0d60*/  FMUL.FTZ R33, R32, R33 ;  /* 0x0000002120217220 */ /* 0x000fc80000410000 */
[----:B------:R-:W-:Y:S04]  /*0d70*/  STS [R40], R31 ;  /* 0x0000001f28007388 */ /* 0x000fe80000000800 */
[----:B------:R0:W-:Y:S01]  /*0d80*/  STS [R20+0x4], R33 ;  /* 0x0000042114007388 */ /* 0x0001e20000000800 */
[C---:B--2---:R-:W-:Y:S01]  /*0d90*/  FMUL.FTZ R24, R32.reuse, R21 ;  /* 0x0000001520187220 */ /* 0x044fe20000410000 */
[----:B-----5:R-:W-:Y:S01]  /*0da0*/  FMUL.FTZ R21, R32, R36 ;  /* 0x0000002420157220 */ /* 0x020fe20000410000 */
[----:B------:R-:W-:-:S05]  /*0db0*/  VIADD R36, R28, 0x5 ;  /* 0x000000051c247836 */ /* 0x000fca0000000000 */
[----:B------:R-:W-:-:S04]  /*0dc0*/  LEA.HI.SX32 R36, R36, R28, 0x1b ;  /* 0x0000001c24247211 */ /* 0x000fc800078fdaff */
[----:B0-----:R-:W-:Y:S02]  /*0dd0*/  LEA R20, R36, UR4, 0x2 ;  /* 0x0000000424147c11 */ /* 0x001fe4000f8e10ff */
[----:B------:R-:W0:Y:S01]  /*0de0*/  S2R R36, SR_TID.X ;  /* 0x0000000000247919 */ /* 0x000e220000002100 */
[----:B------:R-:W-:Y:S02]  /*0df0*/  VIADD R31, R28, 0x3 ;  /* 0x000000031c1f7836 */ /* 0x000fe40000000000 */
[----:B------:R-:W-:Y:S01]  /*0e00*/  FMUL.FTZ R35, R32, R35 ;  /* 0x0000002320237220 */ /* 0x000fe20000410000 */
[----:B------:R-:W-:Y:S02]  /*0e10*/  VIADD R40, R28, 0x6 ;  /* 0x000000061c287836 */ /* 0x000fe40000000000 */
[C---:B------:R-:W-:Y:S01]  /*0e20*/  FMUL.FTZ R34, R32.reuse, R34 ;  /* 0x0000002220227220 */ /* 0x040fe20000410000 */
[C---:B------:R-:W-:Y:S01]  /*0e30*/  FMUL.FTZ R45, R32.reuse, R45 ;  /* 0x0000002d202d7220 */ /* 0x040fe20000410000 */
[C---:B----4-:R-:W-:Y:S01]  /*0e40*/  FMUL.FTZ R39, R32.reuse, R39 ;  /* 0x0000002720277220 */ /* 0x050fe20000410000 */
[C---:B------:R-:W-:Y:S01]  /*0e50*/  FMUL.FTZ R38, R32.reuse, R38 ;  /* 0x0000002620267220 */ /* 0x040fe20000410000 */
[C---:B------:R-:W-:Y:S01]  /*0e60*/  FMUL.FTZ R29, R32.reuse, R29 ;  /* 0x0000001d201d7220 */ /* 0x040fe20000410000 */
[C---:B------:R-:W-:Y:S01]  /*0e70*/  FMUL.FTZ R37, R32.reuse, R37 ;  /* 0x0000002520257220 */ /* 0x040fe20000410000 */
[C---:B------:R-:W-:Y:S01]  /*0e80*/  FMUL.FTZ R41, R32.reuse, R41 ;  /* 0x0000002920297220 */ /* 0x040fe20000410000 */
[C---:B------:R-:W-:Y:S01]  /*0e90*/  FMUL.FTZ R43, R32.reuse, R43 ;  /* 0x0000002b202b7220 */ /* 0x040fe20000410000 */
[C---:B------:R-:W-:Y:S01]  /*0ea0*/  FMUL.FTZ R23, R32.reuse, R23 ;  /* 0x0000001720177220 */ /* 0x040fe20000410000 */
[-C--:B------:R-:W-:Y:S01]  /*0eb0*/  LEA.HI.SX32 R31, R31, R28.reuse, 0x1b ;  /* 0x0000001c1f1f7211 */ /* 0x080fe200078fdaff */
[----:B------:R-:W-:Y:S01]  /*0ec0*/  FMUL.FTZ R25, R32, R25 ;  /* 0x0000001920197220 */ /* 0x000fe20000410000 */
[-C--:B------:R-:W-:Y:S01]  /*0ed0*/  LEA.HI.SX32 R40, R40, R28.reuse, 0x1b ;  /* 0x0000001c28287211 */ /* 0x080fe200078fdaff */
[----:B------:R-:W-:Y:S01]  /*0ee0*/  FMUL.FTZ R27, R32, R27 ;  /* 0x0000001b201b7220 */ /* 0x000fe20000410000 */
[----:B------:R-:W-:Y:S01]  /*0ef0*/  LEA.HI.SX32 R32, R26, R28, 0x1b ;  /* 0x0000001c1a207211 */ /* 0x000fe200078fdaff */
[----:B------:R1:W-:Y:S01]  /*0f00*/  STS [R22+0x8], R35 ;  /* 0x0000082316007388 */ /* 0x0003e20000000800 */
[----:B------:R-:W-:Y:S01]  /*0f10*/  LEA R26, R31, UR4, 0x2 ;  /* 0x000000041f1a7c11 */ /* 0x000fe2000f8e10ff */
[----:B------:R-:W-:Y:S01]  /*0f20*/  VIADD R33, R28, 0x7 ;  /* 0x000000071c217836 */ /* 0x000fe20000000000 */
[----:B------:R-:W-:-:S02]  /*0f30*/  LEA R31, R32, UR4, 0x2 ;  /* 0x00000004201f7c11 */ /* 0x000fc4000f8e10ff */
[----:B------:R-:W-:Y:S01]  /*0f40*/  LEA R40, R40, UR4, 0x2 ;  /* 0x0000000428287c11 */ /* 0x000fe2000f8e10ff */
[----:B------:R2:W-:Y:S01]  /*0f50*/  STS [R26+0xc], R37 ;  /* 0x00000c251a007388 */ /* 0x0005e20000000800 */
[----:B-1----:R-:W-:Y:S01]  /*0f60*/  VIADD R22, R28, 0x8 ;  /* 0x000000081c167836 */ /* 0x002fe20000000000 */
[----:B0-----:R-:W-:Y:S02]  /*0f70*/  ISETP.NE.AND P0, PT, R36, RZ, PT ;  /* 0x000000ff2400720c */ /* 0x001fe40003f05270 */
[----:B------:R0:W-:Y:S01]  /*0f80*/  STS [R31+0x10], R34 ;  /* 0x000010221f007388 */ /* 0x0001e20000000800 */
[-C--:B------:R-:W-:Y:S02]  /*0f90*/  LEA.HI.SX32 R35, R33, R28.reuse, 0x1b ;  /* 0x0000001c21237211 */ /* 0x080fe400078fdaff */
[----:B------:R-:W-:Y:S01]  /*0fa0*/  LEA.HI.SX32 R22, R22, R28, 0x1b ;  /* 0x0000001c16167211 */ /* 0x000fe200078fdaff */
[----:B------:R1:W-:Y:S01]  /*0fb0*/  STS [R20+0x14], R41 ;  /* 0x0000142914007388 */ /* 0x0003e20000000800 */
[----:B------:R-:W-:-:S03]  /*0fc0*/  VIADD R32, R28, 0x9 ;  /* 0x000000091c207836 */ /* 0x000fc60000000000 */
[----:B------:R3:W-:Y:S01]  /*0fd0*/  STS [R40+0x18], R45 ;  /* 0x0000182d28007388 */ /* 0x0007e20000000800 */
[----:B------:R-:W-:Y:S01]  /*0fe0*/  LEA R22, R22, UR4, 0x2 ;  /* 0x0000000416167c11 */ /* 0x000fe2000f8e10ff */
[----:B--2---:R-:W-:Y:S01]  /*0ff0*/  VIADD R37, R28, 0xc ;  /* 0x0000000c1c257836 */ /* 0x004fe20000000000 */
[-C--:B------:R-:W-:Y:S01]  /*1000*/  LEA.HI.SX32 R26, R32, R28.reuse, 0x1b ;  /* 0x0000001c201a7211 */ /* 0x080fe200078fdaff */
[C---:B0-----:R-:W-:Y:S02]  /*1010*/  VIADD R31, R28.reuse, 0xe ;  /* 0x0000000e1c1f7836 */ /* 0x041fe40000000000 */
[C---:B-1----:R-:W-:Y:S01]  /*1020*/  VIADD R41, R28.reuse, 0xd ;  /* 0x0000000d1c297836 */ /* 0x042fe20000000000 */
[----:B---3--:R-:W-:Y:S01]  /*1030*/  LEA R40, R35, UR4, 0x2 ;  /* 0x0000000423287c11 */ /* 0x008fe2000f8e10ff */
[----:B------:R-:W-:Y:S01]  /*1040*/  VIADD R35, R28, 0xf ;  /* 0x0000000f1c237836 */ /* 0x000fe20000000000 */
[-C--:B------:R-:W-:Y:S02]  /*1050*/  LEA.HI.SX32 R32, R42, R28.reuse, 0x1b ;  /* 0x0000001c2a207211 */ /* 0x080fe400078fdaff */
[-C--:B------:R-:W-:Y:S01]  /*1060*/  LEA.HI.SX32 R33, R44, R28.reuse, 0x1b ;  /* 0x0000001c2c217211 */ /* 0x080fe200078fdaff */
[----:B------:R-:W-:Y:S01]  /*1070*/  STS [R40+0x1c], R43 ;  /* 0x00001c2b28007388 */ /* 0x000fe20000000800 */
[----:B------:R-:W-:-:S03]  /*1080*/  LEA.HI.SX32 R34, R37, R28, 0x1b ;  /* 0x0000001c25227211 */ /* 0x000fc600078fdaff */
[----:B------:R0:W-:Y:S01]  /*1090*/  STS [R22+0x20], R39 ;  /* 0x0000202716007388 */ /* 0x0001e20000000800 */
[-C--:B------:R-:W-:Y:S02]  /*10a0*/  LEA.HI.SX32 R20, R41, R28.reuse, 0x1b ;  /* 0x0000001c29147211 */ /* 0x080fe400078fdaff */
[----:B------:R-:W-:Y:S02]  /*10b0*/  LEA R26, R26, UR4, 0x2 ;  /* 0x000000041a1a7c11 */ /* 0x000fe4000f8e10ff */
[-C--:B------:R-:W-:Y:S02]  /*10c0*/  LEA.HI.SX32 R37, R35, R28.reuse, 0x1b ;  /* 0x0000001c23257211 */ /* 0x080fe400078fdaff */
[----:B------:R-:W-:Y:S01]  /*10d0*/  LEA.HI.SX32 R31, R31, R28, 0x1b ;  /* 0x0000001c1f1f7211 */ /* 0x000fe200078fdaff */
[----:B0-----:R-:W0:Y:S01]  /*10e0*/  @!P0 LDC R22, c[0x0][0x234] ;  /* 0x00008d00ff168b82 */ /* 0x001e220000000800 */
[----:B------:R-:W-:Y:S02]  /*10f0*/  LEA R35, R32, UR4, 0x2 ;  /* 0x0000000420237c11 */ /* 0x000fe4000f8e10ff */
[----:B------:R-:W-:-:S02]  /*1100*/  LEA R28, R33, UR4, 0x2 ;  /* 0x00000004211c7c11 */ /* 0x000fc4000f8e10ff */
[----:B------:R-:W-:Y:S01]  /*1110*/  LEA R32, R34, UR4, 0x2 ;  /* 0x0000000422207c11 */ /* 0x000fe2000f8e10ff */
[----:B------:R1:W-:Y:S01]  /*1120*/  STS [R26+0x24], R21 ;  /* 0x000024151a007388 */ /* 0x0003e20000000800 */
[----:B------:R-:W-:Y:S01]  /*1130*/  LEA R20, R20, UR4, 0x2 ;  /* 0x0000000414147c11 */ /* 0x000fe2000f8e10ff */
[----:B------:R-:W-:Y:S01]  /*1140*/  IMAD.IADD R34, R7, 0x1, R0 ;  /* 0x0000000107227824 */ /* 0x000fe200078e0200 */
[----:B------:R-:W-:Y:S01]  /*1150*/  LEA R31, R31, UR4, 0x2 ;  /* 0x000000041f1f7c11 */ /* 0x000fe2000f8e10ff */
[----:B------:R2:W-:Y:S01]  /*1160*/  STS [R35+0x28], R38 ;  /* 0x0000282623007388 */ /* 0x0005e20000000800 */
[----:B------:R-:W-:-:S03]  /*1170*/  LEA R40, R37, UR4, 0x2 ;  /* 0x0000000425287c11 */ /* 0x000fc6000f8e10ff */
[----:B------:R3:W-:Y:S01]  /*1180*/  STS [R28+0x2c], R23 ;  /* 0x00002c171c007388 */ /* 0x0007e20000000800 */
[----:B------:R-:W-:-:S03]  /*1190*/  VIADD R45, R34, 0x20 ;  /* 0x00000020222d7836 */ /* 0x000fc60000000000 */
[----:B------:R4:W-:Y:S01]  /*11a0*/  STS [R32+0x30], R29 ;  /* 0x0000301d20007388 */ /* 0x0009e20000000800 */
[C---:B-1----:R-:W-:Y:S02]  /*11b0*/  VIADD R26, R34.reuse, 0x40 ;  /* 0x00000040221a7836 */ /* 0x042fe40000000000 */
[C---:B--2---:R-:W-:Y:S01]  /*11c0*/  VIADD R38, R34.reuse, 0xa0 ;  /* 0x000000a022267836 */ /* 0x044fe20000000000 */
[----:B------:R-:W-:Y:S01]  /*11d0*/  STS [R20+0x34], R25 ;  /* 0x0000341914007388 */ /* 0x000fe20000000800 */
[C---:B------:R-:W-:Y:S02]  /*11e0*/  VIADD R42, R34.reuse, 0xc0 ;  /* 0x000000c0222a7836 */ /* 0x040fe40000000000 */
[C---:B---3--:R-:W-:Y:S01]  /*11f0*/  VIADD R28, R34.reuse, 0x80 ;  /* 0x00000080221c7836 */ /* 0x048fe20000000000 */
[----:B------:R1:W-:Y:S01]  /*1200*/  STS [R31+0x38], R24 ;  /* 0x000038181f007388 */ /* 0x0003e20000000800 */
[C---:B------:R-:W-:Y:S02]  /*1210*/  VIADD R23, R34.reuse, 0x60 ;  /* 0x0000006022177836 */ /* 0x040fe40000000000 */
[----:B------:R-:W-:-:S02]  /*1220*/  VIADD R44, R34, 0xe0 ;  /* 0x000000e0222c7836 */ /* 0x000fc40000000000 */
[C---:B------:R-:W-:Y:S02]  /*1230*/  VIADD R43, R34.reuse, 0x100 ;  /* 0x00000100222b7836 */ /* 0x040fe40000000000 */
[C---:B----4-:R-:W-:Y:S02]  /*1240*/  VIADD R29, R34.reuse, 0x120 ;  /* 0x00000120221d7836 */ /* 0x050fe40000000000 */
[C---:B------:R-:W-:Y:S02]  /*1250*/  VIADD R39, R34.reuse, 0x160 ;  /* 0x0000016022277836 */ /* 0x040fe40000000000 */
[C---:B-1----:R-:W-:Y:S02]  /*1260*/  VIADD R31, R34.reuse, 0x140 ;  /* 0x00000140221f7836 */ /* 0x042fe40000000000 */
[C---:B------:R-:W-:Y:S02]  /*1270*/  VIADD R41, R34.reuse, 0x180 ;  /* 0x0000018022297836 */ /* 0x040fe40000000000 */
[----:B------:R-:W-:-:S02]  /*1280*/  VIADD R37, R34, 0x1a0 ;  /* 0x000001a022257836 */ /* 0x000fc40000000000 */
[C---:B------:R-:W-:Y:S02]  /*1290*/  VIADD R35, R34.reuse, 0x1c0 ;  /* 0x000001c022237836 */ /* 0x040fe40000000000 */
[----:B------:R-:W-:Y:S01]  /*12a0*/  VIADD R33, R34, 0x1e0 ;  /* 0x000001e022217836 */ /* 0x000fe20000000000 */
[----:B------:R1:W-:Y:S01]  /*12b0*/  STS [R40+0x3c], R27 ;  /* 0x00003c1b28007388 */ /* 0x0003e20000000800 */
[----:B------:R-:W-:Y:S01]  /*12c0*/  IMAD.SHL.U32 R21, R5, 0x2, RZ ;  /* 0x0000000205157824 */ /* 0x000fe200078e00ff */
[-C--:B------:R-:W-:Y:S02]  /*12d0*/  LEA.HI.SX32 R20, R26, R34.reuse, 0x1b ;  /* 0x000000221a147211 */ /* 0x080fe400078fdaff */
[-C--:B------:R-:W-:Y:S02]  /*12e0*/  LEA.HI.SX32 R24, R28, R34.reuse, 0x1b ;  /* 0x000000221c187211 */ /* 0x080fe400078fdaff */
[-C--:B------:R-:W-:Y:S02]  /*12f0*/  LEA.HI.SX32 R25, R38, R34.reuse, 0x1b ;  /* 0x0000002226197211 */ /* 0x080fe400078fdaff */
[----:B------:R-:W-:-:S02]  /*1300*/  LEA.HI.SX32 R32, R45, R34, 0x1b ;  /* 0x000000222d207211 */ /* 0x000fc400078fdaff */
[-C--:B------:R-:W-:Y:S02]  /*1310*/  LEA.HI.SX32 R23, R23, R34.reuse, 0x1b ;  /* 0x0000002217177211 */ /* 0x080fe400078fdaff */
[-C--:B------:R-:W-:Y:S02]  /*1320*/  LEA.HI.SX32 R26, R42, R34.reuse, 0x1b ;  /* 0x000000222a1a7211 */ /* 0x080fe400078fdaff */
[-C--:B-1----:R-:W-:Y:S02]  /*1330*/  LEA.HI.SX32 R27, R44, R34.reuse, 0x1b ;  /* 0x000000222c1b7211 */ /* 0x082fe400078fdaff */
[-C--:B------:R-:W-:Y:S02]  /*1340*/  LEA.HI.SX32 R28, R43, R34.reuse, 0x1b ;  /* 0x000000222b1c7211 */ /* 0x080fe400078fdaff */
[-C--:B------:R-:W-:Y:S02]  /*1350*/  LEA.HI.SX32 R29, R29, R34.reuse, 0x1b ;  /* 0x000000221d1d7211 */ /* 0x080fe400078fdaff */
[----:B------:R-:W-:-:S02]  /*1360*/  LEA.HI.SX32 R31, R31, R34, 0x1b ;  /* 0x000000221f1f7211 */ /* 0x000fc400078fdaff */
        /* <DEDUP_REMOVED lines=10> */
[----:B------:R-:W-:Y:S01]  /*1410*/  LDS R33, [R33] ;  /* 0x0000000021217984 */ /* 0x000fe20000000800 */
[----:B------:R-:W-:Y:S02]  /*1420*/  LEA R25, R25, UR4, 0x2 ;  /* 0x0000000419197c11 */ /* 0x000fe4000f8e10ff */
[----:B------:R-:W-:Y:S02]  /*1430*/  LEA R26, R26, UR4, 0x2 ;  /* 0x000000041a1a7c11 */ /* 0x000fe4000f8e10ff */
[----:B------:R-:W-:Y:S01]  /*1440*/  LEA R27, R27, UR4, 0x2 ;  /* 0x000000041b1b7c11 */ /* 0x000fe2000f8e10ff */
[----:B------:R-:W-:Y:S01]  /*1450*/  LDS R23, [R23+0x180] ;  /* 0x0001800017177984 */ /* 0x000fe20000000800 */
[----:B------:R-:W-:Y:S02]  /*1460*/  LEA R28, R28, UR4, 0x2 ;  /* 0x000000041c1c7c11 */ /* 0x000fe4000f8e10ff */
[----:B------:R-:W-:Y:S01]  /*1470*/  LEA R29, R29, UR4, 0x2 ;  /* 0x000000041d1d7c11 */ /* 0x000fe2000f8e10ff */
[----:B------:R-:W-:Y:S01]  /*1480*/  LDS R25, [R25+0x280] ;  /* 0x0002800019197984 */ /* 0x000fe20000000800 */
[----:B------:R-:W-:-:S02]  /*1490*/  LEA R31, R31, UR4, 0x2 ;  /* 0x000000041f1f7c11 */ /* 0x000fc4000f8e10ff */
[----:B------:R-:W-:Y:S01]  /*14a0*/  LEA R39, R39, UR4, 0x2 ;  /* 0x0000000427277c11 */ /* 0x000fe2000f8e10ff */
[----:B------:R-:W-:Y:S01]  /*14b0*/  LDS R26, [R26+0x300] ;  /* 0x000300001a1a7984 */ /* 0x000fe20000000800 */
        /* <DEDUP_REMOVED lines=10> */
[----:B0-----:R-:W-:Y:S01]  /*1560*/  @!P0 VIADDMNMX R22, R41, R22, 0x400, PT ;  /* 0x0000040029168446 */ /* 0x001fe20003800116 */
[----:B------:R0:W-:Y:S04]  /*1570*/  LDS R43, [R20+0x100] ;  /* 0x00010000142b7984 */ /* 0x0001e80000000800 */
[----:B------:R1:W-:Y:S04]  /*1580*/  LDS R41, [R32+0x80] ;  /* 0x0000800020297984 */ /* 0x0003e80000000800 */
[----:B------:R-:W-:Y:S04]  /*1590*/  LDS R45, [R24+0x200] ;  /* 0x00020000182d7984 */ /* 0x000fe80000000800 */
[----:B------:R-:W-:Y:S04]  /*15a0*/  LDS R31, [R31+0x500] ;  /* 0x000500001f1f7984 */ /* 0x000fe80000000800 */
[----:B------:R-:W-:Y:S04]  /*15b0*/  LDS R39, [R39+0x580] ;  /* 0x0005800027277984 */ /* 0x000fe80000000800 */
[----:B------:R-:W-:Y:S04]  /*15c0*/  LDS R38, [R38+0x600] ;  /* 0x0006000026267984 */ /* 0x000fe80000000800 */
[----:B------:R-:W-:Y:S04]  /*15d0*/  LDS R37, [R37+0x680] ;  /* 0x0006800025257984 */ /* 0x000fe80000000800 */
[----:B------:R-:W-:Y:S04]  /*15e0*/  LDS R35, [R35+0x700] ;  /* 0x0007000023237984 */ /* 0x000fe80000000800 */
[----:B------:R-:W-:Y:S04]  /*15f0*/  LDS R34, [R34+0x780] ;  /* 0x0007800022227984 */ /* 0x000fe80000000800 */
[----:B------:R2:W-:Y:S01]  /*1600*/  @!P0 STS [UR6+0x1290], R22 ;  /* 0x00129016ff008988 */ /* 0x0005e20008000806 */
[----:B------:R-:W-:Y:S06]  /*1610*/  BAR.SYNC.DEFER_BLOCKING 0x0 ;  /* 0x0000000000007b1d */ /* 0x000fec0000010000 */
[----:B------:R-:W3:Y:S01]  /*1620*/  LDS R24, [UR6+0x1290] ;  /* 0x00129006ff187984 */ /* 0x000ee20008000800 */
[----:B0-----:R-:W-:-:S02]  /*1630*/  SHF.R.S32.HI R20, RZ, 0x1f, R21 ;  /* 0x0000001fff147819 */ /* 0x001fc40000011415 */
[----:B------:R-:W-:-:S04]  /*1640*/  IADD3 R21, P0, R6, R21, RZ ;  /* 0x0000001506157210 */ /* 0x000fc80007f1e0ff */
[----:B-1----:R-:W-:Y:S02]  /*1650*/  LEA.HI.X.SX32 R32, R6, R20, 0x1, P0 ;  /* 0x0000001406207211 */ /* 0x002fe400000f0eff */
[----:B------:R-:W-:-:S04]  /*1660*/  LEA R20, P0, R21, UR14, 0x2 ;  /* 0x0000000e15147c11 */ /* 0x000fc8000f8010ff */
[----:B------:R-:W-:Y:S01]  /*1670*/  LEA.HI.X R21, R21, UR15, R32, 0x2, P0 ;  /* 0x0000000f15157c11 */ /* 0x000fe200080f1420 */
[C---:B------:R-:W-:Y:S02]  /*1680*/  VIADD R32, R6.reuse, 0x20 ;  /* 0x0000002006207836 */ /* 0x040fe40000000000 */
[----:B--2---:R-:W-:-:S03]  /*1690*/  VIADD R22, R6, 0x40 ;  /* 0x0000004006167836 */ /* 0x004fc60000000000 */
[-C--:B---3--:R-:W-:Y:S02]  /*16a0*/  ISETP.GE.AND P0, PT, R32, R24.reuse, PT ;  /* 0x000000182000720c */ /* 0x088fe40003f06270 */
[-C--:B------:R-:W-:Y:S02]  /*16b0*/  ISETP.GE.AND P6, PT, R22, R24.reuse, PT ;  /* 0x000000181600720c */ /* 0x080fe40003fc6270 */
[----:B------:R-:W0:Y:S01]  /*16c0*/  LDC R22, c[0x0][0xc] ;  /* 0x00000300ff167b82 */ /* 0x000e220000000800 */
[----:B------:R-:W-:-:S08]  /*16d0*/  ISETP.GE.AND P1, PT, R6, R24, PT ;  /* 0x000000180600720c */ /* 0x000fd00003f26270 */
[----:B------:R1:W-:Y:S01]  /*16e0*/  @!P0 STG.E desc[UR8][R20.64+0x80], R41 ;  /* 0x0000802914008986 */ /* 0x0003e2000c101908 */
[-C--:B------:R-:W-:Y:S01]  /*16f0*/  ISETP.GE.AND P0, PT, R13, R24.reuse, PT ;  /* 0x000000180d00720c */ /* 0x080fe20003f06270 */
[----:B------:R-:W-:Y:S01]  /*1700*/  VIADD R32, R6, 0x60 ;  /* 0x0000006006207836 */ /* 0x000fe20000000000 */
[-C--:B------:R-:W-:Y:S02]  /*1710*/  ISETP.GE.AND P4, PT, R8, R24.reuse, PT ;  /* 0x000000180800720c */ /* 0x080fe40003f86270 */
[----:B------:R1:W-:Y:S01]  /*1720*/  @!P1 STG.E desc[UR8][R20.64], R33 ;  /* 0x0000002114009986 */ /* 0x0003e2000c101908 */
[-C--:B------:R-:W-:Y:S02]  /*1730*/  ISETP.GE.AND P3, PT, R10, R24.reuse, PT ;  /* 0x000000180a00720c */ /* 0x080fe40003f66270 */
[-C--:B------:R-:W-:Y:S02]  /*1740*/  ISETP.GE.AND P5, PT, R32, R24.reuse, PT ;  /* 0x000000182000720c */ /* 0x080fe40003fa6270 */
[----:B------:R-:W-:-:S02]  /*1750*/  ISETP.GE.AND P2, PT, R11, R24, PT ;  /* 0x000000180b00720c */ /* 0x000fc40003f46270 */
[-C--:B------:R-:W-:Y:S02]  /*1760*/  ISETP.GE.AND P1, PT, R12, R24.reuse, PT ;  /* 0x000000180c00720c */ /* 0x080fe40003f26270 */
[----:B------:R1:W-:Y:S01]  /*1770*/  @!P0 STG.E desc[UR8][R20.64+0x400], R28 ;  /* 0x0004001c14008986 */ /* 0x0003e2000c101908 */
[----:B------:R-:W-:Y:S01]  /*1780*/  ISETP.GE.AND P0, PT, R14, R24, PT ;  /* 0x000000180e00720c */ /* 0x000fe20003f06270 */
[----:B0-----:R-:W-:-:S04]  /*1790*/  IMAD.SHL.U32 R22, R22, 0x200, RZ ;  /* 0x0000020016167824 */ /* 0x001fc800078e00ff */
[----:B------:R-:W-:Y:S01]  /*17a0*/  IMAD.IADD R5, R22, 0x1, R5 ;  /* 0x0000000116057824 */ /* 0x000fe200078e0205 */
[----:B------:R1:W-:Y:S01]  /*17b0*/  @!P6 STG.E desc[UR8][R20.64+0x100], R43 ;  /* 0x0001002b1400e986 */ /* 0x0003e2000c101908 */
[----:B------:R-:W-:-:S03]  /*17c0*/  ISETP.GE.AND P6, PT, R30, R24, PT ;  /* 0x000000181e00720c */ /* 0x000fc60003fc6270 */
        /* <DEDUP_REMOVED lines=12> */
[----:B------:R1:W-:Y:S04]  /*1890*/  @!P3 STG.E desc[UR8][R20.64+0x600], R38 ;  /* 0x000600261400b986 */ /* 0x0003e8000c101908 */
[----:B------:R1:W-:Y:S04]  /*18a0*/  @!P2 STG.E desc[UR8][R20.64+0x580], R39 ;  /* 0x000580271400a986 */ /* 0x0003e8000c101908 */
[----:B------:R1:W-:Y:S04]  /*18b0*/  @!P1 STG.E desc[UR8][R20.64+0x500], R31 ;  /* 0x0005001f14009986 */ /* 0x0003e8000c101908 */
[----:B------:R1:W-:Y:S04]  /*18c0*/  @!P4 STG.E desc[UR8][R20.64+0x680], R37 ;  /* 0x000680251400c986 */ /* 0x0003e8000c101908 */
[----:B------:R1:W-:Y:S04]  /*18d0*/  @!P5 STG.E desc[UR8][R20.64+0x700], R35 ;  /* 0x000700231400d986 */ /* 0x0003e8000c101908 */
[----:B------:R1:W-:Y:S01]  /*18e0*/  @!P6 STG.E desc[UR8][R20.64+0x780], R34 ;  /* 0x000780221400e986 */ /* 0x0003e2000c101908 */
[----:B------:R-:W-:Y:S05]  /*18f0*/  @!P0 BRA `(.L_x_195) ;  /* 0xffffffe800608947 */ /* 0x000fea000383ffff */
[----:B------:R-:W-:Y:S05]  /*1900*/  EXIT ;  /* 0x000000000000794d */ /* 0x000fea0003800000 */
.L_x_196:
        /* <DEDUP_REMOVED lines=15> */
.L_x_2058:


//--------------------- .text._Z20kDequantizeBlockwiseIfLi512ELi64ELi8ELi0EEvPfPhS0_PT_ii --------------------------
	.section	.text._Z20kDequantizeBlockwiseIfLi512ELi64ELi8ELi0EEvPfPhS0_PT_ii,"ax",@progbits
	.align	128
        .global         _Z20kDequantizeBlockwiseIfLi512ELi64ELi8ELi0EEvPfPhS0_PT_ii
        .type           _Z20kDequantizeBlockwiseIfLi512ELi64ELi8ELi0EEvPfPhS0_PT_ii,@function
        .size           _Z20kDequantizeBlockwiseIfLi512ELi64ELi8ELi0EEvPfPhS0_PT_ii,(.L_x_2059 - _Z20kDequantizeBlockwiseIfLi512ELi64ELi8ELi0EEvPfPhS0_PT_ii)
        .other          _Z20kDequantizeBlockwiseIfLi512ELi64ELi8ELi0EEvPfPhS0_PT_ii,@"STO_CUDA_ENTRY STV_DEFAULT"
_Z20kDequantizeBlockwiseIfLi512ELi64ELi8ELi0EEvPfPhS0_PT_ii:
.text._Z20kDequantizeBlockwiseIfLi512ELi64ELi8ELi0EEvPfPhS0_PT_ii:
        /* <DEDUP_REMOVED lines=14> */
.L_x_197:
        /* <DEDUP_REMOVED lines=8> */
[----:B------:R-:W-:Y:S01]  /*0160*/  LOP3.LUT R7, R25, 0x1f, R0, 0xf8, !PT ;  /* 0x0000001f19077812 */ /* 0x000fe200078ef800 */
[----:B------:R-:W-:-:S03]  /*0170*/  IMAD.MOV.U32 R17, RZ, RZ, 0x80 ;  /* 0x00000080ff117424 */ /* 0x000fc600078e00ff */
        /* <DEDUP_REMOVED lines=10> */
[-C--:B------:R-:W-:Y:S02]  /*0220*/  ISETP.GE.AND P4, PT, R13, R4.reuse, PT ;  /* 0x000000040d00720c */ /* 0x080fe40003f86270 */
[----:B------:R-:W-:Y:S02]  /*0230*/  LOP3.LUT R11, R7, 0x80, RZ, 0xfc, !PT ;  /* 0x00000080070b7812 */ /* 0x000fe400078efcff */
[----:B------:R-:W-:-:S02]  /*0240*/  ISETP.GE.AND P3, PT, R5, R4, PT ;  /* 0x000000040500720c */ /* 0x000fc40003f66270 */
[C---:B------:R-:W-:Y:S02]  /*0250*/  LOP3.LUT R13, R7.reuse, 0xa0, RZ, 0xfc, !PT ;  /* 0x000000a0070d7812 */ /* 0x040fe400078efcff */
[C---:B------:R-:W-:Y:S02]  /*0260*/  LOP3.LUT R5, R7.reuse, 0xc0, RZ, 0xfc, !PT ;  /* 0x000000c007057812 */ /* 0x040fe400078efcff */
[----:B------:R-:W-:Y:S02]  /*0270*/  LOP3.LUT R7, R7, 0xe0, RZ, 0xfc, !PT ;  /* 0x000000e007077812 */ /* 0x000fe400078efcff */
[-C--:B------:R-:W-:Y:S02]  /*0280*/  ISETP.GE.AND P2, PT, R11, R4.reuse, PT ;  /* 0x000000040b00720c */ /* 0x080fe40003f46270 */
[-C--:B------:R-:W-:Y:S02]  /*0290*/  ISETP.GE.AND P1, PT, R13, R4.reuse, PT ;  /* 0x000000040d00720c */ /* 0x080fe40003f26270 */
        /* <DEDUP_REMOVED lines=23> */
[----:B------:R-:W-:Y:S01]  /*0410*/  VIADD R11, R24, 0x80 ;  /* 0x00000080180b7836 */ /* 0x000fe20000000000 */
[----:B------:R-:W-:Y:S01]  /*0420*/  LEA.HI.SX32 R29, R6, R6, 0x1b ;  /* 0x00000006061d7211 */ /* 0x000fe200078fdaff */
[C---:B------:R-:W-:Y:S01]  /*0430*/  VIADD R10, R24.reuse, 0xa0 ;  /* 0x000000a0180a7836 */ /* 0x040fe20000000000 */
[----:B0-----:R-:W-:Y:S01]  /*0440*/  LEA.HI.SX32 R8, R5, R5, 0x1b ;  /* 0x0000000505087211 */ /* 0x001fe200078fdaff */
[C---:B------:R-:W-:Y:S01]  /*0450*/  VIADD R9, R24.reuse, 0xc0 ;  /* 0x000000c018097836 */ /* 0x040fe20000000000 */
[----:B------:R-:W-:Y:S01]  /*0460*/  LEA.HI.SX32 R26, R11, R11, 0x1b ;  /* 0x0000000b0b1a7211 */ /* 0x000fe200078fdaff */
[----:B------:R-:W-:Y:S01]  /*0470*/  VIADD R7, R24, 0xe0 ;  /* 0x000000e018077836 */ /* 0x000fe20000000000 */
[----:B------:R-:W-:Y:S01]  /*0480*/  LEA.HI.SX32 R28, R10, R10, 0x1b ;  /* 0x0000000a0a1c7211 */ /* 0x000fe200078fdaff */
[----:B------:R-:W-:Y:S01]  /*0490*/  IMAD R20, R2, 0x7, R24 ;  /* 0x0000000702147824 */ /* 0x000fe200078e0218 */
[----:B------:R-:W-:-:S09]  /*04a0*/  ULEA UR8, UR7, UR6, 0x18 ;  /* 0x0000000607087291 */ /* 0x000fd2000f8ec03f */
[----:B--2---:R-:W-:Y:S04]  /*04b0*/  STS.U8 [R18+UR8], R15 ;  /* 0x0000000f12007988 */ /* 0x004fe80008000008 */
[----:B---3--:R0:W-:Y:S04]  /*04c0*/  STS.U8 [R27+UR8], R14 ;  /* 0x0000000e1b007988 */ /* 0x0081e80008000008 */
[----:B----4-:R1:W-:Y:S04]  /*04d0*/  STS.U8 [R29+UR8], R16 ;  /* 0x000000101d007988 */ /* 0x0103e80008000008 */
[----:B-----5:R2:W-:Y:S01]  /*04e0*/  STS.U8 [R8+UR8], R17 ;  /* 0x0000001108007988 */ /* 0x0205e20008000008 */
[----:B0-----:R-:W-:Y:S01]  /*04f0*/  LEA.HI.SX32 R27, R7, R7, 0x1b ;  /* 0x00000007071b7211 */ /* 0x001fe200078fdaff */
[----:B------:R-:W0:Y:S02]  /*0500*/  LDC.64 R14, c[0x0][0x220] ;  /* 0x00008800ff0e7b82 */ /* 0x000e240000000a00 */
[----:B------:R-:W-:Y:S01]  /*0510*/  STS.U8 [R26+UR8], R13 ;  /* 0x0000000d1a007988 */ /* 0x000fe20008000008 */
[----:B-1----:R-:W-:-:S03]  /*0520*/  LEA.HI.SX32 R29, R20, R20, 0x1b ;  /* 0x00000014141d7211 */ /* 0x002fc600078fdaff */
[----:B------:R-:W-:Y:S01]  /*0530*/  STS.U8 [R28+UR8], R23 ;  /* 0x000000171c007988 */ /* 0x000fe20008000008 */
[----:B--2---:R-:W-:Y:S01]  /*0540*/  LEA.HI.SX32 R8, R9, R9, 0x1b ;  /* 0x0000000909087211 */ /* 0x004fe200078fdaff */
[----:B------:R-:W1:Y:S04]  /*0550*/  LDC.64 R16, c[0x0][0x210] ;  /* 0x00008400ff107b82 */ /* 0x000e680000000a00 */
[----:B------:R-:W-:Y:S04]  /*0560*/  STS.U8 [R8+UR8], R21 ;  /* 0x0000001508007988 */ /* 0x000fe80008000008 */
[----:B------:R2:W-:Y:S01]  /*0570*/  STS.U8 [R27+UR8], R22 ;  /* 0x000000161b007988 */ /* 0x0005e20008000008 */
[----:B------:R-:W-:-:S03]  /*0580*/  NOP ;  /* 0x0000000000007918 */ /* 0x000fc60000000000 */
[----:B------:R-:W1:Y:S01]  /*0590*/  LDS.U8 R29, [R29+UR8] ;  /* 0x000000081d1d7984 */ /* 0x000e620008000000 */
[----:B--2---:R-:W-:-:S05]  /*05a0*/  SHF.R.U32.HI R27, RZ, UR5, R12 ;  /* 0x00000005ff1b7c19 */ /* 0x004fca000801160c */
[----:B0-----:R-:W-:-:S05]  /*05b0*/  IMAD.WIDE.U32 R14, R27, 0x4, R14 ;  /* 0x000000041b0e7825 */ /* 0x001fca00078e000e */
[----:B------:R0:W2:Y:S01]  /*05c0*/  LDG.E.CONSTANT R8, desc[UR10][R14.64] ;  /* 0x0000000a0e087981 */ /* 0x0000a2000c1e9900 */
[----:B-1----:R-:W-:-:S05]  /*05d0*/  IMAD.WIDE.U32 R12, R29, 0x4, R16 ;  /* 0x000000041d0c7825 */ /* 0x002fca00078e0010 */
[----:B------:R1:W2:Y:S01]  /*05e0*/  LDG.E.CONSTANT R21, desc[UR10][R12.64] ;  /* 0x0000000a0c157981 */ /* 0x0002a2000c1e9900 */
[----:B------:R-:W-:-:S05]  /*05f0*/  VIADD R22, R20, 0x1 ;  /* 0x0000000114167836 */ /* 0x000fca0000000000 */
[----:B------:R-:W-:Y:S01]  /*0600*/  LEA.HI.SX32 R27, R22, R22, 0x1b ;  /* 0x00000016161b7211 */ /* 0x000fe200078fdaff */
[C---:B------:R-:W-:Y:S02]  /*0610*/  VIADD R22, R20.reuse, 0x2 ;  /* 0x0000000214167836 */ /* 0x040fe40000000000 */
[C---:B------:R-:W-:Y:S02]  /*0620*/  VIADD R23, R20.reuse, 0x3 ;  /* 0x0000000314177836 */ /* 0x040fe40000000000 */
[C---:B0-----:R-:W-:Y:S01]  /*0630*/  VIADD R14, R20.reuse, 0x4 ;  /* 0x00000004140e7836 */ /* 0x041fe20000000000 */
[----:B------:R-:W-:Y:S01]  /*0640*/  LDS.U8 R27, [R27+UR8] ;  /* 0x000000081b1b7984 */ /* 0x000fe20008000000 */
[C---:B------:R-:W-:Y:S02]  /*0650*/  VIADD R15, R20.reuse, 0x5 ;  /* 0x00000005140f7836 */ /* 0x040fe40000000000 */
[----:B-1----:R-:W-:Y:S01]  /*0660*/  VIADD R13, R20, 0x6 ;  /* 0x00000006140d7836 */ /* 0x002fe20000000000 */
[----:B------:R-:W-:Y:S01]  /*0670*/  LEA.HI.SX32 R29, R22, R22, 0x1b ;  /* 0x00000016161d7211 */ /* 0x000fe200078fdaff */
[----:B------:R-:W-:Y:S01]  /*0680*/  VIADD R20, R20, 0x7 ;  /* 0x0000000714147836 */ /* 0x000fe20000000000 */
[----:B------:R-:W-:-:S02]  /*0690*/  LEA.HI.SX32 R22, R23, R23, 0x1b ;  /* 0x0000001717167211 */ /* 0x000fc400078fdaff */
[----:B------:R-:W-:Y:S02]  /*06a0*/  LEA.HI.SX32 R23, R14, R14, 0x1b ;  /* 0x0000000e0e177211 */ /* 0x000fe400078fdaff */
[----:B------:R-:W-:Y:S01]  /*06b0*/  LEA.HI.SX32 R15, R15, R15, 0x1b ;  /* 0x0000000f0f0f7211 */ /* 0x000fe200078fdaff */
[----:B------:R-:W0:Y:S01]  /*06c0*/  LDS.U8 R29, [R29+UR8] ;  /* 0x000000081d1d7984 */ /* 0x000e220008000000 */
[----:B------:R-:W-:Y:S02]  /*06d0*/  LEA.HI.SX32 R13, R13, R13, 0x1b ;  /* 0x0000000d0d0d7211 */ /* 0x000fe400078fdaff */
[----:B------:R-:W-:Y:S01]  /*06e0*/  LEA.HI.SX32 R26, R20, R20, 0x1b ;  /* 0x00000014141a7211 */ /* 0x000fe200078fdaff */
[----:B------:R2:W1:Y:S04]  /*06f0*/  LDS.U8 R12, [R22+UR8] ;  /* 0x00000008160c7984 */ /* 0x0004680008000000 */
[----:B------:R-:W3:Y:S04]  /*0700*/  LDS.U8 R23, [R23+UR8] ;  /* 0x0000000817177984 */ /* 0x000ee80008000000 */
[----:B------:R-:W4:Y:S04]  /*0710*/  LDS.U8 R15, [R15+UR8] ;  /* 0x000000080f0f7984 */ /* 0x000f280008000000 */
[----:B------:R-:W5:Y:S04]  /*0720*/  LDS.U8 R13, [R13+UR8] ;  /* 0x000000080d0d7984 */ /* 0x000f680008000000 */
[----:B------:R-:W5:Y:S01]  /*0730*/  LDS.U8 R26, [R26+UR8] ;  /* 0x000000081a1a7984 */ /* 0x000f620008000000 */
[----:B------:R-:W-:Y:S01]  /*0740*/  UIADD3 UR6, UR6, 0x210, URZ ;  /* 0x0000021006067890 */ /* 0x000fe2000fffe03f */
[----:B------:R-:W-:-:S03]  /*0750*/  IMAD R25, R2, 0x8, R25 ;  /* 0x0000000802197824 */ /* 0x000fc600078e0219 */
[----:B------:R-:W-:Y:S02]  /*0760*/  ULEA UR6, UR7, UR6, 0x18 ;  /* 0x0000000607067291 */ /* 0x000fe4000f8ec03f */
[----:B------:R-:W-:-:S04]  /*0770*/  LEA.HI.SX32 R14, R25, R25, 0x1b ;  /* 0x00000019190e7211 */ /* 0x000fc800078fdaff */
[----:B------:R-:W-:Y:S01]  /*0780*/  LEA R14, R14, UR6, 0x2 ;  /* 0x000000060e0e7c11 */ /* 0x000fe2000f8e10ff */
[----:B0-----:R-:W-:-:S06]  /*0790*/  IMAD.WIDE.U32 R28, R29, 0x4, R16 ;  /* 0x000000041d1c7825 */ /* 0x001fcc00078e0010 */
[----:B------:R-:W5:Y:S01]  /*07a0*/  LDG.E.CONSTANT R29, desc[UR10][R28.64] ;  /* 0x0000000a1c1d7981 */ /* 0x000f62000c1e9900 */
[----:B------:R-:W-:Y:S01]  /*07b0*/  BAR.SYNC.DEFER_BLOCKING 0x0 ;  /* 0x0000000000007b1d */ /* 0x000fe20000010000 */
[----:B--2---:R-:W-:Y:S01]  /*07c0*/  FMUL.FTZ R22, R8, R21 ;  /* 0x0000001508167220 */ /* 0x004fe20000410000 */
[----:B------:R-:W-:-:S05]  /*07d0*/  IMAD.WIDE.U32 R20, R27, 0x4, R16 ;  /* 0x000000041b147825 */ /* 0x000fca00078e0010 */
[----:B------:R1:W2:Y:S04]  /*07e0*/  LDG.E.CONSTANT R27, desc[UR10][R20.64] ;  /* 0x0000000a141b7981 */ /* 0x0002a8000c1e9900 */
[----:B------:R3:W-:Y:S01]  /*07f0*/  STS [R14], R22 ;  /* 0x000000160e007388 */ /* 0x0007e20000000800 */
[----:B-1----:R-:W-:-:S04]  /*0800*/  IMAD.WIDE.U32 R20, R12, 0x4, R16 ;  /* 0x000000040c147825 */ /* 0x002fc800078e0010 */
[--C-:B---3--:R-:W-:Y:S02]  /*0810*/  IMAD.WIDE.U32 R22, R23, 0x4, R16.reuse ;  /* 0x0000000417167825 */ /* 0x108fe400078e0010 */
[----:B------:R0:W3:Y:S02]  /*0820*/  LDG.E.CONSTANT R21, desc[UR10][R20.64] ;  /* 0x0000000a14157981 */ /* 0x0000e4000c1e9900 */
[--C-:B----4-:R-:W-:Y:S02]  /*0830*/  IMAD.WIDE.U32 R14, R15, 0x4, R16.reuse ;  /* 0x000000040f0e7825 */ /* 0x110fe400078e0010 */
[----:B------:R1:W4:Y:S02]  /*0840*/  LDG.E.CONSTANT R23, desc[UR10][R22.64] ;  /* 0x0000000a16177981 */ /* 0x000324000c1e9900 */
[--C-:B-----5:R-:W-:Y:S02]  /*0850*/  IMAD.WIDE.U32 R12, R13, 0x4, R16.reuse ;  /* 0x000000040d0c7825 */ /* 0x120fe400078e0010 */
[----:B------:R5:W4:Y:S02]  /*0860*/  LDG.E.CONSTANT R15, desc[UR10][R14.64] ;  /* 0x0000000a0e0f7981 */ /* 0x000b24000c1e9900 */
[----:B------:R-:W-:-:S02]  /*0870*/  IMAD.WIDE.U32 R16, R26, 0x4, R16 ;  /* 0x000000041a107825 */ /* 0x000fc400078e0010 */
[----:B------:R5:W4:Y:S04]  /*0880*/  LDG.E.CONSTANT R13, desc[UR10][R12.64] ;  /* 0x0000000a0c0d7981 */ /* 0x000b28000c1e9900 */
[----:B------:R5:W4:Y:S01]  /*0890*/  LDG.E.CONSTANT R17, desc[UR10][R16.64] ;  /* 0x0000000a10117981 */ /* 0x000b22000c1e9900 */
[----:B------:R-:W-:-:S05]  /*08a0*/  VIADD R26, R25, 0x1 ;  /* 0x00000001191a7836 */ /* 0x000fca0000000000 */
[----:B------:R-:W-:Y:S01]  /*08b0*/  LEA.HI.SX32 R26, R26, R25, 0x1b ;  /* 0x000000191a1a7211 */ /* 0x000fe200078fdaff */
[----:B0-----:R-:W-:-:S03]  /*08c0*/  VIADD R20, R25, 0x2 ;  /* 0x0000000219147836 */ /* 0x001fc60000000000 */
[----:B------:R-:W-:Y:S01]  /*08d0*/  LEA R26, R26, UR6, 0x2 ;  /* 0x000000061a1a7c11 */ /* 0x000fe2000f8e10ff */
[C---:B-1----:R-:W-:Y:S02]  /*08e0*/  VIADD R22, R25.reuse, 0x3 ;  /* 0x0000000319167836 */ /* 0x042fe40000000000 */
[C---:B-----5:R-:W-:Y:S02]  /*08f0*/  VIADD R14, R25.reuse, 0x4 ;  /* 0x00000004190e7836 */ /* 0x060fe40000000000 */
[C---:B------:R-:W-:Y:S01]  /*0900*/  VIADD R12, R25.reuse, 0x5 ;  /* 0x00000005190c7836 */ /* 0x040fe20000000000 */
[-C--:B------:R-:W-:Y:S01]  /*0910*/  LEA.HI.SX32 R20, R20, R25.reuse, 0x1b ;  /* 0x0000001914147211 */ /* 0x080fe200078fdaff */
[----:B------:R-:W-:Y:S01]  /*0920*/  VIADD R16, R25, 0x6 ;  /* 0x0000000619107836 */ /* 0x000fe20000000000 */
[-C--:B------:R-:W-:Y:S02]  /*0930*/  LEA.HI.SX32 R22, R22, R25.reuse, 0x1b ;  /* 0x0000001916167211 */ /* 0x080fe400078fdaff */
[----:B------:R-:W-:-:S02]  /*0940*/  LEA.HI.SX32 R14, R14, R25, 0x1b ;  /* 0x000000190e0e7211 */ /* 0x000fc400078fdaff */
[-C--:B------:R-:W-:Y:S02]  /*0950*/  LEA.HI.SX32 R12, R12, R25.reuse, 0x1b ;  /* 0x000000190c0c7211 */ /* 0x080fe400078fdaff */
[----:B------:R-:W-:Y:S02]  /*0960*/  LEA R20, R20, UR6, 0x2 ;  /* 0x0000000614147c11 */ /* 0x000fe4000f8e10ff */
[----:B------:R-:W-:Y:S02]  /*0970*/  LEA.HI.SX32 R16, R16, R25, 0x1b ;  /* 0x0000001910107211 */ /* 0x000fe400078fdaff */
[----:B------:R-:W-:Y:S02]  /*0980*/  ISETP.NE.AND P0, PT, R0, RZ, PT ;  /* 0x000000ff0000720c */ /* 0x000fe40003f05270 */
[----:B------:R-:W-:Y:S01]  /*0990*/  LEA R22, R22, UR6, 0x2 ;  /* 0x0000000616167c11 */ /* 0x000fe2000f8e10ff */
[----:B------:R-:W-:Y:S01]  /*09a0*/  FMUL.FTZ R29, R8, R29 ;  /* 0x0000001d081d7220 */ /* 0x000fe20000410000 */
[----:B------:R-:W-:-:S02]  /*09b0*/  LEA.HI.SX32 R19, R19, R24, 0x1b ;  /* 0x0000001813137211 */ /* 0x000fc400078fdaff */
[-C--:B------:R-:W-:Y:S02]  /*09c0*/  LEA.HI.SX32 R6, R6, R24.reuse, 0x1b ;  /* 0x0000001806067211 */ /* 0x080fe400078fdaff */
[-C--:B------:R-:W-:Y:S02]  /*09d0*/  LEA.HI.SX32 R5, R5, R24.reuse, 0x1b ;  /* 0x0000001805057211 */ /* 0x080fe400078fdaff */
[-C--:B------:R-:W-:Y:S02]  /*09e0*/  LEA.HI.SX32 R11, R11, R24.reuse, 0x1b ;  /* 0x000000180b0b7211 */ /* 0x080fe400078fdaff */
[-C--:B------:R-:W-:Y:S02]  /*09f0*/  LEA.HI.SX32 R10, R10, R24.reuse, 0x1b ;  /* 0x000000180a0a7211 */ /* 0x080fe400078fdaff */
[----:B------:R-:W-:Y:S02]  /*0a00*/  LEA.HI.SX32 R9, R9, R24, 0x1b ;  /* 0x0000001809097211 */ /* 0x000fe400078fdaff */
[----:B------:R-:W-:-:S02]  /*0a10*/  LEA R14, R14, UR6, 0x2 ;  /* 0x000000060e0e7c11 */ /* 0x000fc4000f8e10ff */
[----:B------:R-:W-:Y:S02]  /*0a20*/  LEA R12, R12, UR6, 0x2 ;  /* 0x000000060c0c7c11 */ /* 0x000fe4000f8e10ff */
[----:B------:R-:W-:Y:S02]  /*0a30*/  LEA.HI.SX32 R24, R7, R24, 0x1b ;  /* 0x0000001807187211 */ /* 0x000fe400078fdaff */
[----:B------:R-:W-:Y:S02]  /*0a40*/  LEA R16, R16, UR6, 0x2 ;  /* 0x0000000610107c11 */ /* 0x000fe4000f8e10ff */
[----:B------:R-:W-:Y:S02]  /*0a50*/  LEA R7, R19, UR6, 0x2 ;  /* 0x0000000613077c11 */ /* 0x000fe4000f8e10ff */
[----:B------:R-:W-:Y:S02]  /*0a60*/  LEA R19, R9, UR6, 0x2 ;  /* 0x0000000609137c11 */ /* 0x000fe4000f8e10ff */
[----:B------:R-:W-:-:S02]  /*0a70*/  LEA R18, R18, UR6, 0x2 ;  /* 0x0000000612127c11 */ /* 0x000fc4000f8e10ff */
[----:B------:R-:W-:Y:S02]  /*0a80*/  LEA R6, R6, UR6, 0x2 ;  /* 0x0000000606067c11 */ /* 0x000fe4000f8e10ff */
[----:B------:R-:W-:Y:S02]  /*0a90*/  LEA R10, R10, UR6, 0x2 ;  /* 0x000000060a0a7c11 */ /* 0x000fe4000f8e10ff */
[----:B------:R-:W-:Y:S01]  /*0aa0*/  LEA R24, R24, UR6, 0x2 ;  /* 0x0000000618187c11 */ /* 0x000fe2000f8e10ff */
[----:B--2---:R-:W-:-:S05]  /*0ab0*/  FMUL.FTZ R27, R8, R27 ;  /* 0x0000001b081b7220 */ /* 0x004fca0000410000 */
[----:B------:R0:W-:Y:S02]  /*0ac0*/  STS [R26+0x4], R27 ;  /* 0x0000041b1a007388 */ /* 0x0001e40000000800 */
[----:B0-----:R-:W-:Y:S02]  /*0ad0*/  VIADD R26, R25, 0x7 ;  /* 0x00000007191a7836 */ /* 0x001fe40000000000 */
[----:B---3--:R-:W-:-:S03]  /*0ae0*/  FMUL.FTZ R21, R8, R21 ;  /* 0x0000001508157220 */ /* 0x008fc60000410000 */
[----:B------:R-:W-:Y:S01]  /*0af0*/  LEA.HI.SX32 R25, R26, R25, 0x1b ;  /* 0x000000191a197211 */ /* 0x000fe200078fdaff */
[C---:B----4-:R-:W-:Y:S01]  /*0b00*/  FMUL.FTZ R23, R8.reuse, R23 ;  /* 0x0000001708177220 */ /* 0x050fe20000410000 */
[----:B------:R0:W-:Y:S01]  /*0b10*/  STS [R20+0x8], R29 ;  /* 0x0000081d14007388 */ /* 0x0001e20000000800 */
[----:B------:R-:W-:-:S03]  /*0b20*/  FMUL.FTZ R15, R8, R15 ;  /* 0x0000000f080f7220 */ /* 0x000fc60000410000 */
[----:B------:R1:W-:Y:S01]  /*0b30*/  STS [R22+0xc], R21 ;  /* 0x00000c1516007388 */ /* 0x0003e20000000800 */
[C---:B------:R-:W-:Y:S01]  /*0b40*/  FMUL.FTZ R13, R8.reuse, R13 ;  /* 0x0000000d080d7220 */ /* 0x040fe20000410000 */
[----:B------:R-:W-:Y:S01]  /*0b50*/  FMUL.FTZ R17, R8, R17 ;  /* 0x0000001108117220 */ /* 0x000fe20000410000 */
[----:B------:R-:W-:Y:S01]  /*0b60*/  LEA R8, R25, UR6, 0x2 ;  /* 0x0000000619087c11 */ /* 0x000fe2000f8e10ff */
[----:B------:R-:W-:Y:S01]  /*0b70*/  STS [R14+0x10], R23 ;  /* 0x000010170e007388 */ /* 0x000fe20000000800 */
[----:B0-----:R-:W-:Y:S02]  /*0b80*/  LEA R20, R5, UR6, 0x2 ;  /* 0x0000000605147c11 */ /* 0x001fe4000f8e10ff */
[----:B-1----:R-:W-:Y:S01]  /*0b90*/  LEA R21, R11, UR6, 0x2 ;  /* 0x000000060b157c11 */ /* 0x002fe2000f8e10ff */
[----:B------:R0:W-:Y:S04]  /*0ba0*/  STS [R12+0x14], R15 ;  /* 0x0000140f0c007388 */ /* 0x0001e80000000800 */
[----:B------:R-:W-:Y:S04]  /*0bb0*/  STS [R16+0x18], R13 ;  /* 0x0000180d10007388 */ /* 0x000fe80000000800 */
[----:B------:R-:W-:Y:S01]  /*0bc0*/  STS [R8+0x1c], R17 ;  /* 0x00001c1108007388 */ /* 0x000fe20000000800 */
[----:B------:R-:W-:-:S03]  /*0bd0*/  NOP ;  /* 0x0000000000007918 */ /* 0x000fc60000000000 */
[----:B------:R-:W-:Y:S04]  /*0be0*/  LDS R5, [R18] ;  /* 0x0000000012057984 */ /* 0x000fe80000000800 */
[----:B------:R1:W-:Y:S04]  /*0bf0*/  LDS R9, [R7+0x80] ;  /* 0x0000800007097984 */ /* 0x0003e80000000800 */
[----:B------:R2:W-:Y:S04]  /*0c00*/  LDS R11, [R6+0x100] ;  /* 0x00010000060b7984 */ /* 0x0005e80000000800 */
[----:B------:R-:W-:Y:S04]  /*0c10*/  LDS R13, [R20+0x180] ;  /* 0x00018000140d7984 */ /* 0x000fe80000000800 */
[----:B------:R-:W-:Y:S04]  /*0c20*/  LDS R15, [R21+0x200] ;  /* 0x00020000150f7984 */ /* 0x000fe80000000800 */
[----:B------:R3:W-:Y:S04]  /*0c30*/  LDS R17, [R10+0x280] ;  /* 0x000280000a117984 */ /* 0x0007e80000000800 */
[----:B------:R-:W-:Y:S04]  /*0c40*/  LDS R19, [R19+0x300] ;  /* 0x0003000013137984 */ /* 0x000fe80000000800 */
[----:B------:R-:W-:Y:S04]  /*0c50*/  LDS R23, [R24+0x380] ;  /* 0x0003800018177984 */ /* 0x000fe80000000800 */
[----:B------:R-:W-:Y:S01]  /*0c60*/  @!P0 STS [UR8+0xa50], R4 ;  /* 0x000a5004ff008988 */ /* 0x000fe20008000808 */
[----:B------:R-:W-:Y:S01]  /*0c70*/  BAR.SYNC.DEFER_BLOCKING 0x0 ;  /* 0x0000000000007b1d */ /* 0x000fe20000010000 */
[----:B0-----:R-:W-:-:S05]  /*0c80*/  IMAD.SHL.U32 R12, R0, 0x8, RZ ;  /* 0x00000008000c7824 */ /* 0x001fca00078e00ff */
[----:B------:R-:W0:Y:S01]  /*0c90*/  LDS R8, [UR8+0xa50] ;  /* 0x000a5008ff087984 */ /* 0x000e220008000800 */
[----:B-1----:R-:W-:-:S04]  /*0ca0*/  LOP3.LUT R7, R12, 0xffffff00, RZ, 0xc0, !PT ;  /* 0xffffff000c077812 */ /* 0x002fc800078ec0ff */
[----:B------:R-:W-:Y:S02]  /*0cb0*/  LOP3.LUT R12, R7, 0x1f, R0, 0xf8, !PT ;  /* 0x0000001f070c7812 */ /* 0x000fe400078ef800 */
[----:B------:R-:W-:Y:S02]  /*0cc0*/  SHF.R.S32.HI R25, RZ, 0x1f, R3 ;  /* 0x0000001fff197819 */ /* 0x000fe40000011403 */
[----:B--2---:R-:W-:Y:S02]  /*0cd0*/  SHF.R.S32.HI R6, RZ, 0x1f, R12 ;  /* 0x0000001fff067819 */ /* 0x004fe4000001140c */
[C---:B------:R-:W-:Y:S02]  /*0ce0*/  IADD3 R7, P0, R12.reuse, R3, RZ ;  /* 0x000000030c077210 */ /* 0x040fe40007f1e0ff */
[----:B------:R-:W-:-:S03]  /*0cf0*/  LOP3.LUT R27, R12, 0x60, RZ, 0xfc, !PT ;  /* 0x000000600c1b7812 */ /* 0x000fc600078efcff */
[----:B---3--:R-:W-:Y:S01]  /*0d00*/  IMAD.X R10, R6, 0x1, R25, P0 ;  /* 0x00000001060a7824 */ /* 0x008fe200000e0619 */
[C---:B------:R-:W-:Y:S02]  /*0d10*/  LEA R6, P0, R7.reuse, UR14, 0x2 ;  /* 0x0000000e07067c11 */ /* 0x040fe4000f8010ff */
[C---:B------:R-:W-:Y:S02]  /*0d20*/  LOP3.LUT R21, R12.reuse, 0x40, RZ, 0xfc, !PT ;  /* 0x000000400c157812 */ /* 0x040fe400078efcff */
[----:B------:R-:W-:Y:S02]  /*0d30*/  LEA.HI.X R7, R7, UR15, R10, 0x2, P0 ;  /* 0x0000000f07077c11 */ /* 0x000fe400080f140a */
[C---:B------:R-:W-:Y:S01]  /*0d40*/  LOP3.LUT R25, R12.reuse, 0x20, RZ, 0xfc, !PT ;  /* 0x000000200c197812 */ /* 0x040fe200078efcff */
[----:B------:R-:W-:Y:S01]  /*0d50*/  VIADD R3, R3, UR4 ;  /* 0x0000000403037c36 */ /* 0x000fe20008000000 */
[----:B0-----:R-:W-:Y:S02]  /*0d60*/  ISETP.GE.AND P3, PT, R27, R8, PT ;  /* 0x000000081b00720c */ /* 0x001fe40003f66270 */
[----:B------:R-:W-:-:S02]  /*0d70*/  LOP3.LUT R27, R12, 0xc0, RZ, 0xfc, !PT ;  /* 0x000000c00c1b7812 */ /* 0x000fc400078efcff */
[CC--:B------:R-:W-:Y:S02]  /*0d80*/  ISETP.GE.AND P6, PT, R12.reuse, R8.reuse, PT ;  /* 0x000000080c00720c */ /* 0x0c0fe40003fc6270 */
[-C--:B------:R-:W-:Y:S02]  /*0d90*/  ISETP.GE.AND P0, PT, R27, R8.reuse, PT ;  /* 0x000000081b00720c */ /* 0x080fe40003f06270 */
[-C--:B------:R-:W-:Y:S02]  /*0da0*/  ISETP.GE.AND P4, PT, R21, R8.reuse, PT ;  /* 0x000000081500720c */ /* 0x080fe40003f86270 */
[----:B------:R-:W-:Y:S02]  /*0db0*/  LOP3.LUT R21, R12, 0x80, RZ, 0xfc, !PT ;  /* 0x000000800c157812 */ /* 0x000fe400078efcff */
[-C--:B------:R-:W-:Y:S02]  /*0dc0*/  ISETP.GE.AND P5, PT, R25, R8.reuse, PT ;  /* 0x000000081900720c */ /* 0x080fe40003fa6270 */
[----:B------:R-:W-:-:S02]  /*0dd0*/  ISETP.GE.AND P2, PT, R21, R8, PT ;  /* 0x000000081500720c */ /* 0x000fc40003f46270 */
[C---:B------:R-:W-:Y:S02]  /*0de0*/  LOP3.LUT R25, R12.reuse, 0xa0, RZ, 0xfc, !PT ;  /* 0x000000a00c197812 */ /* 0x040fe400078efcff */
[----:B------:R-:W-:Y:S01]  /*0df0*/  LOP3.LUT R21, R12, 0xe0, RZ, 0xfc, !PT ;  /* 0x000000e00c157812 */ /* 0x000fe200078efcff */
[----:B------:R2:W-:Y:S01]  /*0e00*/  @!P6 STG.E desc[UR10][R6.64], R5 ;  /* 0x000000050600e986 */ /* 0x0005e2000c10190a */
[-C--:B------:R-:W-:Y:S02]  /*0e10*/  ISETP.GE.AND P1, PT, R25, R8.reuse, PT ;  /* 0x000000081900720c */ /* 0x080fe40003f26270 */
[----:B------:R-:W-:Y:S01]  /*0e20*/  ISETP.GE.AND P6, PT, R21, R8, PT ;  /* 0x000000081500720c */ /* 0x000fe20003fc6270 */
[----:B------:R2:W-:Y:S01]  /*0e30*/  @!P0 STG.E desc[UR10][R6.64+0x300], R19 ;  /* 0x0003001306008986 */ /* 0x0005e2000c10190a */
[----:B------:R-:W-:-:S03]  /*0e40*/  ISETP.GE.AND P0, PT, R3, UR4, PT ;  /* 0x0000000403007c0c */ /* 0x000fc6000bf06270 */
        /* <DEDUP_REMOVED lines=8> */
.L_x_198:
        /* <DEDUP_REMOVED lines=11> */
.L_x_2059:


//--------------------- .text._Z20kDequantizeBlockwiseIfLi512ELi64ELi8ELi1EEvPfPhS0_PT_ii --------------------------
	.section	.text._Z20kDequantizeBlockwiseIfLi512ELi64ELi8ELi1EEvPfPhS0_PT_ii,"ax",@progbits
	.align	128
        .global         _Z20kDequantizeBlockwiseIfLi512ELi64ELi8ELi1EEvPfPhS0_PT_ii
        .type           _Z20kDequantizeBlockwiseIfLi512ELi64ELi8ELi1EEvPfPhS0_PT_ii,@function
        .size           _Z20kDequantizeBlockwiseIfLi512ELi64ELi8ELi1EEvPfPhS0_PT_ii,(.L_x_2060 - _Z20kDequantizeBlockwiseIfLi512ELi64ELi8ELi1EEvPfPhS0_PT_ii)
        .other          _Z20kDequantizeBlockwiseIfLi512ELi64ELi8ELi1EEvPfPhS0_PT_ii,@"STO_CUDA_ENTRY STV_DEFAULT"
_Z20kDequantizeBlockwiseIfLi512ELi64ELi8ELi1EEvPfPhS0_PT_ii:
.text._Z20kDequantizeBlockwiseIfLi512ELi64ELi8ELi1EEvPfPhS0_PT_ii:
        /* <DEDUP_REMOVED lines=39> */
.L_x_199:
[----:B------:R-:W-:Y:S01]  /*0270*/  BAR.SYNC.DEFER_BLOCKING 0x0 ;  /* 0x0000000000007b1d */ /* 0x000fe20000010000 */
[----:B------:R-:W-:Y:S01]  /*0280*/  VIADDMNMX R24, R3, -R6, 0x200, PT ;  /* 0x0000020003187446 */ /* 0x000fe20003800906 */
[----:B------:R-:W-:Y:S01]  /*0290*/  IMAD.MOV.U32 R28, RZ, RZ, 0x80 ;  /* 0x00000080ff1c7424 */ /* 0x000fe200078e00ff */
[C---:B------:R-:W-:Y:S01]  /*02a0*/  LOP3.LUT R25, R5.reuse, 0x20, RZ, 0xfc, !PT ;  /* 0x0000002005197812 */ /* 0x040fe200078efcff */
[----:B------:R-:W-:Y:S01]  /*02b0*/  IMAD.MOV.U32 R30, RZ, RZ, 0x80 ;  /* 0x00000080ff1e7424 */ /* 0x000fe200078e00ff */
[----:B-1----:R-:W-:Y:S02]  /*02c0*/  LOP3.LUT R27, R5, 0x40, RZ, 0xfc, !PT ;  /* 0x00000040051b7812 */ /* 0x002fe400078efcff */
[-C--:B------:R-:W-:Y:S02]  /*02d0*/  ISETP.GE.AND P5, PT, R25, R24.reuse, PT ;  /* 0x000000181900720c */ /* 0x080fe40003fa6270 */
[C---:B------:R-:W-:Y:S02]  /*02e0*/  LOP3.LUT R25, R5.reuse, 0x60, RZ, 0xfc, !PT ;  /* 0x0000006005197812 */ /* 0x040fe400078efcff */
[----:B------:R-:W-:-:S02]  /*02f0*/  ISETP.GE.AND P6, PT, R5, R24, PT ;  /* 0x000000180500720c */ /* 0x000fc40003fc6270 */
[-C--:B------:R-:W-:Y:S02]  /*0300*/  ISETP.GE.AND P4, PT, R27, R24.reuse, PT ;  /* 0x000000181b00720c */ /* 0x080fe40003f86270 */
[C---:B------:R-:W-:Y:S02]  /*0310*/  LOP3.LUT R27, R5.reuse, 0x80, RZ, 0xfc, !PT ;  /* 0x00000080051b7812 */ /* 0x040fe400078efcff */
[----:B------:R-:W-:Y:S02]  /*0320*/  SHF.R.S32.HI R23, RZ, 0x1f, R5 ;  /* 0x0000001fff177819 */ /* 0x000fe40000011405 */
[--C-:B------:R-:W-:Y:S02]  /*0330*/  SHF.R.S32.HI R0, RZ, 0x1f, R6.reuse ;  /* 0x0000001fff007819 */ /* 0x100fe40000011406 */
[----:B------:R-:W-:Y:S02]  /*0340*/  IADD3 R22, P0, P1, R5, UR10, R6 ;  /* 0x0000000a05167c10 */ /* 0x000fe4000f91e006 */
[----:B------:R-:W-:-:S02]  /*0350*/  ISETP.GE.AND P3, PT, R25, R24, PT ;  /* 0x000000181900720c */ /* 0x000fc40003f66270 */
[----:B------:R-:W-:Y:S02]  /*0360*/  LOP3.LUT R25, R5, 0xc0, RZ, 0xfc, !PT ;  /* 0x000000c005197812 */ /* 0x000fe400078efcff */
[-C--:B------:R-:W-:Y:S01]  /*0370*/  ISETP.GE.AND P2, PT, R27, R24.reuse, PT ;  /* 0x000000181b00720c */ /* 0x080fe20003f46270 */
[----:B------:R-:W-:Y:S01]  /*0380*/  IMAD.MOV.U32 R27, RZ, RZ, 0x80 ;  /* 0x00000080ff1b7424 */ /* 0x000fe200078e00ff */
[----:B------:R-:W-:Y:S02]  /*0390*/  IADD3.X R23, R23, UR11, R0, P0, P1 ;  /* 0x0000000b17177c10 */ /* 0x000fe400087e2400 */
[----:B------:R-:W-:Y:S02]  /*03a0*/  LOP3.LUT R29, R5, 0xa0, RZ, 0xfc, !PT ;  /* 0x000000a0051d7812 */ /* 0x000fe400078efcff */
[----:B------:R-:W-:Y:S01]  /*03b0*/  ISETP.GE.AND P0, PT, R25, R24, PT ;  /* 0x000000181900720c */ /* 0x000fe20003f06270 */
[----:B------:R-:W2:Y:S01]  /*03c0*/  @!P6 LDG.E.U8 R27, desc[UR8][R22.64] ;  /* 0x00000008161be981 */ /* 0x000ea2000c1e1100 */
[----:B------:R-:W-:-:S02]  /*03d0*/  LOP3.LUT R25, R5, 0xe0, RZ, 0xfc, !PT ;  /* 0x000000e005197812 */ /* 0x000fc400078efcff */
[-C--:B------:R-:W-:Y:S01]  /*03e0*/  ISETP.GE.AND P1, PT, R29, R24.reuse, PT ;  /* 0x000000181d00720c */ /* 0x080fe20003f26270 */
[----:B------:R-:W-:Y:S01]  /*03f0*/  IMAD.MOV.U32 R29, RZ, RZ, 0x80 ;  /* 0x00000080ff1d7424 */ /* 0x000fe200078e00ff */
[----:B------:R-:W-:Y:S01]  /*0400*/  ISETP.GE.AND P6, PT, R25, R24, PT ;  /* 0x000000181900720c */ /* 0x000fe20003fc6270 */
[----:B------:R-:W-:Y:S01]  /*0410*/  IMAD.MOV.U32 R26, RZ, RZ, 0x80 ;  /* 0x00000080ff1a7424 */ /* 0x000fe200078e00ff */
        /* <DEDUP_REMOVED lines=10> */
[----:B------:R-:W1:Y:S01]  /*04c0*/  S2UR UR5, SR_CgaCtaId ;  /* 0x00000000000579c3 */ /* 0x000e620000008800 */
[----:B------:R-:W-:Y:S01]  /*04d0*/  UMOV UR4, 0x400 ;  /* 0x0000040000047882 */ /* 0x000fe20000000000 */
[C---:B------:R-:W-:Y:S01]  /*04e0*/  VIADD R31, R11.reuse, 0x20 ;  /* 0x000000200b1f7836 */ /* 0x040fe20000000000 */
[C---:B------:R-:W-:Y:S01]  /*04f0*/  LEA.HI.SX32 R32, R11.reuse, R11, 0x1b ;  /* 0x0000000b0b207211 */ /* 0x040fe200078fdaff */
[----:B------:R-:W-:-:S02]  /*0500*/  VIADD R33, R11, 0x40 ;  /* 0x000000400b217836 */ /* 0x000fc40000000000 */
[----:B------:R-:W-:Y:S01]  /*0510*/  VIADD R34, R11, 0x60 ;  /* 0x000000600b227836 */ /* 0x000fe20000000000 */
[----:B------:R-:W-:Y:S01]  /*0520*/  LEA.HI.SX32 R31, R31, R31, 0x1b ;  /* 0x0000001f1f1f7211 */ /* 0x000fe200078fdaff */
[C---:B------:R-:W-:Y:S02]  /*0530*/  VIADD R35, R11.reuse, 0xa0 ;  /* 0x000000a00b237836 */ /* 0x040fe40000000000 */
[----:B0-----:R-:W-:Y:S01]  /*0540*/  VIADD R22, R11, 0x80 ;  /* 0x000000800b167836 */ /* 0x001fe20000000000 */
[----:B------:R-:W-:Y:S01]  /*0550*/  LEA.HI.SX32 R33, R33, R33, 0x1b ;  /* 0x0000002121217211 */ /* 0x000fe200078fdaff */
[C---:B------:R-:W-:Y:S01]  /*0560*/  VIADD R36, R11.reuse, 0xc0 ;  /* 0x000000c00b247836 */ /* 0x040fe20000000000 */
[----:B------:R-:W-:Y:S01]  /*0570*/  LEA.HI.SX32 R34, R34, R34, 0x1b ;  /* 0x0000002222227211 */ /* 0x000fe200078fdaff */
[----:B------:R-:W-:Y:S01]  /*0580*/  VIADD R37, R11, 0xe0 ;  /* 0x000000e00b257836 */ /* 0x000fe20000000000 */
[----:B-1----:R-:W-:Y:S01]  /*0590*/  ULEA UR6, UR5, UR4, 0x18 ;  /* 0x0000000405067291 */ /* 0x002fe2000f8ec03f */
[----:B------:R-:W-:-:S02]  /*05a0*/  LEA.HI.SX32 R23, R22, R22, 0x1b ;  /* 0x0000001616177211 */ /* 0x000fc400078fdaff */
[----:B------:R-:W-:Y:S02]  /*05b0*/  LEA.HI.SX32 R22, R35, R35, 0x1b ;  /* 0x0000002323167211 */ /* 0x000fe400078fdaff */
[----:B------:R-:W-:Y:S02]  /*05c0*/  LEA.HI.SX32 R35, R36, R36, 0x1b ;  /* 0x0000002424237211 */ /* 0x000fe400078fdaff */
[----:B------:R-:W-:Y:S02]  /*05d0*/  LEA.HI.SX32 R37, R37, R37, 0x1b ;  /* 0x0000002525257211 */ /* 0x000fe400078fdaff */
[----:B--2---:R0:W-:Y:S04]  /*05e0*/  STS.U8 [R32+UR6], R27 ;  /* 0x0000001b20007988 */ /* 0x0041e80008000006 */
[----:B---3--:R-:W-:Y:S01]  /*05f0*/  STS.U8 [R31+UR6], R28 ;  /* 0x0000001c1f007988 */ /* 0x008fe20008000006 */
[----:B0-----:R-:W-:-:S03]  /*0600*/  IMAD R27, R2, 0x7, R11 ;  /* 0x00000007021b7824 */ /* 0x001fc600078e020b */
[----:B----4-:R0:W-:Y:S04]  /*0610*/  STS.U8 [R33+UR6], R30 ;  /* 0x0000001e21007988 */ /* 0x0101e80008000006 */
[----:B-----5:R1:W-:Y:S04]  /*0620*/  STS.U8 [R34+UR6], R29 ;  /* 0x0000001d22007988 */ /* 0x0203e80008000006 */
[----:B------:R2:W-:Y:S01]  /*0630*/  STS.U8 [R23+UR6], R26 ;  /* 0x0000001a17007988 */ /* 0x0005e20008000006 */
[----:B0-----:R-:W-:-:S03]  /*0640*/  LEA.HI.SX32 R30, R27, R27, 0x1b ;  /* 0x0000001b1b1e7211 */ /* 0x001fc600078fdaff */
[----:B------:R-:W-:Y:S04]  /*0650*/  STS.U8 [R22+UR6], R25 ;  /* 0x0000001916007988 */ /* 0x000fe80008000006 */
[----:B------:R-:W-:Y:S04]  /*0660*/  STS.U8 [R35+UR6], R24 ;  /* 0x0000001823007988 */ /* 0x000fe80008000006 */
[----:B------:R-:W-:Y:S01]  /*0670*/  STS.U8 [R37+UR6], R0 ;  /* 0x0000000025007988 */ /* 0x000fe20008000006 */
[----:B------:R-:W-:-:S03]  /*0680*/  NOP ;  /* 0x0000000000007918 */ /* 0x000fc60000000000 */
[----:B------:R-:W0:Y:S01]  /*0690*/  LDS.U8 R30, [R30+UR6] ;  /* 0x000000061e1e7984 */ /* 0x000e220008000000 */
[----:B------:R-:W-:-:S05]  /*06a0*/  VIADD R28, R27, 0x1 ;  /* 0x000000011b1c7836 */ /* 0x000fca0000000000 */
[----:B-1----:R-:W-:Y:S01]  /*06b0*/  LEA.HI.SX32 R29, R28, R28, 0x1b ;  /* 0x0000001c1c1d7211 */ /* 0x002fe200078fdaff */
[----:B------:R-:W-:-:S05]  /*06c0*/  VIADD R28, R27, 0x2 ;  /* 0x000000021b1c7836 */ /* 0x000fca0000000000 */
[----:B--2---:R-:W-:Y:S01]  /*06d0*/  LEA.HI.SX32 R26, R28, R28, 0x1b ;  /* 0x0000001c1c1a7211 */ /* 0x004fe200078fdaff */
[----:B------:R-:W1:Y:S05]  /*06e0*/  LDS.U8 R29, [R29+UR6] ;  /* 0x000000061d1d7984 */ /* 0x000e6a0008000000 */
[----:B------:R-:W2:Y:S01]  /*06f0*/  LDS.U8 R26, [R26+UR6] ;  /* 0x000000061a1a7984 */ /* 0x000ea20008000000 */
[----:B0-----:R-:W-:Y:S01]  /*0700*/  SHF.R.U32.HI R22, RZ, 0x2, R30 ;  /* 0x00000002ff167819 */ /* 0x001fe2000001161e */
[----:B------:R-:W-:-:S03]  /*0710*/  IMAD.SHL.U32 R0, R30, 0x4, RZ ;  /* 0x000000041e007824 */ /* 0x000fc600078e00ff */
[----:B------:R-:W-:Y:S02]  /*0720*/  LOP3.LUT R22, R22, 0x1c, RZ, 0xc0, !PT ;  /* 0x0000001c16167812 */ /* 0x000fe400078ec0ff */
[----:B------:R-:W-:Y:S02]  /*0730*/  LOP3.LUT R0, R0, 0x1c, RZ, 0xc0, !PT ;  /* 0x0000001c00007812 */ /* 0x000fe400078ec0ff */
[----:B------:R-:W-:-:S05]  /*0740*/  IADD3 R22, P0, R22, UR12, RZ ;  /* 0x0000000c16167c10 */ /* 0x000fca000ff1e0ff */
[----:B------:R-:W-:Y:S01]  /*0750*/  IMAD.X R23, RZ, RZ, UR13, P0 ;  /* 0x0000000dff177e24 */ /* 0x000fe200080e06ff */
[----:B-1----:R-:W-:Y:S02]  /*0760*/  SHF.R.U32.HI R24, RZ, 0x2, R29 ;  /* 0x00000002ff187819 */ /* 0x002fe4000001161d */
[----:B------:R-:W-:Y:S01]  /*0770*/  IADD3 R34, P0, R0, UR12, RZ ;  /* 0x0000000c00227c10 */ /* 0x000fe2000ff1e0ff */
[----:B------:R-:W-:Y:S01]  /*0780*/  IMAD.SHL.U32 R0, R29, 0x4, RZ ;  /* 0x000000041d007824 */ /* 0x000fe200078e00ff */
[----:B------:R0:W3:Y:S01]  /*0790*/  LDG.E R28, desc[UR8][R22.64] ;  /* 0x00000008161c7981 */ /* 0x0000e2000c1e1900 */
[----:B------:R-:W-:Y:S02]  /*07a0*/  LOP3.LUT R42, R24, 0x1c, RZ, 0xc0, !PT ;  /* 0x0000001c182a7812 */ /* 0x000fe400078ec0ff */
[----:B--2---:R-:W-:Y:S02]  /*07b0*/  SHF.R.U32.HI R24, RZ, 0x2, R26 ;  /* 0x00000002ff187819 */ /* 0x004fe4000001161a */
[----:B------:R-:W-:Y:S01]  /*07c0*/  LOP3.LUT R0, R0, 0x1c, RZ, 0xc0, !PT ;  /* 0x0000001c00007812 */ /* 0x000fe200078ec0ff */
[----:B------:R-:W-:Y:S01]  /*07d0*/  IMAD.X R35, RZ, RZ, UR13, P0 ;  /* 0x0000000dff237e24 */ /* 0x000fe200080e06ff */
[----:B0-----:R-:W-:-:S04]  /*07e0*/  LOP3.LUT R22, R24, 0x1c, RZ, 0xc0, !PT ;  /* 0x0000001c18167812 */ /* 0x001fc800078ec0ff */
[----:B------:R-:W2:Y:S01]  /*07f0*/  LDG.E R34, desc[UR8][R34.64] ;  /* 0x0000000822227981 */ /* 0x000ea2000c1e1900 */
[----:B------:R-:W-:Y:S01]  /*0800*/  IADD3 R24, P0, R0, UR12, RZ ;  /* 0x0000000c00187c10 */ /* 0x000fe2000ff1e0ff */
[----:B------:R-:W-:-:S05]  /*0810*/  IMAD.SHL.U32 R0, R26, 0x4, RZ ;  /* 0x000000041a007824 */ /* 0x000fca00078e00ff */
[----:B------:R-:W-:Y:S01]  /*0820*/  LOP3.LUT R0, R0, 0x1c, RZ, 0xc0, !PT ;  /* 0x0000001c00007812 */ /* 0x000fe200078ec0ff */
[----:B------:R-:W-:-:S03]  /*0830*/  IMAD.X R25, RZ, RZ, UR13, P0 ;  /* 0x0000000dff197e24 */ /* 0x000fc600080e06ff */
[----:B------:R-:W-:Y:S01]  /*0840*/  IADD3 R40, P0, R0, UR12, RZ ;  /* 0x0000000c00287c10 */ /* 0x000fe2000ff1e0ff */
[----:B------:R-:W-:Y:S01]  /*0850*/  VIADD R0, R27, 0x3 ;  /* 0x000000031b007836 */ /* 0x000fe20000000000 */
[----:B------:R-:W-:Y:S01]  /*0860*/  IADD3 R42, P1, R42, UR12, RZ ;  /* 0x0000000c2a2a7c10 */ /* 0x000fe2000ff3e0ff */
[----:B------:R-:W4:Y:S03]  /*0870*/  LDG.E R36, desc[UR8][R24.64] ;  /* 0x0000000818247981 */ /* 0x000f26000c1e1900 */
[----:B------:R-:W-:Y:S01]  /*0880*/  LEA.HI.SX32 R37, R0, R0, 0x1b ;  /* 0x0000000000257211 */ /* 0x000fe200078fdaff */
[----:B------:R-:W-:Y:S01]  /*0890*/  IMAD.X R43, RZ, RZ, UR13, P1 ;  /* 0x0000000dff2b7e24 */ /* 0x000fe200088e06ff */
[----:B------:R-:W-:-:S04]  /*08a0*/  IADD3 R22, P1, R22, UR12, RZ ;  /* 0x0000000c16167c10 */ /* 0x000fc8000ff3e0ff */
[----:B------:R-:W0:Y:S01]  /*08b0*/  LDS.U8 R37, [R37+UR6] ;  /* 0x0000000625257984 */ /* 0x000e220008000000 */
[----:B------:R-:W-:-:S03]  /*08c0*/  IMAD.X R23, RZ, RZ, UR13, P1 ;  /* 0x0000000dff177e24 */ /* 0x000fc600088e06ff */
[----:B------:R-:W5:Y:S04]  /*08d0*/  LDG.E R42, desc[UR8][R42.64] ;  /* 0x000000082a2a7981 */ /* 0x000f68000c1e1900 */
[----:B------:R1:W2:Y:S01]  /*08e0*/  LDG.E R38, desc[UR8][R22.64] ;  /* 0x0000000816267981 */ /* 0x0002a2000c1e1900 */
[----:B------:R-:W-:-:S05]  /*08f0*/  IMAD.X R41, RZ, RZ, UR13, P0 ;  /* 0x0000000dff297e24 */ /* 0x000fca00080e06ff */
[----:B------:R-:W4:Y:S01]  /*0900*/  LDG.E R40, desc[UR8][R40.64] ;  /* 0x0000000828287981 */ /* 0x000f22000c1e1900 */
[----:B------:R-:W-:Y:S01]  /*0910*/  IMAD R21, R21, 0x8, R6 ;  /* 0x0000000815157824 */ /* 0x000fe200078e0206 */
[----:B-1----:R-:W1:Y:S01]  /*0920*/  LDC.64 R22, c[0x0][0x220] ;  /* 0x00008800ff167b82 */ /* 0x002e620000000a00 */
[----:B0-----:R-:W-:-:S04]  /*0930*/  SHF.R.U32.HI R0, RZ, 0x2, R37 ;  /* 0x00000002ff007819 */ /* 0x001fc80000011625 */
[----:B------:R-:W-:-:S04]  /*0940*/  LOP3.LUT R0, R0, 0x1c, RZ, 0xc0, !PT ;  /* 0x0000001c00007812 */ /* 0x000fc800078ec0ff */
[----:B------:R-:W-:-:S05]  /*0950*/  IADD3 R24, P0, R0, UR12, RZ ;  /* 0x0000000c00187c10 */ /* 0x000fca000ff1e0ff */
[----:B------:R-:W-:-:S05]  /*0960*/  IMAD.X R25, RZ, RZ, UR13, P0 ;  /* 0x0000000dff197e24 */ /* 0x000fca00080e06ff */
[----:B------:R0:W4:Y:S01]  /*0970*/  LDG.E R35, desc[UR8][R24.64] ;  /* 0x0000000818237981 */ /* 0x000122000c1e1900 */
[----:B------:R-:W-:-:S04]  /*0980*/  SHF.R.U32.HI R0, RZ, 0x6, R30 ;  /* 0x00000006ff007819 */ /* 0x000fc8000001161e */
[----:B------:R-:W-:Y:S01]  /*0990*/  LOP3.LUT R33, R0, 0x2, RZ, 0xc0, !PT ;  /* 0x0000000200217812 */ /* 0x000fe200078ec0ff */
[----:B------:R-:W-:Y:S01]  /*09a0*/  VIADD R0, R27, 0x4 ;  /* 0x000000041b007836 */ /* 0x000fe20000000000 */
[----:B------:R-:W-:-:S04]  /*09b0*/  SHF.R.U32.HI R31, RZ, R4, R21 ;  /* 0x00000004ff1f7219 */ /* 0x000fc80000011615 */
[----:B------:R-:W1:Y:S01]  /*09c0*/  I2F.U16 R33, R33 ;  /* 0x0000002100217306 */ /* 0x000e620000101000 */
[----:B------:R-:W-:Y:S01]  /*09d0*/  LEA.HI.SX32 R32, R0, R0, 0x1b ;  /* 0x0000000000207211 */ /* 0x000fe200078fdaff */
[----:B------:R-:W-:-:S04]  /*09e0*/  VIADD R0, R27, 0x5 ;  /* 0x000000051b007836 */ /* 0x000fc80000000000 */
[----:B------:R1:W1:Y:S01]  /*09f0*/  LDS.U8 R21, [R32+UR6] ;  /* 0x0000000620157984 */ /* 0x0002620008000000 */
[----:B------:R-:W-:Y:S02]  /*0a00*/  LEA.HI.SX32 R0, R0, R0, 0x1b ;  /* 0x0000000000007211 */ /* 0x000fe400078fdaff */
[----:B0-----:R-:W-:-:S04]  /*0a10*/  SHF.R.U32.HI R24, RZ, 0x6, R29 ;  /* 0x00000006ff187819 */ /* 0x001fc8000001161d */
[----:B------:R-:W0:Y:S01]  /*0a20*/  LDS.U8 R0, [R0+UR6] ;  /* 0x0000000600007984 */ /* 0x000e220008000000 */
[----:B-1----:R-:W-:Y:S01]  /*0a30*/  FADD.FTZ R25, -R33, 1 ;  /* 0x3f80000021197421 */ /* 0x002fe20000010100 */
[----:B------:R-:W-:Y:S01]  /*0a40*/  SHF.R.U32.HI R32, RZ, 0x6, R26 ;  /* 0x00000006ff207819 */ /* 0x000fe2000001161a */
[----:B------:R-:W-:-:S03]  /*0a50*/  IMAD.SHL.U32 R33, R37, 0x4, RZ ;  /* 0x0000000425217824 */ /* 0x000fc600078e00ff */
[----:B------:R-:W-:Y:S01]  /*0a60*/  LOP3.LUT R41, R32, 0x2, RZ, 0xc0, !PT ;  /* 0x0000000220297812 */ /* 0x000fe200078ec0ff */
[----:B------:R-:W-:Y:S01]  /*0a70*/  IMAD.WIDE.U32 R22, R31, 0x4, R22 ;  /* 0x000000041f167825 */ /* 0x000fe200078e0016 */
[----:B------:R-:W-:Y:S02]  /*0a80*/  LOP3.LUT R30, R30, 0x8, RZ, 0xc0, !PT ;  /* 0x000000081e1e7812 */ /* 0x000fe400078ec0ff */
[----:B------:R-:W-:Y:S02]  /*0a90*/  LOP3.LUT R33, R33, 0x1c, RZ, 0xc0, !PT ;  /* 0x0000001c21217812 */ /* 0x000fe400078ec0ff */
[----:B------:R1:W4:Y:S01]  /*0aa0*/  LDG.E.CONSTANT R31, desc[UR8][R22.64] ;  /* 0x00000008161f7981 */ /* 0x000322000c1e9900 */
[----:B------:R-:W-:-:S04]  /*0ab0*/  SHF.R.U32.HI R30, RZ, 0x2, R30 ;  /* 0x00000002ff1e7819 */ /* 0x000fc8000001161e */
[----:B------:R-:W-:Y:S02]  /*0ac0*/  LOP3.LUT R30, R30, 0xffff, RZ, 0xc0, !PT ;  /* 0x0000ffff1e1e7812 */ /* 0x000fe400078ec0ff */
[----:B-1----:R-:W-:-:S05]  /*0ad0*/  IADD3 R22, P0, R33, UR12, RZ ;  /* 0x0000000c21167c10 */ /* 0x002fca000ff1e0ff */
[----:B------:R-:W-:Y:S01]  /*0ae0*/  IMAD.X R23, RZ, RZ, UR13, P0 ;  /* 0x0000000dff177e24 */ /* 0x000fe200080e06ff */
[----:B------:R-:W-:Y:S02]  /*0af0*/  I2FP.F32.U32 R33, R30 ;  /* 0x0000001e00217245 */ /* 0x000fe40000201000 */
[----:B------:R-:W-:Y:S02]  /*0b00*/  LOP3.LUT R26, R26, 0x8, RZ, 0xc0, !PT ;  /* 0x000000081a1a7812 */ /* 0x000fe400078ec0ff */
[----:B------:R1:W4:Y:S02]  /*0b10*/  LDG.E R30, desc[UR8][R22.64] ;  /* 0x00000008161e7981 */ /* 0x000324000c1e1900 */
[----:B------:R-:W-:Y:S02]  /*0b20*/  SHF.R.U32.HI R26, RZ, 0x2, R26 ;  /* 0x00000002ff1a7819 */ /* 0x000fe4000001161a */
[----:B-1----:R-:W-:-:S04]  /*0b30*/  SHF.R.U32.HI R22, RZ, 0x2, R21 ;  /* 0x00000002ff167819 */ /* 0x002fc80000011615 */
[----:B------:R-:W-:-:S04]  /*0b40*/  LOP3.LUT R22, R22, 0x1c, RZ, 0xc0, !PT ;  /* 0x0000001c16167812 */ /* 0x000fc800078ec0ff */
[----:B------:R-:W-:Y:S01]  /*0b50*/  IADD3 R22, P0, R22, UR12, RZ ;  /* 0x0000000c16167c10 */ /* 0x000fe2000ff1e0ff */
[----:B------:R-:W-:Y:S01]  /*0b60*/  FADD.FTZ R33, -R33, 1 ;  /* 0x3f80000021217421 */ /* 0x000fe20000010100 */
[----:B---3--:R-:W-:Y:S01]  /*0b70*/  FMUL.FTZ R28, R25, R28 ;  /* 0x0000001c191c7220 */ /* 0x008fe20000410000 */
[----:B------:R-:W-:Y:S02]  /*0b80*/  LOP3.LUT R25, R24, 0x2, RZ, 0xc0, !PT ;  /* 0x0000000218197812 */ /* 0x000fe400078ec0ff */
[----:B------:R-:W-:Y:S01]  /*0b90*/  LOP3.LUT R24, R29, 0x8, RZ, 0xc0, !PT ;  /* 0x000000081d187812 */ /* 0x000fe200078ec0ff */
[C---:B------:R-:W-:Y:S02]  /*0ba0*/  VIADD R29, R27.reuse, 0x6 ;  /* 0x000000061b1d7836 */ /* 0x040fe40000000000 */
[----:B------:R-:W-:-:S03]  /*0bb0*/  VIADD R27, R27, 0x7 ;  /* 0x000000071b1b7836 */ /* 0x000fc60000000000 */
[----:B------:R-:W-:Y:S02]  /*0bc0*/  LEA.HI.SX32 R32, R29, R29, 0x1b ;  /* 0x0000001d1d207211 */ /* 0x000fe400078fdaff */
[----:B------:R-:W-:Y:S01]  /*0bd0*/  LEA.HI.SX32 R29, R27, R27, 0x1b ;  /* 0x0000001b1b1d7211 */ /* 0x000fe200078fdaff */
[----:B------:R-:W1:Y:S01]  /*0be0*/  I2F.U16 R25, R25 ;  /* 0x0000001900197306 */ /* 0x000e620000101000 */
[----:B------:R-:W-:Y:S02]  /*0bf0*/  SHF.R.U32.HI R39, RZ, 0x2, R24 ;  /* 0x00000002ff277819 */ /* 0x000fe40000011618 */
[----:B------:R-:W3:Y:S04]  /*0c00*/  LDS.U8 R32, [R32+UR6] ;  /* 0x0000000620207984 */ /* 0x000ee80008000000 */
[----:B------:R-:W3:Y:S01]  /*0c10*/  LDS.U8 R29, [R29+UR6] ;  /* 0x000000061d1d7984 */ /* 0x000ee20008000000 */
[----:B------:R-:W5:Y:S01]  /*0c20*/  I2F.U16 R24, R41 ;  /* 0x0000002900187306 */ /* 0x000f620000101000 */
[----:B------:R-:W-:Y:S01]  /*0c30*/  LOP3.LUT R39, R39, 0xffff, RZ, 0xc0, !PT ;  /* 0x0000ffff27277812 */ /* 0x000fe200078ec0ff */
[----:B-1----:R-:W-:Y:S01]  /*0c40*/  FADD.FTZ R25, -R25, 1 ;  /* 0x3f80000019197421 */ /* 0x002fe20000010100 */
[----:B0-----:R-:W-:-:S02]  /*0c50*/  IMAD.SHL.U32 R27, R0, 0x4, RZ ;  /* 0x00000004001b7824 */ /* 0x001fc400078e00ff */
[----:B-----5:R-:W-:Y:S01]  /*0c60*/  FADD.FTZ R23, -R24, 1 ;  /* 0x3f80000018177421 */ /* 0x020fe20000010100 */
[----:B------:R-:W-:Y:S02]  /*0c70*/  IMAD.SHL.U32 R24, R21, 0x4, RZ ;  /* 0x0000000415187824 */ /* 0x000fe400078e00ff */
[----:B------:R-:W-:Y:S01]  /*0c80*/  FMUL.FTZ R42, R25, R42 ;  /* 0x0000002a192a7220 */ /* 0x000fe20000410000 */
[----:B------:R-:W-:Y:S02]  /*0c90*/  LOP3.LUT R25, R26, 0xffff, RZ, 0xc0, !PT ;  /* 0x0000ffff1a197812 */ /* 0x000fe400078ec0ff */
[----:B------:R-:W-:Y:S01]  /*0ca0*/  LOP3.LUT R24, R24, 0x1c, RZ, 0xc0, !PT ;  /* 0x0000001c18187812 */ /* 0x000fe200078ec0ff */
[----:B--2---:R-:W-:Y:S01]  /*0cb0*/  FMUL.FTZ R38, R23, R38 ;  /* 0x0000002617267220 */ /* 0x004fe20000410000 */
[----:B------:R-:W-:Y:S01]  /*0cc0*/  SHF.R.U32.HI R26, RZ, 0x2, R0 ;  /* 0x00000002ff1a7819 */ /* 0x000fe20000011600 */
[----:B------:R-:W-:Y:S01]  /*0cd0*/  IMAD.X R23, RZ, RZ, UR13, P0 ;  /* 0x0000000dff177e24 */ /* 0x000fe200080e06ff */
[----:B------:R-:W-:-:S02]  /*0ce0*/  I2FP.F32.U32 R25, R25 ;  /* 0x0000001900197245 */ /* 0x000fc40000201000 */
[----:B------:R-:W-:Y:S02]  /*0cf0*/  I2FP.F32.U32 R39, R39 ;  /* 0x0000002700277245 */ /* 0x000fe40000201000 */
[----:B------:R-:W-:Y:S02]  /*0d00*/  IADD3 R24, P0, R24, UR12, RZ ;  /* 0x0000000c18187c10 */ /* 0x000fe4000ff1e0ff */
[----:B------:R-:W-:Y:S02]  /*0d10*/  LOP3.LUT R44, R26, 0x1c, RZ, 0xc0, !PT ;  /* 0x0000001c1a2c7812 */ /* 0x000fe400078ec0ff */
[----:B------:R-:W-:Y:S01]  /*0d20*/  LOP3.LUT R26, R27, 0x1c, RZ, 0xc0, !PT ;  /* 0x0000001c1b1a7812 */ /* 0x000fe200078ec0ff */
[----:B------:R-:W-:Y:S01]  /*0d30*/  FADD.FTZ R27, -R25, 1 ;  /* 0x3f800000191b7421 */ /* 0x000fe20000010100 */
[----:B------:R-:W-:Y:S01]  /*0d40*/  FADD.FTZ R39, -R39, 1 ;  /* 0x3f80000027277421 */ /* 0x000fe20000010100 */
[----:B------:R-:W-:Y:S01]  /*0d50*/  IADD3 R44, P1, R44, UR12, RZ ;  /* 0x0000000c2c2c7c10 */ /* 0x000fe2000ff3e0ff */
[----:B------:R-:W-:Y:S01]  /*0d60*/  IMAD.X R25, RZ, RZ, UR13, P0 ;  /* 0x0000000dff197e24 */ /* 0x000fe200080e06ff */
[----:B------:R-:W-:Y:S01]  /*0d70*/  IADD3 R26, P0, R26, UR12, RZ ;  /* 0x0000000c1a1a7c10 */ /* 0x000fe2000ff1e0ff */
[----:B----4-:R-:W-:Y:S01]  /*0d80*/  FMUL.FTZ R36, R39, R36 ;  /* 0x0000002427247220 */ /* 0x010fe20000410000 */
[----:B------:R-:W-:Y:S01]  /*0d90*/  FMUL.FTZ R40, R27, R40 ;  /* 0x000000281b287220 */ /* 0x000fe20000410000 */
[----:B------:R-:W-:Y:S01]  /*0da0*/  IMAD.X R45, RZ, RZ, UR13, P1 ;  /* 0x0000000dff2d7e24 */ /* 0x000fe200088e06ff */
[----:B------:R-:W2:Y:S01]  /*0db0*/  LDG.E R39, desc[UR8][R24.64] ;  /* 0x0000000818277981 */ /* 0x000ea2000c1e1900 */
[----:B------:R-:W-:-:S02]  /*0dc0*/  IMAD.X R27, RZ, RZ, UR13, P0 ;  /* 0x0000000dff1b7e24 */ /* 0x000fc400080e06ff */
[----:B------:R-:W-:Y:S02]  /*0dd0*/  FMUL.FTZ R34, R33, R34 ;  /* 0x0000002221227220 */ /* 0x000fe40000410000 */
[----:B------:R3:W4:Y:S04]  /*0de0*/  LDG.E R33, desc[UR8][R22.64] ;  /* 0x0000000816217981 */ /* 0x000728000c1e1900 */
[----:B------:R0:W5:Y:S04]  /*0df0*/  LDG.E R41, desc[UR8][R44.64] ;  /* 0x000000082c297981 */ /* 0x000168000c1e1900 */
[----:B------:R1:W5:Y:S01]  /*0e00*/  LDG.E R43, desc[UR8][R26.64] ;  /* 0x000000081a2b7981 */ /* 0x000362000c1e1900 */
[----:B---3--:R-:W-:Y:S01]  /*0e10*/  SHF.R.U32.HI R22, RZ, 0x2, R32 ;  /* 0x00000002ff167819 */ /* 0x008fe20000011620 */
[----:B------:R-:W-:Y:S01]  /*0e20*/  IMAD.SHL.U32 R23, R32, 0x4, RZ ;  /* 0x0000000420177824 */ /* 0x000fe200078e00ff */
[----:B0-----:R-:W-:-:S02]  /*0e30*/  SHF.R.U32.HI R45, RZ, 0x2, R29 ;  /* 0x00000002ff2d7819 */ /* 0x001fc4000001161d */
[----:B------:R-:W-:Y:S02]  /*0e40*/  LOP3.LUT R22, R22, 0x1c, RZ, 0xc0, !PT ;  /* 0x0000001c16167812 */ /* 0x000fe400078ec0ff */
[----:B-1----:R-:W-:Y:S02]  /*0e50*/  SHF.R.U32.HI R26, RZ, 0x6, R37 ;  /* 0x00000006ff1a7819 */ /* 0x002fe40000011625 */
[----:B------:R-:W-:Y:S02]  /*0e60*/  LOP3.LUT R27, R45, 0x1c, RZ, 0xc0, !PT ;  /* 0x0000001c2d1b7812 */ /* 0x000fe400078ec0ff */
[----:B------:R-:W-:Y:S02]  /*0e70*/  LOP3.LUT R45, R26, 0x2, RZ, 0xc0, !PT ;  /* 0x000000021a2d7812 */ /* 0x000fe400078ec0ff */
[----:B------:R-:W-:Y:S02]  /*0e80*/  LOP3.LUT R23, R23, 0x1c, RZ, 0xc0, !PT ;  /* 0x0000001c17177812 */ /* 0x000fe400078ec0ff */
[----:B------:R-:W-:-:S02]  /*0e90*/  IADD3 R22, P0, R22, UR12, RZ ;  /* 0x0000000c16167c10 */ /* 0x000fc4000ff1e0ff */
[----:B------:R-:W-:Y:S01]  /*0ea0*/  IADD3 R24, P1, R23, UR12, RZ ;  /* 0x0000000c17187c10 */ /* 0x000fe2000ff3e0ff */
[----:B------:R-:W0:Y:S02]  /*0eb0*/  I2F.U16 R45, R45 ;  /* 0x0000002d002d7306 */ /* 0x000e240000101000 */
[----:B------:R-:W-:Y:S01]  /*0ec0*/  IMAD.X R23, RZ, RZ, UR13, P0 ;  /* 0x0000000dff177e24 */ /* 0x000fe200080e06ff */
[----:B------:R-:W-:-:S04]  /*0ed0*/  IADD3 R26, P0, R27, UR12, RZ ;  /* 0x0000000c1b1a7c10 */ /* 0x000fc8000ff1e0ff */
[----:B------:R1:W3:Y:S01]  /*0ee0*/  LDG.E R44, desc[UR8][R22.64] ;  /* 0x00000008162c7981 */ /* 0x0002e2000c1e1900 */
[----:B------:R-:W-:Y:S02]  /*0ef0*/  IMAD.X R27, RZ, RZ, UR13, P0 ;  /* 0x0000000dff1b7e24 */ /* 0x000fe400080e06ff */
[----:B------:R-:W-:-:S03]  /*0f00*/  IMAD.X R25, RZ, RZ, UR13, P1 ;  /* 0x0000000dff197e24 */ /* 0x000fc600088e06ff */
[----:B------:R-:W3:Y:S01]  /*0f10*/  LDG.E R26, desc[UR8][R26.64] ;  /* 0x000000081a1a7981 */ /* 0x000ee2000c1e1900 */
[----:B-1----:R-:W-:Y:S02]  /*0f20*/  IMAD.SHL.U32 R22, R29, 0x4, RZ ;  /* 0x000000041d167824 */ /* 0x002fe400078e00ff */
[----:B0-----:R-:W-:Y:S01]  /*0f30*/  FADD.FTZ R23, -R45, 1 ;  /* 0x3f8000002d177421 */ /* 0x001fe20000010100 */
[----:B------:R0:W3:Y:S02]  /*0f40*/  LDG.E R24, desc[UR8][R24.64] ;  /* 0x0000000818187981 */ /* 0x0000e4000c1e1900 */
[----:B------:R-:W-:-:S04]  /*0f50*/  LOP3.LUT R22, R22, 0x1c, RZ, 0xc0, !PT ;  /* 0x0000001c16167812 */ /* 0x000fc800078ec0ff */
[----:B------:R-:W-:Y:S01]  /*0f60*/  IADD3 R22, P0, R22, UR12, RZ ;  /* 0x0000000c16167c10 */ /* 0x000fe2000ff1e0ff */
[----:B------:R-:W-:-:S04]  /*0f70*/  FMUL.FTZ R35, R23, R35 ;  /* 0x0000002317237220 */ /* 0x000fc80000410000 */
[----:B------:R-:W-:-:S05]  /*0f80*/  IMAD.X R23, RZ, RZ, UR13, P0 ;  /* 0x0000000dff177e24 */ /* 0x000fca00080e06ff */
[----:B------:R1:W3:Y:S01]  /*0f90*/  LDG.E R22, desc[UR8][R22.64] ;  /* 0x0000000816167981 */ /* 0x0002e2000c1e1900 */
[----:B------:R-:W-:-:S04]  /*0fa0*/  LOP3.LUT R37, R37, 0x8, RZ, 0xc0, !PT ;  /* 0x0000000825257812 */ /* 0x000fc800078ec0ff */
[----:B------:R-:W-:-:S04]  /*0fb0*/  SHF.R.U32.HI R37, RZ, 0x2, R37 ;  /* 0x00000002ff257819 */ /* 0x000fc80000011625 */
[----:B0-----:R-:W-:-:S04]  /*0fc0*/  LOP3.LUT R25, R37, 0xffff, RZ, 0xc0, !PT ;  /* 0x0000ffff25197812 */ /* 0x001fc800078ec0ff */
[----:B------:R-:W-:-:S05]  /*0fd0*/  I2FP.F32.U32 R25, R25 ;  /* 0x0000001900197245 */ /* 0x000fca0000201000 */
[----:B------:R-:W-:Y:S01]  /*0fe0*/  FADD.FTZ R25, -R25, 1 ;  /* 0x3f80000019197421 */ /* 0x000fe20000010100 */
[----:B-1----:R-:W-:-:S03]  /*0ff0*/  SHF.R.U32.HI R23, RZ, 0x6, R0 ;  /* 0x00000006ff177819 */ /* 0x002fc60000011600 */
[----:B------:R-:W-:Y:S01]  /*1000*/  FMUL.FTZ R30, R25, R30 ;  /* 0x0000001e191e7220 */ /* 0x000fe20000410000 */
[----:B------:R-:W-:Y:S02]  /*1010*/  SHF.R.U32.HI R25, RZ, 0x6, R21 ;  /* 0x00000006ff197819 */ /* 0x000fe40000011615 */
[----:B------:R-:W-:Y:S02]  /*1020*/  LOP3.LUT R21, R21, 0x8, RZ, 0xc0, !PT ;  /* 0x0000000815157812 */ /* 0x000fe400078ec0ff */
[----:B------:R-:W-:Y:S02]  /*1030*/  LOP3.LUT R25, R25, 0x2, RZ, 0xc0, !PT ;  /* 0x0000000219197812 */ /* 0x000fe400078ec0ff */
[----:B------:R-:W-:Y:S02]  /*1040*/  LOP3.LUT R23, R23, 0x2, RZ, 0xc0, !PT ;  /* 0x0000000217177812 */ /* 0x000fe400078ec0ff */
[----:B------:R-:W-:Y:S02]  /*1050*/  SHF.R.U32.HI R21, RZ, 0x2, R21 ;  /* 0x00000002ff157819 */ /* 0x000fe40000011615 */
[----:B------:R-:W0:Y:S02]  /*1060*/  I2F.U16 R25, R25 ;  /* 0x0000001900197306 */ /* 0x000e240000101000 */
[----:B------:R-:W-:-:S04]  /*1070*/  LOP3.LUT R21, R21, 0xffff, RZ, 0xc0, !PT ;  /* 0x0000ffff15157812 */ /* 0x000fc800078ec0ff */
[----:B------:R-:W-:Y:S02]  /*1080*/  I2FP.F32.U32 R21, R21 ;  /* 0x0000001500157245 */ /* 0x000fe40000201000 */
[----:B------:R-:W1:Y:S03]  /*1090*/  I2F.U16 R23, R23 ;  /* 0x0000001700177306 */ /* 0x000e660000101000 */
[----:B------:R-:W-:Y:S01]  /*10a0*/  FADD.FTZ R21, -R21, 1 ;  /* 0x3f80000015157421 */ /* 0x000fe20000010100 */
[----:B0-----:R-:W-:Y:S01]  /*10b0*/  FADD.FTZ R27, -R25, 1 ;  /* 0x3f800000191b7421 */ /* 0x001fe20000010100 */
[----:B-1----:R-:W-:Y:S01]  /*10c0*/  FADD.FTZ R25, -R23, 1 ;  /* 0x3f80000017197421 */ /* 0x002fe20000010100 */
[----:B------:R-:W-:Y:S01]  /*10d0*/  LOP3.LUT R0, R0, 0x8, RZ, 0xc0, !PT ;  /* 0x0000000800007812 */ /* 0x000fe200078ec0ff */
[----:B------:R-:W-:-:S03]  /*10e0*/  UIADD3 UR4, UR4, 0x210, URZ ;  /* 0x0000021004047890 */ /* 0x000fc6000fffe03f */
[----:B------:R-:W-:Y:S01]  /*10f0*/  SHF.R.U32.HI R0, RZ, 0x2, R0 ;  /* 0x00000002ff007819 */ /* 0x000fe20000011600 */
[----:B------:R-:W-:-:S03]  /*1100*/  ULEA UR4, UR5, UR4, 0x18 ;  /* 0x0000000405047291 */ /* 0x000fc6000f8ec03f */
[----:B------:R-:W-:Y:S01]  /*1110*/  LOP3.LUT R0, R0, 0xffff, RZ, 0xc0, !PT ;  /* 0x0000ffff00007812 */ /* 0x000fe200078ec0ff */
[----:B------:R-:W-:-:S03]  /*1120*/  FMUL.FTZ R28, R31, R28 ;  /* 0x0000001c1f1c7220 */ /* 0x000fc60000410000 */
[----:B------:R-:W-:-:S05]  /*1130*/  I2FP.F32.U32 R0, R0 ;  /* 0x0000000000007245 */ /* 0x000fca0000201000 */
[----:B------:R-:W-:Y:S01]  /*1140*/  FADD.FTZ R0, -R0, 1 ;  /* 0x3f80000000007421 */ /* 0x000fe20000010100 */
[C---:B------:R-:W-:Y:S01]  /*1150*/  FMUL.FTZ R34, R31.reuse, R34 ;  /* 0x000000221f227220 */ /* 0x040fe20000410000 */
[C---:B------:R-:W-:Y:S01]  /*1160*/  FMUL.FTZ R42, R31.reuse, R42 ;  /* 0x0000002a1f2a7220 */ /* 0x040fe20000410000 */
[C---:B------:R-:W-:Y:S01]  /*1170*/  FMUL.FTZ R36, R31.reuse, R36 ;  /* 0x000000241f247220 */ /* 0x040fe20000410000 */
[C---:B------:R-:W-:Y:S01]  /*1180*/  FMUL.FTZ R38, R31.reuse, R38 ;  /* 0x000000261f267220 */ /* 0x040fe20000410000 */
[C---:B------:R-:W-:Y:S01]  /*1190*/  FMUL.FTZ R40, R31.reuse, R40 ;  /* 0x000000281f287220 */ /* 0x040fe20000410000 */
[C---:B------:R-:W-:Y:S01]  /*11a0*/  FMUL.FTZ R35, R31.reuse, R35 ;  /* 0x000000231f237220 */ /* 0x040fe20000410000 */
[----:B------:R-:W-:Y:S01]  /*11b0*/  FMUL.FTZ R30, R31, R30 ;  /* 0x0000001e1f1e7220 */ /* 0x000fe20000410000 */
[----:B--2---:R-:W-:Y:S01]  /*11c0*/  FMUL.FTZ R39, R21, R39 ;  /* 0x0000002715277220 */ /* 0x004fe20000410000 */
[----:B------:R-:W-:-:S04]  /*11d0*/  SHF.R.U32.HI R21, RZ, 0x6, R32 ;  /* 0x00000006ff157819 */ /* 0x000fc80000011620 */
[----:B------:R-:W-:Y:S02]  /*11e0*/  LOP3.LUT R23, R21, 0x2, RZ, 0xc0, !PT ;  /* 0x0000000215177812 */ /* 0x000fe400078ec0ff */
[----:B------:R-:W-:-:S04]  /*11f0*/  SHF.R.U32.HI R21, RZ, 0x6, R29 ;  /* 0x00000006ff157819 */ /* 0x000fc8000001161d */
[----:B------:R-:W-:Y:S01]  /*1200*/  LOP3.LUT R21, R21, 0x2, RZ, 0xc0, !PT ;  /* 0x0000000215157812 */ /* 0x000fe200078ec0ff */
[----:B------:R-:W0:Y:S01]  /*1210*/  I2F.U16 R23, R23 ;  /* 0x0000001700177306 */ /* 0x000e220000101000 */
[----:B------:R-:W-:Y:S02]  /*1220*/  LOP3.LUT R32, R32, 0x8, RZ, 0xc0, !PT ;  /* 0x0000000820207812 */ /* 0x000fe400078ec0ff */
[----:B------:R-:W-:-:S05]  /*1230*/  LOP3.LUT R29, R29, 0x8, RZ, 0xc0, !PT ;  /* 0x000000081d1d7812 */ /* 0x000fca00078ec0ff */
[----:B------:R-:W1:Y:S01]  /*1240*/  I2F.U16 R21, R21 ;  /* 0x0000001500157306 */ /* 0x000e620000101000 */
[----:B------:R-:W-:Y:S01]  /*1250*/  SHF.R.U32.HI R32, RZ, 0x2, R32 ;  /* 0x00000002ff207819 */ /* 0x000fe20000011620 */
[----:B----4-:R-:W-:Y:S01]  /*1260*/  FMUL.FTZ R33, R27, R33 ;  /* 0x000000211b217220 */ /* 0x010fe20000410000 */
[----:B------:R-:W-:Y:S01]  /*1270*/  SHF.R.U32.HI R29, RZ, 0x2, R29 ;  /* 0x00000002ff1d7819 */ /* 0x000fe2000001161d */
[----:B-----5:R-:W-:Y:S01]  /*1280*/  FMUL.FTZ R41, R25, R41 ;  /* 0x0000002919297220 */ /* 0x020fe20000410000 */
[----:B------:R-:W-:Y:S01]  /*1290*/  LOP3.LUT R27, R32, 0xffff, RZ, 0xc0, !PT ;  /* 0x0000ffff201b7812 */ /* 0x000fe200078ec0ff */
[----:B0-----:R-:W-:Y:S01]  /*12a0*/  FADD.FTZ R25, -R23, 1 ;  /* 0x3f80000017197421 */ /* 0x001fe20000010100 */
[----:B------:R-:W-:Y:S02]  /*12b0*/  LOP3.LUT R29, R29, 0xffff, RZ, 0xc0, !PT ;  /* 0x0000ffff1d1d7812 */ /* 0x000fe400078ec0ff */
[----:B------:R-:W-:Y:S01]  /*12c0*/  I2FP.F32.U32 R27, R27 ;  /* 0x0000001b001b7245 */ /* 0x000fe20000201000 */
[----:B------:R-:W-:-:S04]  /*12d0*/  IMAD R23, R2, 0x10, R9 ;  /* 0x0000001002177824 */ /* 0x000fc800078e0209 */
[----:B------:R-:W-:Y:S01]  /*12e0*/  FADD.FTZ R27, -R27, 1 ;  /* 0x3f8000001b1b7421 */ /* 0x000fe20000010100 */
[----:B---3--:R-:W-:Y:S01]  /*12f0*/  FMUL.FTZ R44, R25, R44 ;  /* 0x0000002c192c7220 */ /* 0x008fe20000410000 */
[----:B-1----:R-:W-:Y:S01]  /*1300*/  FADD.FTZ R25, -R21, 1 ;  /* 0x3f80000015197421 */ /* 0x002fe20000010100 */
[----:B------:R-:W-:-:S05]  /*1310*/  I2FP.F32.U32 R21, R29 ;  /* 0x0000001d00157245 */ /* 0x000fca0000201000 */
[----:B------:R-:W-:Y:S01]  /*1320*/  FADD.FTZ R21, -R21, 1 ;  /* 0x3f80000015157421 */ /* 0x000fe20000010100 */
[----:B------:R-:W-:Y:S01]  /*1330*/  FMUL.FTZ R24, R27, R24 ;  /* 0x000000181b187220 */ /* 0x000fe20000410000 */
[----:B------:R-:W-:Y:S01]  /*1340*/  LEA.HI.SX32 R27, R23, R23, 0x1b ;  /* 0x00000017171b7211 */ /* 0x000fe200078fdaff */
[----:B------:R-:W-:Y:S01]  /*1350*/  FMUL.FTZ R0, R0, R43 ;  /* 0x0000002b00007220 */ /* 0x000fe20000410000 */
[----:B------:R-:W-:Y:S01]  /*1360*/  FMUL.FTZ R26, R25, R26 ;  /* 0x0000001a191a7220 */ /* 0x000fe20000410000 */
[----:B------:R-:W-:Y:S02]  /*1370*/  VIADD R32, R23, 0x1 ;  /* 0x0000000117207836 */ /* 0x000fe40000000000 */
[----:B------:R-:W-:Y:S01]  /*1380*/  FMUL.FTZ R22, R21, R22 ;  /* 0x0000001615167220 */ /* 0x000fe20000410000 */
[----:B------:R-:W-:Y:S01]  /*1390*/  LEA R21, R27, UR4, 0x2 ;  /* 0x000000041b157c11 */ /* 0x000fe2000f8e10ff */
[----:B------:R-:W-:Y:S01]  /*13a0*/  BAR.SYNC.DEFER_BLOCKING 0x0 ;  /* 0x0000000000007b1d */ /* 0x000fe20000010000 */
[C---:B------:R-:W-:Y:S01]  /*13b0*/  FMUL.FTZ R33, R31.reuse, R33 ;  /* 0x000000211f217220 */ /* 0x040fe20000410000 */
[C---:B------:R-:W-:Y:S01]  /*13c0*/  FMUL.FTZ R39, R31.reuse, R39 ;  /* 0x000000271f277220 */ /* 0x040fe20000410000 */
[C---:B------:R-:W-:Y:S01]  /*13d0*/  FMUL.FTZ R41, R31.reuse, R41 ;  /* 0x000000291f297220 */ /* 0x040fe20000410000 */
[C---:B------:R-:W-:Y:S01]  /*13e0*/  FMUL.FTZ R0, R31.reuse, R0 ;  /* 0x000000001f007220 */ /* 0x040fe20000410000 */
[C---:B------:R-:W-:Y:S01]  /*13f0*/  FMUL.FTZ R44, R31.reuse, R44 ;  /* 0x0000002c1f2c7220 */ /* 0x040fe20000410000 */
[C---:B------:R-:W-:Y:S01]  /*1400*/  FMUL.FTZ R24, R31.reuse, R24 ;  /* 0x000000181f187220 */ /* 0x040fe20000410000 */
[C---:B------:R-:W-:Y:S01]  /*1410*/  FMUL.FTZ R26, R31.reuse, R26 ;  /* 0x0000001a1f1a7220 */ /* 0x040fe20000410000 */
[----:B------:R-:W-:Y:S01]  /*1420*/  LEA.HI.SX32 R25, R32, R23, 0x1b ;  /* 0x0000001720197211 */ /* 0x000fe200078fdaff */
[----:B------:R-:W-:Y:S01]  /*1430*/  FMUL.FTZ R31, R31, R22 ;  /* 0x000000161f1f7220 */ /* 0x000fe20000410000 */
[----:B------:R-:W-:-:S02]  /*1440*/  VIADD R22, R23, 0x2 ;  /* 0x0000000217167836 */ /* 0x000fc40000000000 */
[C---:B------:R-:W-:Y:S01]  /*1450*/  VIADD R32, R23.reuse, 0x3 ;  /* 0x0000000317207836 */ /* 0x040fe20000000000 */
[----:B------:R0:W-:Y:S02]  /*1460*/  STS [R21], R28 ;  /* 0x0000001c15007388 */ /* 0x0001e40000000800 */
[----:B0-----:R-:W0:Y:S01]  /*1470*/  S2R R21, SR_TID.X ;  /* 0x0000000000157919 */ /* 0x001e220000002100 */
[----:B------:R-:W-:Y:S01]  /*1480*/  VIADD R27, R23, 0x4 ;  /* 0x00000004171b7836 */ /* 0x000fe20000000000 */
[----:B------:R-:W-:Y:S01]  /*1490*/  LEA R25, R25, UR4, 0x2 ;  /* 0x0000000419197c11 */ /* 0x000fe2000f8e10ff */
[C---:B------:R-:W-:Y:S01]  /*14a0*/  VIADD R37, R23.reuse, 0x5 ;  /* 0x0000000517257836 */ /* 0x040fe20000000000 */
[-C--:B------:R-:W-:Y:S01]  /*14b0*/  LEA.HI.SX32 R22, R22, R23.reuse, 0x1b ;  /* 0x0000001716167211 */ /* 0x080fe200078fdaff */
[----:B------:R-:W-:Y:S01]  /*14c0*/  VIADD R43, R23, 0x6 ;  /* 0x00000006172b7836 */ /* 0x000fe20000000000 */
[-C--:B------:R-:W-:Y:S01]  /*14d0*/  LEA.HI.SX32 R32, R32, R23.reuse, 0x1b ;  /* 0x0000001720207211 */ /* 0x080fe200078fdaff */
[----:B------:R1:W-:Y:S01]  /*14e0*/  STS [R25+0x4], R34 ;  /* 0x0000042219007388 */ /* 0x0003e20000000800 */
[----:B------:R-:W-:-:S02]  /*14f0*/  LEA.HI.SX32 R29, R27, R23, 0x1b ;  /* 0x000000171b1d7211 */ /* 0x000fc400078fdaff */
[-C--:B------:R-:W-:Y:S02]  /*1500*/  LEA.HI.SX32 R37, R37, R23.reuse, 0x1b ;  /* 0x0000001725257211 */ /* 0x080fe400078fdaff */
[----:B------:R-:W-:Y:S02]  /*1510*/  LEA.HI.SX32 R43, R43, R23, 0x1b ;  /* 0x000000172b2b7211 */ /* 0x000fe400078fdaff */
[----:B------:R-:W-:Y:S02]  /*1520*/  LEA R27, R32, UR4, 0x2 ;  /* 0x00000004201b7c11 */ /* 0x000fe4000f8e10ff */
[----:B-1----:R-:W-:Y:S02]  /*1530*/  LEA R25, R22, UR4, 0x2 ;  /* 0x0000000416197c11 */ /* 0x002fe4000f8e10ff */
[----:B------:R-:W-:Y:S02]  /*1540*/  LEA R29, R29, UR4, 0x2 ;  /* 0x000000041d1d7c11 */ /* 0x000fe4000f8e10ff */
[----:B------:R-:W-:Y:S01]  /*1550*/  LEA R37, R37, UR4, 0x2 ;  /* 0x0000000425257c11 */ /* 0x000fe2000f8e10ff */
[----:B------:R-:W-:Y:S01]  /*1560*/  STS [R25+0x8], R42 ;  /* 0x0000082a19007388 */ /* 0x000fe20000000800 */
[----:B------:R-:W-:Y:S01]  /*1570*/  LEA R34, R43, UR4, 0x2 ;  /* 0x000000042b227c11 */ /* 0x000fe2000f8e10ff */
[----:B------:R-:W-:-:S02]  /*1580*/  VIADD R43, R23, 0x7 ;  /* 0x00000007172b7836 */ /* 0x000fc40000000000 */
[----:B------:R1:W-:Y:S01]  /*1590*/  STS [R27+0xc], R36 ;  /* 0x00000c241b007388 */ /* 0x0003e20000000800 */
[----:B------:R-:W-:-:S03]  /*15a0*/  VIADD R45, R23, 0x8 ;  /* 0x00000008172d7836 */ /* 0x000fc60000000000 */
[----:B------:R2:W-:Y:S04]  /*15b0*/  STS [R29+0x10], R38 ;  /* 0x000010261d007388 */ /* 0x0005e80000000800 */
[----:B------:R-:W-:Y:S01]  /*15c0*/  STS [R37+0x14], R40 ;  /* 0x0000142825007388 */ /* 0x000fe20000000800 */
[----:B-1----:R-:W-:-:S03]  /*15d0*/  VIADD R36, R23, 0xa ;  /* 0x0000000a17247836 */ /* 0x002fc60000000000 */
[----:B------:R1:W-:Y:S01]  /*15e0*/  STS [R34+0x18], R35 ;  /* 0x0000182322007388 */ /* 0x0003e20000000800 */
[----:B------:R-:W-:Y:S01]  /*15f0*/  VIADD R22, R23, 0xf ;  /* 0x0000000f17167836 */ /* 0x000fe20000000000 */
[-C--:B------:R-:W-:Y:S01]  /*1600*/  LEA.HI.SX32 R43, R43, R23.reuse, 0x1b ;  /* 0x000000172b2b7211 */ /* 0x080fe200078fdaff */
[----:B--2---:R-:W-:Y:S01]  /*1610*/  VIADD R38, R23, 0xb ;  /* 0x0000000b17267836 */ /* 0x004fe20000000000 */
[-C--:B------:R-:W-:Y:S02]  /*1620*/  LEA.HI.SX32 R27, R45, R23.reuse, 0x1b ;  /* 0x000000172d1b7211 */ /* 0x080fe400078fdaff */
[----:B0-----:R-:W-:Y:S01]  /*1630*/  ISETP.NE.AND P0, PT, R21, RZ, PT ;  /* 0x000000ff1500720c */ /* 0x001fe20003f05270 */
[----:B-1----:R-:W-:Y:S01]  /*1640*/  VIADD R34, R23, 0x9 ;  /* 0x0000000917227836 */ /* 0x002fe20000000000 */
[----:B------:R-:W-:Y:S02]  /*1650*/  LEA.HI.SX32 R35, R38, R23, 0x1b ;  /* 0x0000001726237211 */ /* 0x000fe400078fdaff */
[----:B------:R-:W-:-:S02]  /*1660*/  LEA R43, R43, UR4, 0x2 ;  /* 0x000000042b2b7c11 */ /* 0x000fc4000f8e10ff */
[-C--:B------:R-:W-:Y:S02]  /*1670*/  LEA.HI.SX32 R29, R34, R23.reuse, 0x1b ;  /* 0x00000017221d7211 */ /* 0x080fe400078fdaff */
[-C--:B------:R-:W-:Y:S02]  /*1680*/  LEA.HI.SX32 R34, R36, R23.reuse, 0x1b ;  /* 0x0000001724227211 */ /* 0x080fe400078fdaff */
[----:B------:R-:W-:Y:S02]  /*1690*/  LEA R36, R27, UR4, 0x2 ;  /* 0x000000041b247c11 */ /* 0x000fe4000f8e10ff */
[----:B------:R-:W-:Y:S02]  /*16a0*/  LEA.HI.SX32 R37, R22, R23, 0x1b ;  /* 0x0000001716257211 */ /* 0x000fe400078fdaff */
[----:B------:R-:W-:Y:S01]  /*16b0*/  LEA R22, R29, UR4, 0x2 ;  /* 0x000000041d167c11 */ /* 0x000fe2000f8e10ff */
[C---:B------:R-:W-:Y:S01]  /*16c0*/  VIADD R42, R23.reuse, 0xc ;  /* 0x0000000c172a7836 */ /* 0x040fe20000000000 */
[----:B------:R-:W-:Y:S01]  /*16d0*/  LEA R34, R34, UR4, 0x2 ;  /* 0x0000000422227c11 */ /* 0x000fe2000f8e10ff */
[----:B------:R-:W-:Y:S01]  /*16e0*/  VIADD R32, R23, 0xd ;  /* 0x0000000d17207836 */ /* 0x000fe20000000000 */
[----:B------:R-:W-:Y:S01]  /*16f0*/  LEA R35, R35, UR4, 0x2 ;  /* 0x0000000423237c11 */ /* 0x000fe2000f8e10ff */
[----:B------:R-:W-:Y:S01]  /*1700*/  STS [R43+0x1c], R30 ;  /* 0x00001c1e2b007388 */ /* 0x000fe20000000800 */
[----:B------:R-:W-:-:S03]  /*1710*/  VIADD R28, R23, 0xe ;  /* 0x0000000e171c7836 */ /* 0x000fc60000000000 */
[----:B------:R0:W-:Y:S01]  /*1720*/  STS [R36+0x20], R33 ;  /* 0x0000202124007388 */ /* 0x0001e20000000800 */
[----:B------:R-:W-:-:S03]  /*1730*/  LEA.HI.SX32 R25, R42, R23, 0x1b ;  /* 0x000000172a197211 */ /* 0x000fc600078fdaff */
[----:B------:R-:W-:Y:S01]  /*1740*/  STS [R22+0x24], R39 ;  /* 0x0000242716007388 */ /* 0x000fe20000000800 */
[----:B------:R-:W-:-:S03]  /*1750*/  LEA.HI.SX32 R32, R32, R23, 0x1b ;  /* 0x0000001720207211 */ /* 0x000fc600078fdaff */
[----:B------:R-:W-:Y:S01]  /*1760*/  STS [R34+0x28], R41 ;  /* 0x0000282922007388 */ /* 0x000fe20000000800 */
[----:B------:R-:W-:-:S03]  /*1770*/  LEA.HI.SX32 R28, R28, R23, 0x1b ;  /* 0x000000171c1c7211 */ /* 0x000fc600078fdaff */
[----:B------:R1:W-:Y:S01]  /*1780*/  STS [R35+0x2c], R0 ;  /* 0x00002c0023007388 */ /* 0x0003e20000000800 */
[----:B------:R-:W-:Y:S01]  /*1790*/  LEA R25, R25, UR4, 0x2 ;  /* 0x0000000419197c11 */ /* 0x000fe2000f8e10ff */
[----:B0-----:R-:W-:Y:S01]  /*17a0*/  IMAD.IADD R36, R9, 0x1, R2 ;  /* 0x0000000109247824 */ /* 0x001fe200078e0202 */
[----:B------:R-:W-:Y:S01]  /*17b0*/  LEA R23, R32, UR4, 0x2 ;  /* 0x0000000420177c11 */ /* 0x000fe2000f8e10ff */
[----:B-1----:R-:W0:Y:S01]  /*17c0*/  @!P0 LDC R0, c[0x0][0x234] ;  /* 0x00008d00ff008b82 */ /* 0x002e220000000800 */
[----:B------:R-:W-:Y:S01]  /*17d0*/  LEA R27, R28, UR4, 0x2 ;  /* 0x000000041c1b7c11 */ /* 0x000fe2000f8e10ff */
[----:B------:R1:W-:Y:S01]  /*17e0*/  STS [R25+0x30], R44 ;  /* 0x0000302c19007388 */ /* 0x0003e20000000800 */
[----:B------:R-:W-:Y:S01]  /*17f0*/  LEA R28, R37, UR4, 0x2 ;  /* 0x00000004251c7c11 */ /* 0x000fe2000f8e10ff */
[C---:B------:R-:W-:Y:S02]  /*1800*/  VIADD R30, R36.reuse, 0x80 ;  /* 0x00000080241e7836 */ /* 0x040fe40000000000 */
[----:B------:R2:W-:Y:S01]  /*1810*/  STS [R23+0x34], R24 ;  /* 0x0000341817007388 */ /* 0x0005e20000000800 */
[----:B------:R-:W-:-:S02]  /*1820*/  VIADD R38, R36, 0x100 ;  /* 0x0000010024267836 */ /* 0x000fc40000000000 */
[C---:B------:R-:W-:Y:S01]  /*1830*/  VIADD R32, R36.reuse, 0xa0 ;  /* 0x000000a024207836 */ /* 0x040fe20000000000 */
[----:B------:R3:W-:Y:S01]  /*1840*/  STS [R27+0x38], R26 ;  /* 0x0000381a1b007388 */ /* 0x0007e20000000800 */
[C---:B------:R-:W-:Y:S02]  /*1850*/  VIADD R34, R36.reuse, 0xe0 ;  /* 0x000000e024227836 */ /* 0x040fe40000000000 */
[C---:B-1----:R-:W-:Y:S01]  /*1860*/  VIADD R25, R36.reuse, 0x60 ;  /* 0x0000006024197836 */ /* 0x042fe20000000000 */
[----:B------:R1:W-:Y:S01]  /*1870*/  STS [R28+0x3c], R31 ;  /* 0x00003c1f1c007388 */ /* 0x0003e20000000800 */
[C---:B------:R-:W-:Y:S02]  /*1880*/  VIADD R39, R36.reuse, 0x1a0 ;  /* 0x000001a024277836 */ /* 0x040fe40000000000 */
[C---:B--2---:R-:W-:Y:S02]  /*1890*/  VIADD R23, R36.reuse, 0xc0 ;  /* 0x000000c024177836 */ /* 0x044fe40000000000 */
[----:B------:R-:W-:-:S02]  /*18a0*/  VIADD R29, R36, 0x20 ;  /* 0x00000020241d7836 */ /* 0x000fc40000000000 */
[C---:B------:R-:W-:Y:S02]  /*18b0*/  VIADD R45, R36.reuse, 0x40 ;  /* 0x00000040242d7836 */ /* 0x040fe40000000000 */
[C---:B------:R-:W-:Y:S02]  /*18c0*/  VIADD R43, R36.reuse, 0x120 ;  /* 0x00000120242b7836 */ /* 0x040fe40000000000 */
[C---:B------:R-:W-:Y:S02]  /*18d0*/  VIADD R33, R36.reuse, 0x140 ;  /* 0x0000014024217836 */ /* 0x040fe40000000000 */
[C---:B------:R-:W-:Y:S02]  /*18e0*/  VIADD R41, R36.reuse, 0x160 ;  /* 0x0000016024297836 */ /* 0x040fe40000000000 */
[C---:B------:R-:W-:Y:S02]  /*18f0*/  VIADD R35, R36.reuse, 0x180 ;  /* 0x0000018024237836 */ /* 0x040fe40000000000 */
[----:B------:R-:W-:Y:S01]  /*1900*/  VIADD R37, R36, 0x1c0 ;  /* 0x000001c024257836 */ /* 0x000fe20000000000 */
[-C--:B---3--:R-:W-:Y:S01]  /*1910*/  LEA.HI.SX32 R26, R30, R36.reuse, 0x1b ;  /* 0x000000241e1a7211 */ /* 0x088fe200078fdaff */
[----:B-1----:R-:W-:Y:S01]  /*1920*/  VIADD R31, R36, 0x1e0 ;  /* 0x000001e0241f7836 */ /* 0x002fe20000000000 */
        /* <DEDUP_REMOVED lines=42> */
[----:B------:R-:W-:Y:S04]  /*1bd0*/  LDS R43, [R24+0x300] ;  /* 0x00030000182b7984 */ /* 0x000fe80000000800 */
        /* <DEDUP_REMOVED lines=22> */
[----:B------:R-:W-:-:S02]  /*1d40*/  ISETP.GE.AND P4, PT, R7, R24, PT ;  /* 0x000000180700720c */ /* 0x000fc40003f86270 */
[----:B------:R-:W-:-:S06]  /*1d50*/  ISETP.GE.AND P6, PT, R8, R24, PT ;  /* 0x000000180800720c */ /* 0x000fcc0003fc6270 */
[----:B------:R-:W-:Y:S01]  /*1d60*/  @!P0 STG.E desc[UR8][R22.64+0x80], R29 ;  /* 0x0000801d16008986 */ /* 0x000fe2000c101908 */
[-C--:B------:R-:W-:Y:S01]  /*1d70*/  ISETP.GE.AND P0, PT, R13, R24.reuse, PT ;  /* 0x000000180d00720c */ /* 0x080fe20003f06270 */
[----:B------:R-:W-:Y:S01]  /*1d80*/  VIADD R26, R7, 0x80 ;  /* 0x00000080071a7836 */ /* 0x000fe20000000000 */
[-C--:B------:R-:W-:Y:S02]  /*1d90*/  ISETP.GE.AND P1, PT, R28, R24.reuse, PT ;  /* 0x000000181c00720c */ /* 0x080fe40003f26270 */
[----:B------:R-:W-:Y:S01]  /*1da0*/  @!P4 STG.E desc[UR8][R22.64], R31 ;  /* 0x0000001f1600c986 */ /* 0x000fe2000c101908 */
[-C--:B------:R-:W-:Y:S02]  /*1db0*/  ISETP.GE.AND P5, PT, R10, R24.reuse, PT ;  /* 0x000000180a00720c */ /* 0x080fe40003fa6270 */
[-C--:B------:R-:W-:Y:S02]  /*1dc0*/  ISETP.GE.AND P3, PT, R26, R24.reuse, PT ;  /* 0x000000181a00720c */ /* 0x080fe40003f66270 */
[----:B------:R-:W-:-:S04]  /*1dd0*/  ISETP.GE.AND P4, PT, R12, R24, PT ;  /* 0x000000180c00720c */ /* 0x000fc80003f86270 */
[----:B------:R-:W-:Y:S01]  /*1de0*/  @!P0 STG.E desc[UR8][R22.64+0x400], R30 ;  /* 0x0004001e16008986 */ /* 0x000fe2000c101908 */
[----:B------:R-:W-:-:S03]  /*1df0*/  ISETP.GE.AND P0, PT, R14, R24, PT ;  /* 0x000000180e00720c */ /* 0x000fc60003f06270 */
[----:B------:R0:W-:Y:S01]  /*1e00*/  @!P6 STG.E desc[UR8][R22.64+0x280], R25 ;  /* 0x000280191600e986 */ /* 0x0001e2000c101908 */
[----:B------:R-:W-:-:S03]  /*1e10*/  ISETP.GE.AND P6, PT, R20, R24, PT ;  /* 0x000000181400720c */ /* 0x000fc60003fc6270 */
[----:B------:R1:W-:Y:S01]  /*1e20*/  @!P1 STG.E desc[UR8][R22.64+0x100], R39 ;  /* 0x0001002716009986 */ /* 0x0003e2000c101908 */
[----:B0-----:R-:W-:-:S03]  /*1e30*/  IMAD.SHL.U32 R25, R0, 0x200, RZ ;  /* 0x0000020000197824 */ /* 0x001fc600078e00ff */
[----:B------:R1:W-:Y:S01]  /*1e40*/  @!P2 STG.E desc[UR8][R22.64+0x180], R27 ;  /* 0x0001801b1600a986 */ /* 0x0003e2000c101908 */
[----:B------:R-:W-:-:S03]  /*1e50*/  IMAD.IADD R6, R25, 0x1, R6 ;  /* 0x0000000119067824 */ /* 0x000fc600078e0206 */
[----:B------:R1:W-:Y:S01]  /*1e60*/  @!P3 STG.E desc[UR8][R22.64+0x200], R41 ;  /* 0x000200291600b986 */ /* 0x0003e2000c101908 */
[-C--:B------:R-:W-:Y:S02]  /*1e70*/  ISETP.GE.AND P1, PT, R15, R24.reuse, PT ;  /* 0x000000180f00720c */ /* 0x080fe40003f26270 */
[-C--:B------:R-:W-:Y:S01]  /*1e80*/  ISETP.GE.AND P2, PT, R16, R24.reuse, PT ;  /* 0x000000181000720c */ /* 0x080fe20003f46270 */
[----:B------:R1:W-:Y:S01]  /*1e90*/  @!P5 STG.E desc[UR8][R22.64+0x300], R43 ;  /* 0x0003002b1600d986 */ /* 0x0003e2000c101908 */
[-C--:B------:R-:W-:Y:S02]  /*1ea0*/  ISETP.GE.AND P3, PT, R17, R24.reuse, PT ;  /* 0x000000181100720c */ /* 0x080fe40003f66270 */
[-C--:B------:R-:W-:Y:S01]  /*1eb0*/  ISETP.GE.AND P5, PT, R19, R24.reuse, PT ;  /* 0x000000181300720c */ /* 0x080fe20003fa6270 */
        /* <DEDUP_REMOVED lines=12> */
.L_x_200:
        /* <DEDUP_REMOVED lines=16> */
.L_x_2060:


//--------------------- .text._Z20kDequantizeBlockwiseI6__halfLi512ELi64ELi8ELi2EEvPfPhS1_PT_ii --------------------------
	.section	.text._Z20kDequantizeBlockwiseI6__halfLi512ELi64ELi8ELi2EEvPfPhS1_PT_ii,"ax",@progbits
	.align	128
        .global         _Z20kDequantizeBlockwiseI6__halfLi512ELi64ELi8ELi2EEvPfPhS1_PT_ii
        .type           _Z20kDequantizeBlockwiseI6__halfLi512ELi64ELi8ELi2EEvPfPhS1_PT_ii,@function
        .size           _Z20kDequantizeBlockwiseI6__halfLi512ELi64ELi8ELi2EEvPfPhS1_PT_ii,(.L_x_2061 - _Z20kDequantizeBlockwiseI6__halfLi512ELi64ELi8ELi2EEvPfPhS1_PT_ii)
        .other          _Z20kDequantizeBlockwiseI6__halfLi512ELi64ELi8ELi2EEvPfPhS1_PT_ii,@"STO_CUDA_ENTRY STV_DEFAULT"
_Z20kDequantizeBlockwiseI6__halfLi512ELi64ELi8ELi2EEvPfPhS1_PT_ii:
.text._Z20kDequantizeBlockwiseI6__halfLi512ELi64ELi8ELi2EEvPfPhS1_PT_ii:
        /* <DEDUP_REMOVED lines=40> */
.L_x_201:
        /* <DEDUP_REMOVED lines=169> */
[----:B------:R-:W-:Y:S01]  /*0d10*/  F2FP.F16.F32.PACK_AB R28, R33, R28 ;  /* 0x0000001c211c723e */ /* 0x000fe200000000ff */
        /* <DEDUP_REMOVED lines=12> */
[----:B------:R-:W-:-:S02]  /*0de0*/  F2FP.F16.F32.PACK_AB R37, R42, R37 ;  /* 0x000000252a25723e */ /* 0x000fc400000000ff */
        /* <DEDUP_REMOVED lines=17> */
[----:B------:R-:W-:Y:S01]  /*0f00*/  F2FP.F16.F32.PACK_AB R45, R34, R45 ;  /* 0x0000002d222d723e */ /* 0x000fe200000000ff */
        /* <DEDUP_REMOVED lines=10> */
[----:B------:R-:W-:Y:S01]  /*0fb0*/  F2FP.F16.F32.PACK_AB R39, R26, R39 ;  /* 0x000000271a27723e */ /* 0x000fe200000000ff */
        /* <DEDUP_REMOVED lines=10> */
[----:B------:R-:W-:Y:S01]  /*1060*/  F2FP.F16.F32.PACK_AB R36, R36, R43 ;  /* 0x0000002b2424723e */ /* 0x000fe200000000ff */
[----:B--2---:R-:W-:Y:S01]  /*1070*/  VIADD R28, R40, 0xa ;  /* 0x0000000a281c7836 */ /* 0x004fe20000000000 */
[----:B------:R-:W-:Y:S01]  /*1080*/  LEA.HI.SX32 R25, R45, R40, 0x1b ;  /* 0x000000282d197211 */ /* 0x000fe200078fdaff */
[----:B------:R1:W-:Y:S01]  /*1090*/  STS.U16 [R26+0xc], R39 ;  /* 0x00000c271a007388 */ /* 0x0003e20000000400 */
[----:B0-----:R-:W-:-:S02]  /*10a0*/  ISETP.NE.AND P0, PT, R20, RZ, PT ;  /* 0x000000ff1400720c */ /* 0x001fc40003f05270 */
[----:B------:R-:W-:Y:S02]  /*10b0*/  LEA.HI.SX32 R28, R28, R40, 0x1b ;  /* 0x000000281c1c7211 */ /* 0x000fe400078fdaff */
[----:B------:R-:W-:Y:S02]  /*10c0*/  LEA R37, R37, UR4, 0x1 ;  /* 0x0000000425257c11 */ /* 0x000fe4000f8e08ff */
[----:B------:R-:W-:Y:S02]  /*10d0*/  F2FP.F16.F32.PACK_AB R23, R23, R38 ;  /* 0x000000261717723e */ /* 0x000fe400000000ff */
        /* <DEDUP_REMOVED lines=12> */
[----:B------:R-:W-:Y:S01]  /*11a0*/  F2FP.F16.F32.PACK_AB R24, R24, R29 ;  /* 0x0000001d1818723e */ /* 0x000fe200000000ff */
        /* <DEDUP_REMOVED lines=8> */
[----:B------:R-:W-:-:S03]  /*1230*/  F2FP.F16.F32.PACK_AB R21, R32, R21 ;  /* 0x000000152015723e */ /* 0x000fc600000000ff */
        /* <DEDUP_REMOVED lines=128> */
.L_x_202:
        /* <DEDUP_REMOVED lines=12> */
.L_x_2061:


//--------------------- .text._Z20kDequantizeBlockwiseI6__halfLi512ELi64ELi8ELi0EEvPfPhS1_PT_ii --------------------------
	.section	.text._Z20kDequantizeBlockwiseI6__halfLi512ELi64ELi8ELi0EEvPfPhS1_PT_ii,"ax",@progbits
	.align	128
        .global         _Z20kDequantizeBlockwiseI6__halfLi512ELi64ELi8ELi0EEvPfPhS1_PT_ii
        .type           _Z20kDequantizeBlockwiseI6__halfLi512ELi64ELi8ELi0EEvPfPhS1_PT_ii,@function
        .size           _Z20kDequantizeBlockwiseI6__halfLi512ELi64ELi8ELi0EEvPfPhS1_PT_ii,(.L_x_2062 - _Z20kDequantizeBlockwiseI6__halfLi512ELi64ELi8ELi0EEvPfPhS1_PT_ii)
        .other          _Z20kDequantizeBlockwiseI6__halfLi512ELi64ELi8ELi0EEvPfPhS1_PT_ii,@"STO_CUDA_ENTRY STV_DEFAULT"
_Z20kDequantizeBlockwiseI6__halfLi512ELi64ELi8ELi0EEvPfPhS1_PT_ii:
.text._Z20kDequantizeBlockwiseI6__halfLi512ELi64ELi8ELi0EEvPfPhS1_PT_ii:
        /* <DEDUP_REMOVED lines=14> */
.L_x_203:
        /* <DEDUP_REMOVED lines=139> */
[----:B------:R-:W-:Y:S02]  /*0990*/  F2FP.F16.F32.PACK_AB R27, R28, R27 ;  /* 0x0000001b1c1b723e */ /* 0x000fe400000000ff */
        /* <DEDUP_REMOVED lines=11> */
[----:B------:R-:W-:Y:S01]  /*0a50*/  F2FP.F16.F32.PACK_AB R15, R20, R15 ;  /* 0x0000000f140f723e */ /* 0x000fe200000000ff */
        /* <DEDUP_REMOVED lines=9> */
[----:B------:R-:W-:-:S02]  /*0af0*/  F2FP.F16.F32.PACK_AB R18, R29, R18 ;  /* 0x000000121d12723e */ /* 0x000fc400000000ff */
[----:B------:R-:W-:Y:S01]  /*0b00*/  LEA.HI.SX32 R19, R25, R26, 0x1b ;  /* 0x0000001a19137211 */ /* 0x000fe200078fdaff */
[C---:B--2---:R-:W-:Y:S01]  /*0b10*/  FMUL.FTZ R16, R11.reuse, R16 ;  /* 0x000000100b107220 */ /* 0x044fe20000410000 */
[----:B------:R-:W-:Y:S01]  /*0b20*/  FMUL.FTZ R11, R11, R14 ;  /* 0x0000000e0b0b7220 */ /* 0x000fe20000410000 */
[----:B------:R-:W-:Y:S02]  /*0b30*/  LEA.HI.SX32 R21, R27, R26, 0x1b ;  /* 0x0000001a1b157211 */ /* 0x000fe400078fdaff */
[----:B------:R-:W-:Y:S02]  /*0b40*/  LEA R17, R17, UR6, 0x1 ;  /* 0x0000000611117c11 */ /* 0x000fe4000f8e08ff */
[----:B------:R-:W-:Y:S02]  /*0b50*/  F2FP.F16.F32.PACK_AB R11, R11, R16 ;  /* 0x000000100b0b723e */ /* 0x000fe400000000ff */
        /* <DEDUP_REMOVED lines=63> */
.L_x_204:
        /* <DEDUP_REMOVED lines=11> */
.L_x_2062:


//--------------------- .text._Z20kDequantizeBlockwiseI6__halfLi512ELi64ELi8ELi1EEvPfPhS1_PT_ii --------------------------
	.section	.text._Z20kDequantizeBlockwiseI6__halfLi512ELi64ELi8ELi1EEvPfPhS1_PT_ii,"ax",@progbits
	.align	128
        .global         _Z20kDequantizeBlockwiseI6__halfLi512ELi64ELi8ELi1EEvPfPhS1_PT_ii
        .type           _Z20kDequantizeBlockwiseI6__halfLi512ELi64ELi8ELi1EEvPfPhS1_PT_ii,@function
        .size           _Z20kDequantizeBlockwiseI6__halfLi512ELi64ELi8ELi1EEvPfPhS1_PT_ii,(.L_x_2063 - _Z20kDequantizeBlockwiseI6__halfLi512ELi64ELi8ELi1EEvPfPhS1_PT_ii)
        .other          _Z20kDequantizeBlockwiseI6__halfLi512ELi64ELi8ELi1EEvPfPhS1_PT_ii,@"STO_CUDA_ENTRY STV_DEFAULT"
_Z20kDequantizeBlockwiseI6__halfLi512ELi64ELi8ELi1EEvPfPhS1_PT_ii:
.text._Z20kDequantizeBlockwiseI6__halfLi512ELi64ELi8ELi1EEvPfPhS1_PT_ii:
        /* <DEDUP_REMOVED lines=39> */
.L_x_205:
        /* <DEDUP_REMOVED lines=267> */
[----:B------:R-:W-:Y:S01]  /*1320*/  F2FP.F16.F32.PACK_AB R23, R32, R23 ;  /* 0x000000172017723e */ /* 0x000fe200000000ff */
        /* <DEDUP_REMOVED lines=22> */
[----:B------:R-:W-:Y:S02]  /*1490*/  F2FP.F16.F32.PACK_AB R25, R25, R34 ;  /* 0x000000221919723e */ /* 0x000fe400000000ff */
[-C--:B------:R-:W-:Y:S02]  /*14a0*/  LEA.HI.SX32 R24, R35, R22.reuse, 0x1b ;  /* 0x0000001623187211 */ /* 0x080fe400078fdaff */
[----:B------:R-:W-:Y:S02]  /*14b0*/  LEA.HI.SX32 R37, R37, R22, 0x1b ;  /* 0x0000001625257211 */ /* 0x000fe400078fdaff */
[----:B------:R-:W-:Y:S01]  /*14c0*/  F2FP.F16.F32.PACK_AB R27, R27, R44 ;  /* 0x0000002c1b1b723e */ /* 0x000fe200000000ff */
        /* <DEDUP_REMOVED lines=22> */
[----:B------:R-:W-:Y:S01]  /*1630*/  F2FP.F16.F32.PACK_AB R32, R32, R43 ;  /* 0x0000002b2020723e */ /* 0x000fe200000000ff */
        /* <DEDUP_REMOVED lines=12> */
[----:B------:R-:W-:Y:S02]  /*1700*/  F2FP.F16.F32.PACK_AB R29, R29, R36 ;  /* 0x000000241d1d723e */ /* 0x000fe400000000ff */
        /* <DEDUP_REMOVED lines=13> */
[----:B------:R-:W-:Y:S02]  /*17e0*/  F2FP.F16.F32.PACK_AB R0, R45, R0 ;  /* 0x000000002d00723e */ /* 0x000fe400000000ff */
[----:B------:R-:W-:Y:S01]  /*17f0*/  LEA R25, R25, UR4, 0x1 ;  /* 0x0000000419197c11 */ /* 0x000fe2000f8e08ff */
[----:B------:R-:W-:Y:S01]  /*1800*/  STS.U16 [R38+0xe], R40 ;  /* 0x00000e2826007388 */ /* 0x000fe20000000400 */
[----:B------:R-:W-:-:S03]  /*1810*/  F2FP.F16.F32.PACK_AB R30, R31, R30 ;  /* 0x0000001e1f1e723e */ /* 0x000fc600000000ff */
[----:B------:R-:W-:Y:S01]  /*1820*/  STS.U16 [R27+0x10], R29 ;  /* 0x0000101d1b007388 */ /* 0x000fe20000000400 */
[----:B------:R-:W-:-:S03]  /*1830*/  PRMT R31, R0, 0x7632, R31 ;  /* 0x00007632001f7816 */ /* 0x000fc6000000001f */
[----:B------:R-:W-:Y:S04]  /*1840*/  STS.U16 [R21+0x12], R22 ;  /* 0x0000121615007388 */ /* 0x000fe80000000400 */
[----:B------:R0:W-:Y:S01]  /*1850*/  STS.U16 [R25+0x14], R0 ;  /* 0x0000140019007388 */ /* 0x0001e20000000400 */
[----:B------:R-:W-:Y:S02]  /*1860*/  LEA R24, R24, UR4, 0x1 ;  /* 0x0000000418187c11 */ /* 0x000fe4000f8e08ff */
[----:B------:R-:W-:Y:S01]  /*1870*/  F2FP.F16.F32.PACK_AB R26, R39, R26 ;  /* 0x0000001a271a723e */ /* 0x000fe200000000ff */
        /* <DEDUP_REMOVED lines=130> */
.L_x_206:
        /* <DEDUP_REMOVED lines=14> */
.L_x_2063:


//--------------------- .text._Z23kQuantizeBlockwiseSmallI13__nv_bfloat16Li64ELi2EEvPfPT_S1_PhS1_ii --------------------------
	.section	.text._Z23kQuantizeBlockwiseSmallI13__nv_bfloat16Li64ELi2EEvPfPT_S1_PhS1_ii,"ax",@progbits
	.align	128
        .global         _Z23kQuantizeBlockwiseSmallI13__nv_bfloat16Li64ELi2EEvPfPT_S1_PhS1_ii
        .type           _Z23kQuantizeBlockwiseSmallI13__nv_bfloat16Li64ELi2EEvPfPT_S1_PhS1_ii,@function
        .size           _Z23kQuantizeBlockwiseSmallI13__nv_bfloat16Li64ELi2EEvPfPT_S1_PhS1_ii,(.L_x_2064 - _Z23kQuantizeBlockwiseSmallI13__nv_bfloat16Li64ELi2EEvPfPT_S1_PhS1_ii)
        .other          _Z23kQuantizeBlockwiseSmallI13__nv_bfloat16Li64ELi2EEvPfPT_S1_PhS1_ii,@"STO_CUDA_ENTRY STV_DEFAULT"
_Z23kQuantizeBlockwiseSmallI13__nv_bfloat16Li64ELi2EEvPfPT_S1_PhS1_ii:
.text._Z23kQuantizeBlockwiseSmallI13__nv_bfloat16Li64ELi2EEvPfPT_S1_PhS1_ii:
[----:B------:R-:W-:Y:S01]  /*0000*/  LDC R1, c[0x0][0x28] ;  /* 0x00000a00ff017b82 */ /* 0x000fe20000000800 */
[----:B------:R-:W0:Y:S01]  /*0010*/  S2R R0, SR_TID.X ;  /* 0x0000000000007919 */ /* 0x000e220000002100 */
[----:B------:R-:W-:Y:S01]  /*0020*/  ULDC UR10, c[0x0][0x23c] ;  /* 0x00008f00000a7ab9 */ /* 0x000fe20000000800 */
[----:B------:R-:W-:Y:S01]  /*0030*/  ULDC.64 UR4, c[0x0][0x218] ;  /* 0x0000860000047ab9 */ /* 0x000fe20000000a00 */
[----:B------:R-:W-:Y:S01]  /*0040*/  ULDC.64 UR8, c[0x0][0x208] ;  /* 0x0000820000087ab9 */ /* 0x000fe20000000a00 */
[----:B------:R-:W1:Y:S01]  /*0050*/  S2R R4, SR_CTAID.X ;  /* 0x0000000000047919 */ /* 0x000e620000002500 */
[----:B0-----:R-:W-:Y:S02]  /*0060*/  IMAD.SHL.U32 R3, R0, 0x2, RZ ;  /* 0x0000000200037824 */ /* 0x001fe400078e00ff */
[----:B-1----:R-:W-:-:S03]  /*0070*/  IMAD.SHL.U32 R2, R4, 0x40, RZ ;  /* 0x0000004004027824 */ /* 0x002fc600078e00ff */
[----:B------:R-:W-:-:S04]  /*0080*/  LOP3.LUT R5, R3, 0xffffffc0, RZ, 0xc0, !PT ;  /* 0xffffffc003057812 */ /* 0x000fc800078ec0ff */
[----:B------:R-:W-:Y:S02]  /*0090*/  LOP3.LUT R6, R5, 0x1f, R0, 0xf8, !PT ;  /* 0x0000001f05067812 */ /* 0x000fe400078ef800 */
[----:B------:R-:W-:Y:S02]  /*00a0*/  IADD3 R3, -R2, UR10, RZ ;  /* 0x0000000a02037c10 */ /* 0x000fe4000fffe1ff */
[----:B------:R-:W-:Y:S01]  /*00b0*/  SHF.R.S32.HI R7, RZ, 0x1f, R6 ;  /* 0x0000001fff077819 */ /* 0x000fe20000011406 */
[----:B------:R-:W-:Y:S01]  /*00c0*/  VIADD R8, R6, 0x20 ;  /* 0x0000002006087836 */ /* 0x000fe20000000000 */
[----:B------:R-:W-:Y:S01]  /*00d0*/  VIMNMX R5, R3, 0x40, PT ;  /* 0x0000004003057848 */ /* 0x000fe20003fe0100 */
[----:B------:R-:W-:Y:S01]  /*00e0*/  BAR.SYNC.DEFER_BLOCKING 0x0 ;  /* 0x0000000000007b1d */ /* 0x000fe20000010000 */
[----:B------:R-:W-:Y:S02]  /*00f0*/  IADD3 R9, P2, R2, R6, RZ ;  /* 0x0000000602097210 */ /* 0x000fe40007f5e0ff */
[----:B------:R-:W-:-:S02]  /*0100*/  ISETP.GE.AND P1, PT, R6, R5, PT ;  /* 0x000000050600720c */ /* 0x000fc40003f26270 */
[----:B------:R-:W-:Y:S02]  /*0110*/  ISETP.GE.AND P0, PT, R8, R5, PT ;  /* 0x000000050800720c */ /* 0x000fe40003f06270 */
[----:B------:R-:W-:Y:S02]  /*0120*/  LEA.HI.X.SX32 R8, R2, R7, 0x1, P2 ;  /* 0x0000000702087211 */ /* 0x000fe400010f0eff */
[----:B------:R-:W-:-:S04]  /*0130*/  LEA R6, P2, R9, UR4, 0x1 ;  /* 0x0000000409067c11 */ /* 0x000fc8000f8408ff */
[--C-:B------:R-:W-:Y:S02]  /*0140*/  LEA.HI.X R7, R9, UR5, R8.reuse, 0x1, P2 ;  /* 0x0000000509077c11 */ /* 0x100fe400090f0c08 */
[----:B------:R-:W-:Y:S02]  /*0150*/  PRMT R9, RZ, 0x7610, R9 ;  /* 0x00007610ff097816 */ /* 0x000fe40000000009 */
[----:B------:R-:W-:-:S04]  /*0160*/  PRMT R8, RZ, 0x7610, R8 ;  /* 0x00007610ff087816 */ /* 0x000fc80000000008 */
[----:B------:R-:W2:Y:S04]  /*0170*/  @!P1 LDG.E.U16.CONSTANT R9, desc[UR8][R6.64] ;  /* 0x0000000806099981 */ /* 0x000ea8000c1e9500 */
[----:B------:R-:W3:Y:S01]  /*0180*/  @!P0 LDG.E.U16.CONSTANT R8, desc[UR8][R6.64+0x40] ;  /* 0x0000400806088981 */ /* 0x000ee2000c1e9500 */
[----:B------:R-:W0:Y:S01]  /*0190*/  S2UR UR7, SR_CgaCtaId ;  /* 0x00000000000779c3 */ /* 0x000e220000008800 */
[----:B------:R-:W-:Y:S01]  /*01a0*/  UMOV UR5, 0x400 ;  /* 0x0000040000057882 */ /* 0x000fe20000000000 */
[----:B------:R-:W-:Y:S01]  /*01b0*/  BSSY B0, `(.L_x_207) ;  /* 0x0000032000007945 */ /* 0x000fe20003800000 */
[----:B------:R-:W1:Y:S01]  /*01c0*/  S2R R5, SR_LANEID ;  /* 0x0000000000057919 */ /* 0x000e620000000000 */
[----:B------:R-:W-:Y:S02]  /*01d0*/  UIADD3 UR4, UR5, 0xb0, URZ ;  /* 0x000000b005047890 */ /* 0x000fe4000fffe03f */
[----:B0-----:R-:W-:-:S02]  /*01e0*/  ULEA UR6, UR7, UR5, 0x18 ;  /* 0x0000000507067291 */ /* 0x001fc4000f8ec03f */
[----:B------:R-:W-:-:S04]  /*01f0*/  ULEA UR4, UR7, UR4, 0x18 ;  /* 0x0000000407047291 */ /* 0x000fc8000f8ec03f */
[C---:B-1----:R-:W-:Y:S02]  /*0200*/  LEA R10, R5.reuse, UR6, 0x1 ;  /* 0x00000006050a7c11 */ /* 0x042fe4000f8e08ff */
[----:B------:R-:W-:-:S03]  /*0210*/  LEA R11, R5, UR6, 0x2 ;  /* 0x00000006050b7c11 */ /* 0x000fc6000f8e10ff */
[----:B--2---:R-:W-:Y:S04]  /*0220*/  STS.U16 [R10], R9 ;  /* 0x000000090a007388 */ /* 0x004fe80000000400 */
[----:B---3--:R-:W-:Y:S01]  /*0230*/  STS.U16 [R10+0x40], R8 ;  /* 0x000040080a007388 */ /* 0x008fe20000000400 */
[----:B------:R-:W-:-:S03]  /*0240*/  NOP ;  /* 0x0000000000007918 */ /* 0x000fc60000000000 */
[----:B------:R-:W0:Y:S02]  /*0250*/  LDS R11, [R11] ;  /* 0x000000000b0b7984 */ /* 0x000e240000000800 */
[C---:B0-----:R-:W-:Y:S01]  /*0260*/  PRMT R6, R11.reuse, 0x7632, R6 ;  /* 0x000076320b067816 */ /* 0x041fe20000000006 */
[----:B------:R-:W-:-:S04]  /*0270*/  IMAD.U32 R7, R11, 0x10000, RZ ;  /* 0x000100000b077824 */ /* 0x000fc800078e00ff */
[----:B------:R-:W-:Y:S01]  /*0280*/  IMAD.U32 R6, R6, 0x10000, RZ ;  /* 0x0001000006067824 */ /* 0x000fe200078e00ff */
[----:B------:R-:W-:-:S04]  /*0290*/  FMNMX.FTZ R13, |R7|, -3.40282346638528859812e+38, !PT ;  /* 0xff7fffff070d7809 */ /* 0x000fc80007810200 */
[----:B------:R-:W-:-:S05]  /*02a0*/  FMNMX.FTZ R13, R13, |R6|, !PT ;  /* 0x400000060d0d7209 */ /* 0x000fca0007810000 */
        /* <DEDUP_REMOVED lines=11> */
[----:B------:R-:W-:Y:S02]  /*0360*/  FSEL R10, R8, R9, P0 ;  /* 0x00000009080a7208 */ /* 0x000fe40000000000 */
[----:B------:R-:W-:Y:S02]  /*0370*/  LOP3.LUT R8, R0, 0x1f, RZ, 0xc0, !PT ;  /* 0x0000001f00087812 */ /* 0x000fe400078ec0ff */
[----:B------:R-:W-:Y:S01]  /*0380*/  SHF.R.U32.HI R9, RZ, 0x5, R0 ;  /* 0x00000005ff097819 */ /* 0x000fe20000011600 */
[----:B------:R-:W0:Y:S01]  /*0390*/  SHFL.DOWN PT, R11, R10, 0x8, 0x1f ;  /* 0x09001f000a0b7f89 */ /* 0x000e2200000e0000 */
[----:B------:R-:W-:Y:S02]  /*03a0*/  ISETP.NE.AND P1, PT, R8, RZ, PT ;  /* 0x000000ff0800720c */ /* 0x000fe40003f25270 */
[----:B------:R-:W-:Y:S02]  /*03b0*/  LEA R14, R9, UR4, 0x2 ;  /* 0x00000004090e7c11 */ /* 0x000fe4000f8e10ff */
[----:B0-----:R-:W-:-:S04]  /*03c0*/  FSETP.GEU.FTZ.AND P0, PT, R10, R11, PT ;  /* 0x0000000b0a00720b */ /* 0x001fc80003f1e000 */
[----:B------:R-:W-:-:S04]  /*03d0*/  ISETP.LT.AND P0, PT, R5, 0x18, !P0 ;  /* 0x000000180500780c */ /* 0x000fc80004701270 */
[----:B------:R-:W-:-:S05]  /*03e0*/  FSEL R11, R11, R10, P0 ;  /* 0x0000000a0b0b7208 */ /* 0x000fca0000000000 */
[----:B------:R-:W0:Y:S02]  /*03f0*/  SHFL.DOWN PT, R12, R11, 0x10, 0x1f ;  /* 0x0a001f000b0c7f89 */ /* 0x000e2400000e0000 */
[----:B0-----:R-:W-:-:S04]  /*0400*/  FSETP.GEU.FTZ.AND P0, PT, R11, R12, PT ;  /* 0x0000000c0b00720b */ /* 0x001fc80003f1e000 */
[----:B------:R-:W-:-:S04]  /*0410*/  ISETP.LT.AND P0, PT, R5, 0x10, !P0 ;  /* 0x000000100500780c */ /* 0x000fc80004701270 */
[----:B------:R-:W-:Y:S01]  /*0420*/  FSEL R13, R12, R11, P0 ;  /* 0x0000000b0c0d7208 */ /* 0x000fe20000000000 */
[----:B------:R-:W-:Y:S08]  /*0430*/  @P1 BRA `(.L_x_208) ;  /* 0x0000000000241947 */ /* 0x000ff00003800000 */
[----:B------:R-:W-:-:S05]  /*0440*/  IMAD R10, R9, 0x40, R2 ;  /* 0x00000040090a7824 */ /* 0x000fca00078e0202 */
[----:B------:R-:W-:-:S13]  /*0450*/  ISETP.GE.AND P0, PT, R10, UR10, PT ;  /* 0x0000000a0a007c0c */ /* 0x000fda000bf06270 */
[----:B------:R-:W0:Y:S01]  /*0460*/  @!P0 LDC.64 R10, c[0x0][0x220] ;  /* 0x00008800ff0a8b82 */ /* 0x000e220000000a00 */
[----:B------:R-:W1:Y:S01]  /*0470*/  @!P0 MUFU.RCP R15, R13 ;  /* 0x0000000d000f8308 */ /* 0x000e620000001000 */
[----:B------:R-:W-:Y:S01]  /*0480*/  @!P0 IMAD.IADD R9, R9, 0x1, R4 ;  /* 0x0000000109098824 */ /* 0x000fe200078e0204 */
[----:B------:R2:W-:Y:S04]  /*0490*/  @P0 STS [R14], RZ ;  /* 0x000000ff0e000388 */ /* 0x0005e80000000800 */
[----:B-1----:R2:W-:Y:S01]  /*04a0*/  @!P0 STS [R14], R15 ;  /* 0x0000000f0e008388 */ /* 0x0025e20000000800 */
[----:B0-----:R-:W-:-:S05]  /*04b0*/  @!P0 IMAD.WIDE.U32 R10, R9, 0x4, R10 ;  /* 0x00000004090a8825 */ /* 0x001fca00078e000a */
[----:B------:R2:W-:Y:S02]  /*04c0*/  @!P0 STG.E desc[UR8][R10.64], R13 ;  /* 0x0000000d0a008986 */ /* 0x0005e4000c101908 */
.L_x_208:
[----:B------:R-:W-:Y:S05]  /*04d0*/  BSYNC B0 ;  /* 0x0000000000007941 */ /* 0x000fea0003800000 */
.L_x_207:
[----:B------:R-:W-:Y:S06]  /*04e0*/  BAR.SYNC.DEFER_BLOCKING 0x0 ;  /* 0x0000000000007b1d */ /* 0x000fec0000010000 */
[----:B------:R-:W-:Y:S01]  /*04f0*/  BSSY B0, `(.L_x_209) ;  /* 0x000002c000007945 */ /* 0x000fe20003800000 */
[----:B--2---:R-:W0:Y:S02]  /*0500*/  LDS R14, [R14] ;  /* 0x000000000e0e7984 */ /* 0x004e240000000800 */
[----:B0-----:R-:W-:Y:S01]  /*0510*/  FMUL.FTZ R4, R7, R14 ;  /* 0x0000000e07047220 */ /* 0x001fe20000410000 */
[----:B------:R-:W-:-:S04]  /*0520*/  LOP3.LUT R7, R0, 0xffffffe0, RZ, 0xc0, !PT ;  /* 0xffffffe000077812 */ /* 0x000fc800078ec0ff */
[----:B------:R-:W-:-:S13]  /*0530*/  FSETP.GT.FTZ.AND P0, PT, R4, 0.039790149778127670288, PT ;  /* 0x3d22faff0400780b */ /* 0x000fda0003f14000 */
[----:B------:R-:W-:Y:S05]  /*0540*/  @P0 BRA `(.L_x_210) ;  /* 0x00000000004c0947 */ /* 0x000fea0003800000 */
[----:B------:R-:W-:-:S13]  /*0550*/  FSETP.GT.FTZ.AND P0, PT, R4, -0.33967941999435424805, PT ;  /* 0xbeadea760400780b */ /* 0x000fda0003f14000 */
[----:B------:R-:W-:Y:S05]  /*0560*/  @P0 BRA `(.L_x_211) ;  /* 0x0000000000200947 */ /* 0x000fea0003800000 */
[----:B------:R-:W-:-:S13]  /*0570*/  FSETP.GT.FTZ.AND P0, PT, R4, -0.61063289642333984375, PT ;  /* 0xbf1c52700400780b */ /* 0x000fda0003f14000 */
[----:B------:R-:W-:Y:S01]  /*0580*/  @P0 IMAD.MOV.U32 R9, RZ, RZ, 0x3 ;  /* 0x00000003ff090424 */ /* 0x000fe200078e00ff */
[C---:B------:R-:W-:Y:S02]  /*0590*/  @!P0 FSETP.GT.FTZ.AND P2, PT, R4.reuse, -0.84809643030166625977, PT ;  /* 0xbf591cd90400880b */ /* 0x040fe40003f54000 */
[----:B------:R-:W-:Y:S02]  /*05a0*/  @P0 FSETP.GT.FTZ.AND P1, PT, R4, -0.459995269775390625, PT ;  /* 0xbeeb84800400080b */ /* 0x000fe40003f34000 */
[----:B------:R-:W-:Y:S02]  /*05b0*/  @!P0 SEL R4, RZ, 0x1, !P2 ;  /* 0x00000001ff048807 */ /* 0x000fe40005000000 */
[----:B------:R-:W-:-:S04]  /*05c0*/  @P0 SEL R9, R9, 0x2, P1 ;  /* 0x0000000209090807 */ /* 0x000fc80000800000 */
[----:B------:R-:W-:Y:S01]  /*05d0*/  @P0 PRMT R4, R9, 0x7610, R4 ;  /* 0x0000761009040816 */ /* 0x000fe20000000004 */
[----:B------:R-:W-:Y:S06]  /*05e0*/  BRA `(.L_x_212) ;  /* 0x0000000000707947 */ /* 0x000fec0003800000 */
.L_x_211:
[----:B------:R-:W-:-:S13]  /*05f0*/  FSETP.GT.FTZ.AND P0, PT, R4, -0.13791173696517944336, PT ;  /* 0xbe0d38bc0400780b */ /* 0x000fda0003f14000 */
[----:B------:R-:W-:Y:S01]  /*0600*/  @!P0 IMAD.MOV.U32 R9, RZ, RZ, 0x5 ;  /* 0x00000005ff098424 */ /* 0x000fe200078e00ff */
[C---:B------:R-:W-:Y:S01]  /*0610*/  @!P0 FSETP.GT.FTZ.AND P2, PT, R4.reuse, -0.23460739850997924805, PT ;  /* 0xbe703cec0400880b */ /* 0x040fe20003f54000 */
[----:B------:R-:W-:Y:S01]  /*0620*/  @P0 IMAD.MOV.U32 R10, RZ, RZ, 0x7 ;  /* 0x00000007ff0a0424 */ /* 0x000fe200078e00ff */
[----:B------:R-:W-:Y:S02]  /*0630*/  @P0 FSETP.GT.FTZ.AND P1, PT, R4, -0.045525018125772476196, PT ;  /* 0xbd3a78710400080b */ /* 0x000fe40003f34000 */
[----:B------:R-:W-:Y:S02]  /*0640*/  @!P0 SEL R4, R9, 0x4, P2 ;  /* 0x0000000409048807 */ /* 0x000fe40001000000 */
[----:B------:R-:W-:-:S04]  /*0650*/  @P0 SEL R9, R10, 0x6, P1 ;  /* 0x000000060a090807 */ /* 0x000fc80000800000 */
[----:B------:R-:W-:Y:S01]  /*0660*/  @P0 PRMT R4, R9, 0x7610, R4 ;  /* 0x0000761009040816 */ /* 0x000fe20000000004 */
[----:B------:R-:W-:Y:S06]  /*0670*/  BRA `(.L_x_212) ;  /* 0x00000000004c7947 */ /* 0x000fec0003800000 */
.L_x_210:
[----:B------:R-:W-:-:S13]  /*0680*/  FSETP.GT.FTZ.AND P0, PT, R4, 0.38931253552436828613, PT ;  /* 0x3ec753f90400780b */ /* 0x000fda0003f14000 */
[----:B------:R-:W-:Y:S05]  /*0690*/  @P0 BRA `(.L_x_213) ;  /* 0x0000000000240947 */ /* 0x000fea0003800000 */
[----:B------:R-:W-:-:S13]  /*06a0*/  FSETP.GT.FTZ.AND P0, PT, R4, 0.20352125167846679688, PT ;  /* 0x3e5067e00400780b */ /* 0x000fda0003f14000 */
[----:B------:R-:W-:Y:S01]  /*06b0*/  @!P0 IMAD.MOV.U32 R9, RZ, RZ, 0x9 ;  /* 0x00000009ff098424 */ /* 0x000fe200078e00ff */
[C---:B------:R-:W-:Y:S01]  /*06c0*/  @!P0 FSETP.GT.FTZ.AND P2, PT, R4.reuse, 0.12025525420904159546, PT ;  /* 0x3df648630400880b */ /* 0x040fe20003f54000 */
[----:B------:R-:W-:Y:S01]  /*06d0*/  @P0 IMAD.MOV.U32 R10, RZ, RZ, 0xb ;  /* 0x0000000bff0a0424 */ /* 0x000fe200078e00ff */
[----:B------:R-:W-:Y:S02]  /*06e0*/  @P0 FSETP.GT.FTZ.AND P1, PT, R4, 0.29201376438140869141, PT ;  /* 0x3e9582d40400080b */ /* 0x000fe40003f34000 */
[----:B------:R-:W-:Y:S02]  /*06f0*/  @!P0 SEL R4, R9, 0x8, P2 ;  /* 0x0000000809048807 */ /* 0x000fe40001000000 */
[----:B------:R-:W-:-:S04]  /*0700*/  @P0 SEL R9, R10, 0xa, P1 ;  /* 0x0000000a0a090807 */ /* 0x000fc80000800000 */
[----:B------:R-:W-:Y:S01]  /*0710*/  @P0 PRMT R4, R9, 0x7610, R4 ;  /* 0x0000761009040816 */ /* 0x000fe20000000004 */
[----:B------:R-:W-:Y:S06]  /*0720*/  BRA `(.L_x_212) ;  /* 0x0000000000207947 */ /* 0x000fec0003800000 */
.L_x_213:
[----:B------:R-:W-:-:S13]  /*0730*/  FSETP.GT.FTZ.AND P0, PT, R4, 0.64278692007064819336, PT ;  /* 0x3f248daf0400780b */ /* 0x000fda0003f14000 */
[----:B------:R-:W-:Y:S01]  /*0740*/  @!P0 IMAD.MOV.U32 R9, RZ, RZ, 0xd ;  /* 0x0000000dff098424 */ /* 0x000fe200078e00ff */
[C---:B------:R-:W-:Y:S01]  /*0750*/  @!P0 FSETP.GT.FTZ.AND P2, PT, R4.reuse, 0.50166338682174682617, PT ;  /* 0x3f006d030400880b */ /* 0x040fe20003f54000 */
[----:B------:R-:W-:Y:S01]  /*0760*/  @P0 IMAD.MOV.U32 R10, RZ, RZ, 0xf ;  /* 0x0000000fff0a0424 */ /* 0x000fe200078e00ff */
[----:B------:R-:W-:Y:S02]  /*0770*/  @P0 FSETP.GT.FTZ.AND P1, PT, R4, 0.86147838830947875977, PT ;  /* 0x3f5c89d90400080b */ /* 0x000fe40003f34000 */
[----:B------:R-:W-:Y:S02]  /*0780*/  @!P0 SEL R4, R9, 0xc, P2 ;  /* 0x0000000c09048807 */ /* 0x000fe40001000000 */
[----:B------:R-:W-:-:S04]  /*0790*/  @P0 SEL R9, R10, 0xe, P1 ;  /* 0x0000000e0a090807 */ /* 0x000fc80000800000 */
[----:B------:R-:W-:-:S07]  /*07a0*/  @P0 PRMT R4, R9, 0x7610, R4 ;  /* 0x0000761009040816 */ /* 0x000fce0000000004 */
.L_x_212:
[----:B------:R-:W-:Y:S05]  /*07b0*/  BSYNC B0 ;  /* 0x0000000000007941 */ /* 0x000fea0003800000 */
.L_x_209:
[----:B------:R-:W-:Y:S01]  /*07c0*/  FMUL.FTZ R6, R6, R14 ;  /* 0x0000000e06067220 */ /* 0x000fe20000410000 */
[----:B------:R-:W-:Y:S04]  /*07d0*/  BSSY B0, `(.L_x_214) ;  /* 0x0000029000007945 */ /* 0x000fe80003800000 */
[----:B------:R-:W-:-:S13]  /*07e0*/  FSETP.GT.FTZ.AND P0, PT, R6, 0.039790149778127670288, PT ;  /* 0x3d22faff0600780b */ /* 0x000fda0003f14000 */
[----:B------:R-:W-:Y:S05]  /*07f0*/  @P0 BRA `(.L_x_215) ;  /* 0x00000000004c0947 */ /* 0x000fea0003800000 */
[----:B------:R-:W-:-:S13]  /*0800*/  FSETP.GT.FTZ.AND P0, PT, R6, -0.33967941999435424805, PT ;  /* 0xbeadea760600780b */ /* 0x000fda0003f14000 */
[----:B------:R-:W-:Y:S05]  /*0810*/  @P0 BRA `(.L_x_216) ;  /* 0x0000000000200947 */ /* 0x000fea0003800000 */
[----:B------:R-:W-:-:S13]  /*0820*/  FSETP.GT.FTZ.AND P0, PT, R6, -0.61063289642333984375, PT ;  /* 0xbf1c52700600780b */ /* 0x000fda0003f14000 */
[C---:B------:R-:W-:Y:S02]  /*0830*/  @!P0 FSETP.GT.FTZ.AND P2, PT, R6.reuse, -0.84809643030166625977, PT ;  /* 0xbf591cd90600880b */ /* 0x040fe40003f54000 */
[----:B------:R-:W-:Y:S01]  /*0840*/  @P0 FSETP.GT.FTZ.AND P1, PT, R6, -0.459995269775390625, PT ;  /* 0xbeeb84800600080b */ /* 0x000fe20003f34000 */
[----:B------:R-:W-:Y:S01]  /*0850*/  @P0 IMAD.MOV.U32 R6, RZ, RZ, 0x3 ;  /* 0x00000003ff060424 */ /* 0x000fe200078e00ff */
[----:B------:R-:W-:-:S04]  /*0860*/  @!P0 SEL R9, RZ, 0x1, !P2 ;  /* 0x00000001ff098807 */ /* 0x000fc80005000000 */
[----:B------:R-:W-:-:S04]  /*0870*/  @P0 SEL R6, R6, 0x2, P1 ;  /* 0x0000000206060807 */ /* 0x000fc80000800000 */
[----:B------:R-:W-:Y:S01]  /*0880*/  @P0 PRMT R9, R6, 0x7610, R9 ;  /* 0x0000761006090816 */ /* 0x000fe20000000009 */
[----:B------:R-:W-:Y:S06]  /*0890*/  BRA `(.L_x_217) ;  /* 0x0000000000707947 */ /* 0x000fec0003800000 */
.L_x_216:
[----:B------:R-:W-:-:S13]  /*08a0*/  FSETP.GT.FTZ.AND P0, PT, R6, -0.13791173696517944336, PT ;  /* 0xbe0d38bc0600780b */ /* 0x000fda0003f14000 */
[C---:B------:R-:W-:Y:S01]  /*08b0*/  @!P0 FSETP.GT.FTZ.AND P2, PT, R6.reuse, -0.23460739850997924805, PT ;  /* 0xbe703cec0600880b */ /* 0x040fe20003f54000 */
[----:B------:R-:W-:Y:S01]  /*08c0*/  @!P0 IMAD.MOV.U32 R9, RZ, RZ, 0x5 ;  /* 0x00000005ff098424 */ /* 0x000fe200078e00ff */
[----:B------:R-:W-:Y:S01]  /*08d0*/  @P0 FSETP.GT.FTZ.AND P1, PT, R6, -0.045525018125772476196, PT ;  /* 0xbd3a78710600080b */ /* 0x000fe20003f34000 */
[----:B------:R-:W-:-:S03]  /*08e0*/  @P0 IMAD.MOV.U32 R6, RZ, RZ, 0x7 ;  /* 0x00000007ff060424 */ /* 0x000fc600078e00ff */
[----:B------:R-:W-:Y:S02]  /*08f0*/  @!P0 SEL R9, R9, 0x4, P2 ;  /* 0x0000000409098807 */ /* 0x000fe40001000000 */
[----:B------:R-:W-:-:S04]  /*0900*/  @P0 SEL R6, R6, 0x6, P1 ;  /* 0x0000000606060807 */ /* 0x000fc80000800000 */
[----:B------:R-:W-:Y:S01]  /*0910*/  @P0 PRMT R9, R6, 0x7610, R9 ;  /* 0x0000761006090816 */ /* 0x000fe20000000009 */
[----:B------:R-:W-:Y:S06]  /*0920*/  BRA `(.L_x_217) ;  /* 0x00000000004c7947 */ /* 0x000fec0003800000 */
.L_x_215:
[----:B------:R-:W-:-:S13]  /*0930*/  FSETP.GT.FTZ.AND P0, PT, R6, 0.38931253552436828613, PT ;  /* 0x3ec753f90600780b */ /* 0x000fda0003f14000 */
[----:B------:R-:W-:Y:S05]  /*0940*/  @P0 BRA `(.L_x_218) ;  /* 0x0000000000240947 */ /* 0x000fea0003800000 */
[----:B------:R-:W-:-:S13]  /*0950*/  FSETP.GT.FTZ.AND P0, PT, R6, 0.20352125167846679688, PT ;  /* 0x3e5067e00600780b */ /* 0x000fda0003f14000 */
[C---:B------:R-:W-:Y:S01]  /*0960*/  @!P0 FSETP.GT.FTZ.AND P2, PT, R6.reuse, 0.12025525420904159546, PT ;  /* 0x3df648630600880b */ /* 0x040fe20003f54000 */
[----:B------:R-:W-:Y:S01]  /*0970*/  @!P0 IMAD.MOV.U32 R9, RZ, RZ, 0x9 ;  /* 0x00000009ff098424 */ /* 0x000fe200078e00ff */
[----:B------:R-:W-:Y:S01]  /*0980*/  @P0 FSETP.GT.FTZ.AND P1, PT, R6, 0.29201376438140869141, PT ;  /* 0x3e9582d40600080b */ /* 0x000fe20003f34000 */
[----:B------:R-:W-:-:S03]  /*0990*/  @P0 IMAD.MOV.U32 R6, RZ, RZ, 0xb ;  /* 0x0000000bff060424 */ /* 0x000fc600078e00ff */
[----:B------:R-:W-:Y:S02]  /*09a0*/  @!P0 SEL R9, R9, 0x8, P2 ;  /* 0x0000000809098807 */ /* 0x000fe40001000000 */
[----:B------:R-:W-:-:S04]  /*09b0*/  @P0 SEL R6, R6, 0xa, P1 ;  /* 0x0000000a06060807 */ /* 0x000fc80000800000 */
[----:B------:R-:W-:Y:S01]  /*09c0*/  @P0 PRMT R9, R6, 0x7610, R9 ;  /* 0x0000761006090816 */ /* 0x000fe20000000009 */
[----:B------:R-:W-:Y:S06]  /*09d0*/  BRA `(.L_x_217) ;  /* 0x0000000000207947 */ /* 0x000fec0003800000 */
.L_x_218:
[----:B------:R-:W-:-:S13]  /*09e0*/  FSETP.GT.FTZ.AND P0, PT, R6, 0.64278692007064819336, PT ;  /* 0x3f248daf0600780b */ /* 0x000fda0003f14000 */
[C---:B------:R-:W-:Y:S01]  /*09f0*/  @!P0 FSETP.GT.FTZ.AND P2, PT, R6.reuse, 0.50166338682174682617, PT ;  /* 0x3f006d030600880b */ /* 0x040fe20003f54000 */
[----:B------:R-:W-:Y:S01]  /*0a00*/  @!P0 IMAD.MOV.U32 R9, RZ, RZ, 0xd ;  /* 0x0000000dff098424 */ /* 0x000fe200078e00ff */
[----:B------:R-:W-:Y:S01]  /*0a10*/  @P0 FSETP.GT.FTZ.AND P1, PT, R6, 0.86147838830947875977, PT ;  /* 0x3f5c89d90600080b */ /* 0x000fe20003f34000 */
[----:B------:R-:W-:-:S03]  /*0a20*/  @P0 IMAD.MOV.U32 R6, RZ, RZ, 0xf ;  /* 0x0000000fff060424 */ /* 0x000fc600078e00ff */
[----:B------:R-:W-:Y:S02]  /*0a30*/  @!P0 SEL R9, R9, 0xc, P2 ;  /* 0x0000000c09098807 */ /* 0x000fe40001000000 */
[----:B------:R-:W-:-:S04]  /*0a40*/  @P0 SEL R6, R6, 0xe, P1 ;  /* 0x0000000e06060807 */ /* 0x000fc80000800000 */
[----:B------:R-:W-:-:S07]  /*0a50*/  @P0 PRMT R9, R6, 0x7610, R9 ;  /* 0x0000761006090816 */ /* 0x000fce0000000009 */
.L_x_217:
[----:B------:R-:W-:Y:S05]  /*0a60*/  BSYNC B0 ;  /* 0x0000000000007941 */ /* 0x000fea0003800000 */
.L_x_214:
[----:B------:R-:W-:Y:S01]  /*0a70*/  BAR.SYNC.DEFER_BLOCKING 0x0 ;  /* 0x0000000000007b1d */ /* 0x000fe20000010000 */
[----:B------:R-:W-:Y:S01]  /*0a80*/  ISETP.NE.AND P0, PT, R0, RZ, PT ;  /* 0x000000ff0000720c */ /* 0x000fe20003f05270 */
[----:B------:R-:W-:Y:S01]  /*0a90*/  UIADD3 UR4, UR5, 0x80, URZ ;  /* 0x0000008005047890 */ /* 0x000fe2000fffe03f */
[----:B------:R-:W-:Y:S02]  /*0aa0*/  IMAD.SHL.U32 R4, R4, 0x10, RZ ;  /* 0x0000001004047824 */ /* 0x000fe400078e00ff */
[----:B------:R-:W-:Y:S01]  /*0ab0*/  IMAD.IADD R7, R8, 0x1, R7 ;  /* 0x0000000108077824 */ /* 0x000fe200078e0207 */
[----:B------:R-:W-:Y:S02]  /*0ac0*/  ULEA UR4, UR7, UR4, 0x18 ;  /* 0x0000000407047291 */ /* 0x000fe4000f8ec03f */
[----:B------:R-:W-:-:S06]  /*0ad0*/  LOP3.LUT R4, R9, R4, RZ, 0xfc, !PT ;  /* 0x0000000409047212 */ /* 0x000fcc00078efcff */
[----:B------:R-:W-:-:S05]  /*0ae0*/  @!P0 VIADD R3, R3, 0x1 ;  /* 0x0000000103038836 */ /* 0x000fca0000000000 */
[----:B------:R-:W-:-:S04]  /*0af0*/  @!P0 LEA.HI R3, R3, R3, RZ, 0x1 ;  /* 0x0000000303038211 */ /* 0x000fc800078f08ff */
[----:B------:R-:W-:Y:S01]  /*0b00*/  @!P0 SHF.R.S32.HI R3, RZ, 0x1, R3 ;  /* 0x00000001ff038819 */ /* 0x000fe20000011403 */
[----:B------:R-:W-:Y:S01]  /*0b10*/  STS.U8 [R5+UR4], R4 ;  /* 0x0000000405007988 */ /* 0x000fe20008000004 */
[----:B------:R-:W-:Y:S02]  /*0b20*/  NOP ;  /* 0x0000000000007918 */ /* 0x000fe40000000000 */
[----:B------:R-:W-:Y:S01]  /*0b30*/  @!P0 VIMNMX R3, R3, 0x20, PT ;  /* 0x0000002003038848 */ /* 0x000fe20003fe0100 */
[----:B------:R-:W-:Y:S04]  /*0b40*/  LDS.U8 R9, [R5+UR4] ;  /* 0x0000000405097984 */ /* 0x000fe80008000000 */
[----:B------:R-:W-:Y:S01]  /*0b50*/  @!P0 STS [UR6+0xa0], R3 ;  /* 0x0000a003ff008988 */ /* 0x000fe20008000806 */
[----:B------:R-:W-:Y:S06]  /*0b60*/  BAR.SYNC.DEFER_BLOCKING 0x0 ;  /* 0x0000000000007b1d */ /* 0x000fec0000010000 */
[----:B------:R-:W0:Y:S02]  /*0b70*/  LDS R0, [UR6+0xa0] ;  /* 0x0000a006ff007984 */ /* 0x000e240008000800 */
[----:B0-----:R-:W-:-:S13]  /*0b80*/  ISETP.GE.AND P0, PT, R7, R0, PT ;  /* 0x000000000700720c */ /* 0x001fda0003f06270 */
[----:B------:R-:W-:Y:S05]  /*0b90*/  @P0 EXIT ;  /* 0x000000000000094d */ /* 0x000fea0003800000 */
[----:B------:R-:W-:Y:S01]  /*0ba0*/  LEA.HI R2, R2, R2, RZ, 0x1 ;  /* 0x0000000202027211 */ /* 0x000fe200078f08ff */
[----:B------:R-:W-:Y:S01]  /*0bb0*/  ULDC.64 UR4, c[0x0][0x228] ;  /* 0x00008a0000047ab9 */ /* 0x000fe20000000a00 */
[----:B------:R-:W-:Y:S02]  /*0bc0*/  SHF.R.S32.HI R3, RZ, 0x1f, R7 ;  /* 0x0000001fff037819 */ /* 0x000fe40000011407 */
[----:B------:R-:W-:-:S04]  /*0bd0*/  SHF.R.S32.HI R0, RZ, 0x1, R2 ;  /* 0x00000001ff007819 */ /* 0x000fc80000011402 */
[--C-:B------:R-:W-:Y:S02]  /*0be0*/  IADD3 R2, P0, P1, R7, UR4, R0.reuse ;  /* 0x0000000407027c10 */ /* 0x100fe4000f91e000 */
[----:B------:R-:W-:-:S04]  /*0bf0*/  SHF.R.S32.HI R0, RZ, 0x1f, R0 ;  /* 0x0000001fff007819 */ /* 0x000fc80000011400 */
[----:B------:R-:W-:-:S05]  /*0c00*/  IADD3.X R3, R3, UR5, R0, P0, P1 ;  /* 0x0000000503037c10 */ /* 0x000fca00087e2400 */
[----:B------:R-:W-:Y:S01]  /*0c10*/  STG.E.U8 desc[UR8][R2.64], R9 ;  /* 0x0000000902007986 */ /* 0x000fe2000c101108 */
[----:B------:R-:W-:Y:S05]  /*0c20*/  EXIT ;  /* 0x000000000000794d */ /* 0x000fea0003800000 */
.L_x_219:
        /* <DEDUP_REMOVED lines=13> */
.L_x_2064:


//--------------------- .text._Z23kQuantizeBlockwiseSmallIfLi64ELi2EEvPfPT_S0_PhS0_ii --------------------------
	.section	.text._Z23kQuantizeBlockwiseSmallIfLi64ELi2EEvPfPT_S0_PhS0_ii,"ax",@progbits
	.align	128
        .global         _Z23kQuantizeBlockwiseSmallIfLi64ELi2EEvPfPT_S0_PhS0_ii
        .type           _Z23kQuantizeBlockwiseSmallIfLi64ELi2EEvPfPT_S0_PhS0_ii,@function
        .size           _Z23kQuantizeBlockwiseSmallIfLi64ELi2EEvPfPT_S0_PhS0_ii,(.L_x_2065 - _Z23kQuantizeBlockwiseSmallIfLi64ELi2EEvPfPT_S0_PhS0_ii)
        .other          _Z23kQuantizeBlockwiseSmallIfLi64ELi2EEvPfPT_S0_PhS0_ii,@"STO_CUDA_ENTRY STV_DEFAULT"
_Z23kQuantizeBlockwiseSmallIfLi64ELi2EEvPfPT_S0_PhS0_ii:
.text._Z23kQuantizeBlockwiseSmallIfLi64ELi2EEvPfPT_S0_PhS0_ii:
        /* <DEDUP_REMOVED lines=10> */
[C---:B------:R-:W-:Y:S02]  /*00a0*/  IADD3 R5, -R4.reuse, UR10, RZ ;  /* 0x0000000a04057c10 */ /* 0x040fe4000fffe1ff */
        /* <DEDUP_REMOVED lines=9> */
[----:B------:R-:W-:Y:S02]  /*0140*/  LEA.HI.X R3, R8, UR5, R9, 0x2, P2 ;  /* 0x0000000508037c11 */ /* 0x000fe400090f1409 */
[----:B------:R-:W-:-:S06]  /*0150*/  CS2R R8, SRZ ;  /* 0x0000000000087805 */ /* 0x000fcc000001ff00 */
[----:B------:R-:W2:Y:S04]  /*0160*/  @!P1 LDG.E.CONSTANT R9, desc[UR8][R2.64] ;  /* 0x0000000802099981 */ /* 0x000ea8000c1e9900 */
[----:B------:R-:W3:Y:S01]  /*0170*/  @!P0 LDG.E.CONSTANT R8, desc[UR8][R2.64+0x80] ;  /* 0x0000800802088981 */ /* 0x000ee2000c1e9900 */
        /* <DEDUP_REMOVED lines=9> */
[----:B--2---:R-:W-:Y:S04]  /*0210*/  STS [R10], R9 ;  /* 0x000000090a007388 */ /* 0x004fe80000000800 */
[----:B---3--:R0:W-:Y:S01]  /*0220*/  STS [R10+0x80], R8 ;  /* 0x000080080a007388 */ /* 0x0081e20000000800 */
[----:B------:R-:W-:-:S03]  /*0230*/  NOP ;  /* 0x0000000000007918 */ /* 0x000fc60000000000 */
[----:B------:R-:W1:Y:S01]  /*0240*/  LDS.64 R2, [R11] ;  /* 0x000000000b027984 */ /* 0x000e620000000a00 */
[----:B0-----:R-:W-:-:S04]  /*0250*/  LOP3.LUT R8, R0, 0x1f, RZ, 0xc0, !PT ;  /* 0x0000001f00087812 */ /* 0x001fc800078ec0ff */
[----:B------:R-:W-:Y:S02]  /*0260*/  ISETP.NE.AND P1, PT, R8, RZ, PT ;  /* 0x000000ff0800720c */ /* 0x000fe40003f25270 */
[----:B-1----:R-:W-:-:S04]  /*0270*/  FMNMX.FTZ R12, |R2|, -3.40282346638528859812e+38, !PT ;  /* 0xff7fffff020c7809 */ /* 0x002fc80007810200 */
[----:B------:R-:W-:-:S05]  /*0280*/  FMNMX.FTZ R12, |R3|, R12, !PT ;  /* 0x0000000c030c7209 */ /* 0x000fca0007810200 */
        /* <DEDUP_REMOVED lines=16> */
[----:B------:R-:W-:-:S03]  /*0390*/  SHF.R.U32.HI R9, RZ, 0x5, R0 ;  /* 0x00000005ff097819 */ /* 0x000fc60000011600 */
[----:B------:R-:W0:Y:S01]  /*03a0*/  SHFL.DOWN PT, R12, R11, 0x10, 0x1f ;  /* 0x0a001f000b0c7f89 */ /* 0x000e2200000e0000 */
[----:B------:R-:W-:Y:S02]  /*03b0*/  LEA R14, R9, UR4, 0x2 ;  /* 0x00000004090e7c11 */ /* 0x000fe4000f8e10ff */
        /* <DEDUP_REMOVED lines=13> */
.L_x_221:
[----:B------:R-:W-:Y:S05]  /*0490*/  BSYNC B0 ;  /* 0x0000000000007941 */ /* 0x000fea0003800000 */
.L_x_220:
[----:B------:R-:W-:Y:S01]  /*04a0*/  BAR.SYNC.DEFER_BLOCKING 0x0 ;  /* 0x0000000000007b1d */ /* 0x000fe20000010000 */
[----:B------:R-:W-:-:S05]  /*04b0*/  LOP3.LUT R9, R0, 0xffffffe0, RZ, 0xc0, !PT ;  /* 0xffffffe000097812 */ /* 0x000fca00078ec0ff */
[----:B------:R-:W-:Y:S01]  /*04c0*/  BSSY B0, `(.L_x_222) ;  /* 0x000002b000007945 */ /* 0x000fe20003800000 */
[----:B--2---:R-:W0:Y:S02]  /*04d0*/  LDS R14, [R14] ;  /* 0x000000000e0e7984 */ /* 0x004e240000000800 */
[----:B0-----:R-:W-:-:S05]  /*04e0*/  FMUL.FTZ R2, R2, R14 ;  /* 0x0000000e02027220 */ /* 0x001fca0000410000 */
        /* <DEDUP_REMOVED lines=12> */
.L_x_224:
        /* <DEDUP_REMOVED lines=9> */
.L_x_223:
        /* <DEDUP_REMOVED lines=11> */
.L_x_226:
        /* <DEDUP_REMOVED lines=8> */
.L_x_225:
[----:B------:R-:W-:Y:S05]  /*0770*/  BSYNC B0 ;  /* 0x0000000000007941 */ /* 0x000fea0003800000 */
.L_x_222:
        /* <DEDUP_REMOVED lines=14> */
.L_x_229:
        /* <DEDUP_REMOVED lines=9> */
.L_x_228:
        /* <DEDUP_REMOVED lines=11> */
.L_x_231:
        /* <DEDUP_REMOVED lines=8> */
.L_x_230:
[----:B------:R-:W-:Y:S05]  /*0a20*/  BSYNC B0 ;  /* 0x0000000000007941 */ /* 0x000fea0003800000 */
.L_x_227:
        /* <DEDUP_REMOVED lines=10> */
[----:B------:R-:W-:Y:S03]  /*0ad0*/  STS.U8 [R7+UR4], R6 ;  /* 0x0000000607007988 */ /* 0x000fe60008000004 */
[----:B------:R-:W-:Y:S01]  /*0ae0*/  @!P0 VIMNMX R0, R5, 0x20, PT ;  /* 0x0000002005008848 */ /* 0x000fe20003fe0100 */
[----:B------:R-:W-:Y:S01]  /*0af0*/  NOP ;  /* 0x0000000000007918 */ /* 0x000fe20000000000 */
        /* <DEDUP_REMOVED lines=15> */
.L_x_232:
        /* <DEDUP_REMOVED lines=9> */
.L_x_2065:


//--------------------- .text._Z23kQuantizeBlockwiseSmallI6__halfLi64ELi2EEvPfPT_S1_PhS1_ii --------------------------
	.section	.text._Z23kQuantizeBlockwiseSmallI6__halfLi64ELi2EEvPfPT_S1_PhS1_ii,"ax",@progbits
	.align	128
        .global         _Z23kQuantizeBlockwiseSmallI6__halfLi64ELi2EEvPfPT_S1_PhS1_ii
        .type           _Z23kQuantizeBlockwiseSmallI6__halfLi64ELi2EEvPfPT_S1_PhS1_ii,@function
        .size           _Z23kQuantizeBlockwiseSmallI6__halfLi64ELi2EEvPfPT_S1_PhS1_ii,(.L_x_2066 - _Z23kQuantizeBlockwiseSmallI6__halfLi64ELi2EEvPfPT_S1_PhS1_ii)
        .other          _Z23kQuantizeBlockwiseSmallI6__halfLi64ELi2EEvPfPT_S1_PhS1_ii,@"STO_CUDA_ENTRY STV_DEFAULT"
_Z23kQuantizeBlockwiseSmallI6__halfLi64ELi2EEvPfPT_S1_PhS1_ii:
.text._Z23kQuantizeBlockwiseSmallI6__halfLi64ELi2EEvPfPT_S1_PhS1_ii:
[----:B------:R-:W-:Y:S01]  /*0000*/  LDC R1, c[0x0][0x28] ;  /* 0x00000a00ff017b82 */ /* 0x000fe20000000800 */
[----:B------:R-:W0:Y:S01]  /*0010*/  S2R R0, SR_TID.X ;  /* 0x0000000000007919 */ /* 0x000e220000002100 */
[----:B------:R-:W-:Y:S01]  /*0020*/  ULDC UR10, c[0x0][0x23c] ;  /* 0x00008f00000a7ab9 */ /* 0x000fe20000000800 */
[----:B------:R-:W-:Y:S01]  /*0030*/  ULDC.64 UR4, c[0x0][0x218] ;  /* 0x0000860000047ab9 */ /* 0x000fe20000000a00 */
[----:B------:R-:W-:Y:S01]  /*0040*/  PRMT R10, RZ, 0x7610, R10 ;  /* 0x00007610ff0a7816 */ /* 0x000fe2000000000a */
[----:B------:R-:W1:Y:S01]  /*0050*/  S2R R4, SR_CTAID.X ;  /* 0x0000000000047919 */ /* 0x000e620000002500 */
[----:B------:R-:W-:Y:S01]  /*0060*/  ULDC.64 UR8, c[0x0][0x208] ;  /* 0x0000820000087ab9 */ /* 0x000fe20000000a00 */
        /* <DEDUP_REMOVED lines=15> */
[----:B------:R-:W-:-:S03]  /*0160*/  PRMT R9, RZ, 0x7610, R9 ;  /* 0x00007610ff097816 */ /* 0x000fc60000000009 */
        /* <DEDUP_REMOVED lines=15> */
[--C-:B0-----:R-:W-:Y:S02]  /*0260*/  HADD2.F32 R8, -RZ, R12.reuse.H0_H0 ;  /* 0x2000000cff087230 */ /* 0x101fe40000004100 */
[----:B------:R-:W-:-:S03]  /*0270*/  HADD2.F32 R6, -RZ, R12.H1_H1 ;  /* 0x3000000cff067230 */ /* 0x000fc60000004100 */
        /* <DEDUP_REMOVED lines=19> */
[----:B------:R-:W-:Y:S02]  /*03b0*/  FSEL R11, R7, R10, P0 ;  /* 0x0000000a070b7208 */ /* 0x000fe40000000000 */
[----:B------:R-:W-:-:S03]  /*03c0*/  LOP3.LUT R7, R0, 0x1f, RZ, 0xc0, !PT ;  /* 0x0000001f00077812 */ /* 0x000fc600078ec0ff */
[----:B------:R-:W0:Y:S01]  /*03d0*/  SHFL.DOWN PT, R12, R11, 0x10, 0x1f ;  /* 0x0a001f000b0c7f89 */ /* 0x000e2200000e0000 */
[----:B------:R-:W-:Y:S02]  /*03e0*/  ISETP.NE.AND P1, PT, R7, RZ, PT ;  /* 0x000000ff0700720c */ /* 0x000fe40003f25270 */
[----:B0-----:R-:W-:-:S04]  /*03f0*/  FSETP.GEU.FTZ.AND P0, PT, R11, R12, PT ;  /* 0x0000000c0b00720b */ /* 0x001fc80003f1e000 */
[----:B------:R-:W-:-:S04]  /*0400*/  ISETP.LT.AND P0, PT, R5, 0x10, !P0 ;  /* 0x000000100500780c */ /* 0x000fc80004701270 */
[----:B------:R-:W-:-:S03]  /*0410*/  FSEL R13, R12, R11, P0 ;  /* 0x0000000b0c0d7208 */ /* 0x000fc60000000000 */
[----:B------:R-:W-:Y:S06]  /*0420*/  @P1 BRA `(.L_x_234) ;  /* 0x0000000000241947 */ /* 0x000fec0003800000 */
        /* <DEDUP_REMOVED lines=9> */
.L_x_234:
[----:B------:R-:W-:Y:S05]  /*04c0*/  BSYNC B0 ;  /* 0x0000000000007941 */ /* 0x000fea0003800000 */
.L_x_233:
[----:B------:R-:W-:Y:S01]  /*04d0*/  BAR.SYNC.DEFER_BLOCKING 0x0 ;  /* 0x0000000000007b1d */ /* 0x000fe20000010000 */
[----:B------:R-:W-:-:S05]  /*04e0*/  LOP3.LUT R4, R0, 0xffffffe0, RZ, 0xc0, !PT ;  /* 0xffffffe000047812 */ /* 0x000fca00078ec0ff */
[----:B------:R-:W-:Y:S01]  /*04f0*/  BSSY B0, `(.L_x_235) ;  /* 0x000002b000007945 */ /* 0x000fe20003800000 */
[----:B------:R-:W0:Y:S02]  /*0500*/  LDS R9, [R14] ;  /* 0x000000000e097984 */ /* 0x000e240000000800 */
[----:B0-----:R-:W-:-:S05]  /*0510*/  FMUL.FTZ R8, R8, R9 ;  /* 0x0000000908087220 */ /* 0x001fca0000410000 */
[----:B------:R-:W-:-:S13]  /*0520*/  FSETP.GT.FTZ.AND P0, PT, R8, 0.039790149778127670288, PT ;  /* 0x3d22faff0800780b */ /* 0x000fda0003f14000 */
[----:B------:R-:W-:Y:S05]  /*0530*/  @P0 BRA `(.L_x_236) ;  /* 0x00000000004c0947 */ /* 0x000fea0003800000 */
[----:B------:R-:W-:-:S13]  /*0540*/  FSETP.GT.FTZ.AND P0, PT, R8, -0.33967941999435424805, PT ;  /* 0xbeadea760800780b */ /* 0x000fda0003f14000 */
[----:B------:R-:W-:Y:S05]  /*0550*/  @P0 BRA `(.L_x_237) ;  /* 0x0000000000200947 */ /* 0x000fea0003800000 */
[----:B------:R-:W-:-:S13]  /*0560*/  FSETP.GT.FTZ.AND P0, PT, R8, -0.61063289642333984375, PT ;  /* 0xbf1c52700800780b */ /* 0x000fda0003f14000 */
[----:B--2---:R-:W-:Y:S01]  /*0570*/  @P0 IMAD.MOV.U32 R10, RZ, RZ, 0x3 ;  /* 0x00000003ff0a0424 */ /* 0x004fe200078e00ff */
[C---:B------:R-:W-:Y:S02]  /*0580*/  @!P0 FSETP.GT.FTZ.AND P2, PT, R8.reuse, -0.84809643030166625977, PT ;  /* 0xbf591cd90800880b */ /* 0x040fe40003f54000 */
[----:B------:R-:W-:Y:S02]  /*0590*/  @P0 FSETP.GT.FTZ.AND P1, PT, R8, -0.459995269775390625, PT ;  /* 0xbeeb84800800080b */ /* 0x000fe40003f34000 */
[----:B------:R-:W-:Y:S02]  /*05a0*/  @!P0 SEL R8, RZ, 0x1, !P2 ;  /* 0x00000001ff088807 */ /* 0x000fe40005000000 */
[----:B------:R-:W-:-:S04]  /*05b0*/  @P0 SEL R10, R10, 0x2, P1 ;  /* 0x000000020a0a0807 */ /* 0x000fc80000800000 */
[----:B------:R-:W-:Y:S01]  /*05c0*/  @P0 PRMT R8, R10, 0x7610, R8 ;  /* 0x000076100a080816 */ /* 0x000fe20000000008 */
[----:B------:R-:W-:Y:S06]  /*05d0*/  BRA `(.L_x_238) ;  /* 0x0000000000707947 */ /* 0x000fec0003800000 */
.L_x_237:
[----:B------:R-:W-:-:S13]  /*05e0*/  FSETP.GT.FTZ.AND P0, PT, R8, -0.13791173696517944336, PT ;  /* 0xbe0d38bc0800780b */ /* 0x000fda0003f14000 */
[----:B--2---:R-:W-:Y:S01]  /*05f0*/  @!P0 IMAD.MOV.U32 R10, RZ, RZ, 0x5 ;  /* 0x00000005ff0a8424 */ /* 0x004fe200078e00ff */
[C---:B------:R-:W-:Y:S01]  /*0600*/  @!P0 FSETP.GT.FTZ.AND P2, PT, R8.reuse, -0.23460739850997924805, PT ;  /* 0xbe703cec0800880b */ /* 0x040fe20003f54000 */
[----:B------:R-:W-:Y:S01]  /*0610*/  @P0 IMAD.MOV.U32 R11, RZ, RZ, 0x7 ;  /* 0x00000007ff0b0424 */ /* 0x000fe200078e00ff */
[----:B------:R-:W-:Y:S02]  /*0620*/  @P0 FSETP.GT.FTZ.AND P1, PT, R8, -0.045525018125772476196, PT ;  /* 0xbd3a78710800080b */ /* 0x000fe40003f34000 */
[----:B------:R-:W-:Y:S02]  /*0630*/  @!P0 SEL R8, R10, 0x4, P2 ;  /* 0x000000040a088807 */ /* 0x000fe40001000000 */
[----:B------:R-:W-:-:S04]  /*0640*/  @P0 SEL R10, R11, 0x6, P1 ;  /* 0x000000060b0a0807 */ /* 0x000fc80000800000 */
[----:B------:R-:W-:Y:S01]  /*0650*/  @P0 PRMT R8, R10, 0x7610, R8 ;  /* 0x000076100a080816 */ /* 0x000fe20000000008 */
[----:B------:R-:W-:Y:S06]  /*0660*/  BRA `(.L_x_238) ;  /* 0x00000000004c7947 */ /* 0x000fec0003800000 */
.L_x_236:
[----:B------:R-:W-:-:S13]  /*0670*/  FSETP.GT.FTZ.AND P0, PT, R8, 0.38931253552436828613, PT ;  /* 0x3ec753f90800780b */ /* 0x000fda0003f14000 */
[----:B------:R-:W-:Y:S05]  /*0680*/  @P0 BRA `(.L_x_239) ;  /* 0x0000000000240947 */ /* 0x000fea0003800000 */
[----:B------:R-:W-:-:S13]  /*0690*/  FSETP.GT.FTZ.AND P0, PT, R8, 0.20352125167846679688, PT ;  /* 0x3e5067e00800780b */ /* 0x000fda0003f14000 */
[----:B--2---:R-:W-:Y:S01]  /*06a0*/  @!P0 IMAD.MOV.U32 R10, RZ, RZ, 0x9 ;  /* 0x00000009ff0a8424 */ /* 0x004fe200078e00ff */
[C---:B------:R-:W-:Y:S01]  /*06b0*/  @!P0 FSETP.GT.FTZ.AND P2, PT, R8.reuse, 0.12025525420904159546, PT ;  /* 0x3df648630800880b */ /* 0x040fe20003f54000 */
[----:B------:R-:W-:Y:S01]  /*06c0*/  @P0 IMAD.MOV.U32 R11, RZ, RZ, 0xb ;  /* 0x0000000bff0b0424 */ /* 0x000fe200078e00ff */
[----:B------:R-:W-:Y:S02]  /*06d0*/  @P0 FSETP.GT.FTZ.AND P1, PT, R8, 0.29201376438140869141, PT ;  /* 0x3e9582d40800080b */ /* 0x000fe40003f34000 */
[----:B------:R-:W-:Y:S02]  /*06e0*/  @!P0 SEL R8, R10, 0x8, P2 ;  /* 0x000000080a088807 */ /* 0x000fe40001000000 */
[----:B------:R-:W-:-:S04]  /*06f0*/  @P0 SEL R10, R11, 0xa, P1 ;  /* 0x0000000a0b0a0807 */ /* 0x000fc80000800000 */
[----:B------:R-:W-:Y:S01]  /*0700*/  @P0 PRMT R8, R10, 0x7610, R8 ;  /* 0x000076100a080816 */ /* 0x000fe20000000008 */
[----:B------:R-:W-:Y:S06]  /*0710*/  BRA `(.L_x_238) ;  /* 0x0000000000207947 */ /* 0x000fec0003800000 */
.L_x_239:
[----:B------:R-:W-:-:S13]  /*0720*/  FSETP.GT.FTZ.AND P0, PT, R8, 0.64278692007064819336, PT ;  /* 0x3f248daf0800780b */ /* 0x000fda0003f14000 */
[----:B--2---:R-:W-:Y:S01]  /*0730*/  @!P0 IMAD.MOV.U32 R10, RZ, RZ, 0xd ;  /* 0x0000000dff0a8424 */ /* 0x004fe200078e00ff */
[C---:B------:R-:W-:Y:S01]  /*0740*/  @!P0 FSETP.GT.FTZ.AND P2, PT, R8.reuse, 0.50166338682174682617, PT ;  /* 0x3f006d030800880b */ /* 0x040fe20003f54000 */
[----:B------:R-:W-:Y:S01]  /*0750*/  @P0 IMAD.MOV.U32 R11, RZ, RZ, 0xf ;  /* 0x0000000fff0b0424 */ /* 0x000fe200078e00ff */
[----:B------:R-:W-:Y:S02]  /*0760*/  @P0 FSETP.GT.FTZ.AND P1, PT, R8, 0.86147838830947875977, PT ;  /* 0x3f5c89d90800080b */ /* 0x000fe40003f34000 */
[----:B------:R-:W-:Y:S02]  /*0770*/  @!P0 SEL R8, R10, 0xc, P2 ;  /* 0x0000000c0a088807 */ /* 0x000fe40001000000 */
[----:B------:R-:W-:-:S04]  /*0780*/  @P0 SEL R10, R11, 0xe, P1 ;  /* 0x0000000e0b0a0807 */ /* 0x000fc80000800000 */
[----:B------:R-:W-:-:S07]  /*0790*/  @P0 PRMT R8, R10, 0x7610, R8 ;  /* 0x000076100a080816 */ /* 0x000fce0000000008 */
.L_x_238:
[----:B------:R-:W-:Y:S05]  /*07a0*/  BSYNC B0 ;  /* 0x0000000000007941 */ /* 0x000fea0003800000 */
.L_x_235:
        /* <DEDUP_REMOVED lines=14> */
.L_x_242:
        /* <DEDUP_REMOVED lines=9> */
.L_x_241:
        /* <DEDUP_REMOVED lines=11> */
.L_x_244:
        /* <DEDUP_REMOVED lines=8> */
.L_x_243:
[----:B------:R-:W-:Y:S05]  /*0a50*/  BSYNC B0 ;  /* 0x0000000000007941 */ /* 0x000fea0003800000 */
.L_x_240:
        /* <DEDUP_REMOVED lines=28> */
.L_x_245:
        /* <DEDUP_REMOVED lines=14> */
.L_x_2066:


//--------------------- .text._Z23kQuantizeBlockwiseSmallI13__nv_bfloat16Li64ELi1EEvPfPT_S1_PhS1_ii --------------------------
	.section	.text._Z23kQuantizeBlockwiseSmallI13__nv_bfloat16Li64ELi1EEvPfPT_S1_PhS1_ii,"ax",@progbits
	.align	128
        .global         _Z23kQuantizeBlockwiseSmallI13__nv_bfloat16Li64ELi1EEvPfPT_S1_PhS1_ii
        .type           _Z23kQuantizeBlockwiseSmallI13__nv_bfloat16Li64ELi1EEvPfPT_S1_PhS1_ii,@function
        .size           _Z23kQuantizeBlockwiseSmallI13__nv_bfloat16Li64ELi1EEvPfPT_S1_PhS1_ii,(.L_x_2067 - _Z23kQuantizeBlockwiseSmallI13__nv_bfloat16Li64ELi1EEvPfPT_S1_PhS1_ii)
        .other          _Z23kQuantizeBlockwiseSmallI13__nv_bfloat16Li64ELi1EEvPfPT_S1_PhS1_ii,@"STO_CUDA_ENTRY STV_DEFAULT"
_Z23kQuantizeBlockwiseSmallI13__nv_bfloat16Li64ELi1EEvPfPT_S1_PhS1_ii:
.text._Z23kQuantizeBlockwiseSmallI13__nv_bfloat16Li64ELi1EEvPfPT_S1_PhS1_ii:
        /* <DEDUP_REMOVED lines=77> */
.L_x_247:
[----:B------:R-:W-:Y:S05]  /*04d0*/  BSYNC B0 ;  /* 0x0000000000007941 */ /* 0x000fea0003800000 */
.L_x_246:
[----:B------:R-:W-:Y:S06]  /*04e0*/  BAR.SYNC.DEFER_BLOCKING 0x0 ;  /* 0x0000000000007b1d */ /* 0x000fec0000010000 */
[----:B------:R-:W-:Y:S01]  /*04f0*/  BSSY B0, `(.L_x_248) ;  /* 0x000001b000007945 */ /* 0x000fe20003800000 */
[----:B--2---:R-:W0:Y:S02]  /*0500*/  LDS R14, [R14] ;  /* 0x000000000e0e7984 */ /* 0x004e240000000800 */
[----:B0-----:R-:W-:Y:S01]  /*0510*/  FMUL.FTZ R4, R7, R14 ;  /* 0x0000000e07047220 */ /* 0x001fe20000410000 */
[----:B------:R-:W-:-:S04]  /*0520*/  LOP3.LUT R7, R0, 0xffffffe0, RZ, 0xc0, !PT ;  /* 0xffffffe000077812 */ /* 0x000fc800078ec0ff */
[C---:B------:R-:W-:Y:S02]  /*0530*/  FSETP.GT.FTZ.AND P0, PT, |R4|.reuse, 0.2916666567325592041, PT ;  /* 0x3e9555550400780b */ /* 0x040fe40003f14200 */
[----:B------:R-:W-:-:S04]  /*0540*/  FSETP.GEU.FTZ.AND P1, PT, R4, RZ, PT ;  /* 0x000000ff0400720b */ /* 0x000fc80003f3e000 */
[----:B------:R-:W-:-:S07]  /*0550*/  SEL R9, RZ, 0x8, P1 ;  /* 0x00000008ff097807 */ /* 0x000fce0000800000 */
[----:B------:R-:W-:Y:S05]  /*0560*/  @P0 BRA `(.L_x_249) ;  /* 0x0000000000280947 */ /* 0x000fea0003800000 */
[----:B------:R-:W-:-:S13]  /*0570*/  FSETP.GT.FTZ.AND P0, PT, |R4|, 0.0859375, PT ;  /* 0x3db000000400780b */ /* 0x000fda0003f14200 */
[----:B------:R-:W-:Y:S05]  /*0580*/  @P0 BRA `(.L_x_250) ;  /* 0x0000000000100947 */ /* 0x000fea0003800000 */
[----:B------:R-:W-:-:S13]  /*0590*/  FSETP.GT.FTZ.AND P0, PT, |R4|, 0.0026041700039058923721, PT ;  /* 0x3b2aaab90400780b */ /* 0x000fda0003f14200 */
[----:B------:R-:W-:Y:S05]  /*05a0*/  @!P0 BRA `(.L_x_251) ;  /* 0x00000000003c8947 */ /* 0x000fea0003800000 */
[----:B------:R-:W-:Y:S01]  /*05b0*/  VIADD R9, R9, 0x1 ;  /* 0x0000000109097836 */ /* 0x000fe20000000000 */
[----:B------:R-:W-:Y:S06]  /*05c0*/  BRA `(.L_x_251) ;  /* 0x0000000000347947 */ /* 0x000fec0003800000 */
.L_x_250:
[----:B------:R-:W-:-:S13]  /*05d0*/  FSETP.GT.FTZ.AND P0, PT, |R4|, 0.20833332836627960205, PT ;  /* 0x3e5555550400780b */ /* 0x000fda0003f14200 */
[----:B------:R-:W-:-:S04]  /*05e0*/  @!P0 VIADD R9, R9, 0x6 ;  /* 0x0000000609098836 */ /* 0x000fc80000000000 */
[----:B------:R-:W-:Y:S01]  /*05f0*/  @P0 VIADD R9, R9, 0x7 ;  /* 0x0000000709090836 */ /* 0x000fe20000000000 */
[----:B------:R-:W-:Y:S06]  /*0600*/  BRA `(.L_x_251) ;  /* 0x0000000000247947 */ /* 0x000fec0003800000 */
.L_x_249:
[----:B------:R-:W-:-:S13]  /*0610*/  FSETP.GT.FTZ.AND P0, PT, |R4|, 0.58333301544189453125, PT ;  /* 0x3f1555500400780b */ /* 0x000fda0003f14200 */
[----:B------:R-:W-:Y:S05]  /*0620*/  @P0 BRA `(.L_x_252) ;  /* 0x0000000000100947 */ /* 0x000fea0003800000 */
[----:B------:R-:W-:-:S13]  /*0630*/  FSETP.GT.FTZ.AND P0, PT, |R4|, 0.4166666865348815918, PT ;  /* 0x3ed555560400780b */ /* 0x000fda0003f14200 */
[----:B------:R-:W-:-:S04]  /*0640*/  @!P0 VIADD R9, R9, 0x4 ;  /* 0x0000000409098836 */ /* 0x000fc80000000000 */
[----:B------:R-:W-:Y:S01]  /*0650*/  @P0 VIADD R9, R9, 0x5 ;  /* 0x0000000509090836 */ /* 0x000fe20000000000 */
[----:B------:R-:W-:Y:S06]  /*0660*/  BRA `(.L_x_251) ;  /* 0x00000000000c7947 */ /* 0x000fec0003800000 */
.L_x_252:
[----:B------:R-:W-:-:S13]  /*0670*/  FSETP.GT.FTZ.AND P0, PT, |R4|, 0.8333333134651184082, PT ;  /* 0x3f5555550400780b */ /* 0x000fda0003f14200 */
[----:B------:R-:W-:-:S04]  /*0680*/  @!P0 VIADD R9, R9, 0x2 ;  /* 0x0000000209098836 */ /* 0x000fc80000000000 */
[----:B------:R-:W-:-:S07]  /*0690*/  @P0 VIADD R9, R9, 0x3 ;  /* 0x0000000309090836 */ /* 0x000fce0000000000 */
.L_x_251:
[----:B------:R-:W-:Y:S05]  /*06a0*/  BSYNC B0 ;  /* 0x0000000000007941 */ /* 0x000fea0003800000 */
.L_x_248:
[----:B------:R-:W-:Y:S01]  /*06b0*/  FMUL.FTZ R6, R6, R14 ;  /* 0x0000000e06067220 */ /* 0x000fe20000410000 */
[----:B------:R-:W-:Y:S04]  /*06c0*/  BSSY B0, `(.L_x_253) ;  /* 0x0000018000007945 */ /* 0x000fe80003800000 */
        /* <DEDUP_REMOVED lines=10> */
.L_x_255:
[----:B------:R-:W-:-:S13]  /*0770*/  FSETP.GT.FTZ.AND P0, PT, |R6|, 0.20833332836627960205, PT ;  /* 0x3e5555550600780b */ /* 0x000fda0003f14200 */
[----:B------:R-:W-:-:S04]  /*0780*/  @!P0 VIADD R4, R4, 0x6 ;  /* 0x0000000604048836 */ /* 0x000fc80000000000 */
[----:B------:R-:W-:Y:S01]  /*0790*/  @P0 VIADD R4, R4, 0x7 ;  /* 0x0000000704040836 */ /* 0x000fe20000000000 */
[----:B------:R-:W-:Y:S06]  /*07a0*/  BRA `(.L_x_256) ;  /* 0x0000000000247947 */ /* 0x000fec0003800000 */
.L_x_254:
[----:B------:R-:W-:-:S13]  /*07b0*/  FSETP.GT.FTZ.AND P0, PT, |R6|, 0.58333301544189453125, PT ;  /* 0x3f1555500600780b */ /* 0x000fda0003f14200 */
[----:B------:R-:W-:Y:S05]  /*07c0*/  @P0 BRA `(.L_x_257) ;  /* 0x0000000000100947 */ /* 0x000fea0003800000 */
[----:B------:R-:W-:-:S13]  /*07d0*/  FSETP.GT.FTZ.AND P0, PT, |R6|, 0.4166666865348815918, PT ;  /* 0x3ed555560600780b */ /* 0x000fda0003f14200 */
[----:B------:R-:W-:-:S04]  /*07e0*/  @!P0 VIADD R4, R4, 0x4 ;  /* 0x0000000404048836 */ /* 0x000fc80000000000 */
[----:B------:R-:W-:Y:S01]  /*07f0*/  @P0 VIADD R4, R4, 0x5 ;  /* 0x0000000504040836 */ /* 0x000fe20000000000 */
[----:B------:R-:W-:Y:S06]  /*0800*/  BRA `(.L_x_256) ;  /* 0x00000000000c7947 */ /* 0x000fec0003800000 */
.L_x_257:
[----:B------:R-:W-:-:S13]  /*0810*/  FSETP.GT.FTZ.AND P0, PT, |R6|, 0.8333333134651184082, PT ;  /* 0x3f5555550600780b */ /* 0x000fda0003f14200 */
[----:B------:R-:W-:-:S04]  /*0820*/  @!P0 VIADD R4, R4, 0x2 ;  /* 0x0000000204048836 */ /* 0x000fc80000000000 */
[----:B------:R-:W-:-:S07]  /*0830*/  @P0 VIADD R4, R4, 0x3 ;  /* 0x0000000304040836 */ /* 0x000fce0000000000 */
.L_x_256:
[----:B------:R-:W-:Y:S05]  /*0840*/  BSYNC B0 ;  /* 0x0000000000007941 */ /* 0x000fea0003800000 */
.L_x_253:
        /* <DEDUP_REMOVED lines=28> */
.L_x_258:
        /* <DEDUP_REMOVED lines=15> */
.L_x_2067:


//--------------------- .text._Z23kQuantizeBlockwiseSmallIfLi64ELi1EEvPfPT_S0_PhS0_ii --------------------------
	.section	.text._Z23kQuantizeBlockwiseSmallIfLi64ELi1EEvPfPT_S0_PhS0_ii,"ax",@progbits
	.align	128
        .global         _Z23kQuantizeBlockwiseSmallIfLi64ELi1EEvPfPT_S0_PhS0_ii
        .type           _Z23kQuantizeBlockwiseSmallIfLi64ELi1EEvPfPT_S0_PhS0_ii,@function
        .size           _Z23kQuantizeBlockwiseSmallIfLi64ELi1EEvPfPT_S0_PhS0_ii,(.L_x_2068 - _Z23kQuantizeBlockwiseSmallIfLi64ELi1EEvPfPT_S0_PhS0_ii)
        .other          _Z23kQuantizeBlockwiseSmallIfLi64ELi1EEvPfPT_S0_PhS0_ii,@"STO_CUDA_ENTRY STV_DEFAULT"
_Z23kQuantizeBlockwiseSmallIfLi64ELi1EEvPfPT_S0_PhS0_ii:
.text._Z23kQuantizeBlockwiseSmallIfLi64ELi1EEvPfPT_S0_PhS0_ii:
        /* <DEDUP_REMOVED lines=73> */
.L_x_260:
[----:B------:R-:W-:Y:S05]  /*0490*/  BSYNC B0 ;  /* 0x0000000000007941 */ /* 0x000fea0003800000 */
.L_x_259:
[----:B------:R-:W-:Y:S01]  /*04a0*/  BAR.SYNC.DEFER_BLOCKING 0x0 ;  /* 0x0000000000007b1d */ /* 0x000fe20000010000 */
[----:B------:R-:W-:-:S05]  /*04b0*/  LOP3.LUT R9, R0, 0xffffffe0, RZ, 0xc0, !PT ;  /* 0xffffffe000097812 */ /* 0x000fca00078ec0ff */
[----:B------:R-:W-:Y:S01]  /*04c0*/  BSSY B0, `(.L_x_261) ;  /* 0x000001a000007945 */ /* 0x000fe20003800000 */
[----:B--2---:R-:W0:Y:S02]  /*04d0*/  LDS R14, [R14] ;  /* 0x000000000e0e7984 */ /* 0x004e240000000800 */
[----:B0-----:R-:W-:-:S05]  /*04e0*/  FMUL.FTZ R2, R2, R14 ;  /* 0x0000000e02027220 */ /* 0x001fca0000410000 */
        /* <DEDUP_REMOVED lines=10> */
.L_x_263:
[----:B------:R-:W-:-:S13]  /*0590*/  FSETP.GT.FTZ.AND P0, PT, |R2|, 0.20833332836627960205, PT ;  /* 0x3e5555550200780b */ /* 0x000fda0003f14200 */
[----:B------:R-:W-:-:S04]  /*05a0*/  @!P0 VIADD R6, R6, 0x6 ;  /* 0x0000000606068836 */ /* 0x000fc80000000000 */
[----:B------:R-:W-:Y:S01]  /*05b0*/  @P0 VIADD R6, R6, 0x7 ;  /* 0x0000000706060836 */ /* 0x000fe20000000000 */
[----:B------:R-:W-:Y:S06]  /*05c0*/  BRA `(.L_x_264) ;  /* 0x0000000000247947 */ /* 0x000fec0003800000 */
.L_x_262:
[----:B------:R-:W-:-:S13]  /*05d0*/  FSETP.GT.FTZ.AND P0, PT, |R2|, 0.58333301544189453125, PT ;  /* 0x3f1555500200780b */ /* 0x000fda0003f14200 */
[----:B------:R-:W-:Y:S05]  /*05e0*/  @P0 BRA `(.L_x_265) ;  /* 0x0000000000100947 */ /* 0x000fea0003800000 */
[----:B------:R-:W-:-:S13]  /*05f0*/  FSETP.GT.FTZ.AND P0, PT, |R2|, 0.4166666865348815918, PT ;  /* 0x3ed555560200780b */ /* 0x000fda0003f14200 */
[----:B------:R-:W-:-:S04]  /*0600*/  @!P0 VIADD R6, R6, 0x4 ;  /* 0x0000000406068836 */ /* 0x000fc80000000000 */
[----:B------:R-:W-:Y:S01]  /*0610*/  @P0 VIADD R6, R6, 0x5 ;  /* 0x0000000506060836 */ /* 0x000fe20000000000 */
[----:B------:R-:W-:Y:S06]  /*0620*/  BRA `(.L_x_264) ;  /* 0x00000000000c7947 */ /* 0x000fec0003800000 */
.L_x_265:
[----:B------:R-:W-:-:S13]  /*0630*/  FSETP.GT.FTZ.AND P0, PT, |R2|, 0.8333333134651184082, PT ;  /* 0x3f5555550200780b */ /* 0x000fda0003f14200 */
[----:B------:R-:W-:-:S04]  /*0640*/  @!P0 VIADD R6, R6, 0x2 ;  /* 0x0000000206068836 */ /* 0x000fc80000000000 */
[----:B------:R-:W-:-:S07]  /*0650*/  @P0 VIADD R6, R6, 0x3 ;  /* 0x0000000306060836 */ /* 0x000fce0000000000 */
.L_x_264:
[----:B------:R-:W-:Y:S05]  /*0660*/  BSYNC B0 ;  /* 0x0000000000007941 */ /* 0x000fea0003800000 */
.L_x_261:
        /* <DEDUP_REMOVED lines=12> */
.L_x_268:
[----:B------:R-:W-:-:S13]  /*0730*/  FSETP.GT.FTZ.AND P0, PT, |R3|, 0.20833332836627960205, PT ;  /* 0x3e5555550300780b */ /* 0x000fda0003f14200 */
[----:B------:R-:W-:-:S04]  /*0740*/  @!P0 VIADD R2, R2, 0x6 ;  /* 0x0000000602028836 */ /* 0x000fc80000000000 */
[----:B------:R-:W-:Y:S01]  /*0750*/  @P0 VIADD R2, R2, 0x7 ;  /* 0x0000000702020836 */ /* 0x000fe20000000000 */
[----:B------:R-:W-:Y:S06]  /*0760*/  BRA `(.L_x_269) ;  /* 0x0000000000247947 */ /* 0x000fec0003800000 */
.L_x_267:
[----:B------:R-:W-:-:S13]  /*0770*/  FSETP.GT.FTZ.AND P0, PT, |R3|, 0.58333301544189453125, PT ;  /* 0x3f1555500300780b */ /* 0x000fda0003f14200 */
[----:B------:R-:W-:Y:S05]  /*0780*/  @P0 BRA `(.L_x_270) ;  /* 0x0000000000100947 */ /* 0x000fea0003800000 */
[----:B------:R-:W-:-:S13]  /*0790*/  FSETP.GT.FTZ.AND P0, PT, |R3|, 0.4166666865348815918, PT ;  /* 0x3ed555560300780b */ /* 0x000fda0003f14200 */
[----:B------:R-:W-:-:S04]  /*07a0*/  @!P0 VIADD R2, R2, 0x4 ;  /* 0x0000000402028836 */ /* 0x000fc80000000000 */
[----:B------:R-:W-:Y:S01]  /*07b0*/  @P0 VIADD R2, R2, 0x5 ;  /* 0x0000000502020836 */ /* 0x000fe20000000000 */
[----:B------:R-:W-:Y:S06]  /*07c0*/  BRA `(.L_x_269) ;  /* 0x00000000000c7947 */ /* 0x000fec0003800000 */
.L_x_270:
[----:B------:R-:W-:-:S13]  /*07d0*/  FSETP.GT.FTZ.AND P0, PT, |R3|, 0.8333333134651184082, PT ;  /* 0x3f5555550300780b */ /* 0x000fda0003f14200 */
[----:B------:R-:W-:-:S04]  /*07e0*/  @!P0 VIADD R2, R2, 0x2 ;  /* 0x0000000202028836 */ /* 0x000fc80000000000 */
[----:B------:R-:W-:-:S07]  /*07f0*/  @P0 VIADD R2, R2, 0x3 ;  /* 0x0000000302020836 */ /* 0x000fce0000000000 */
.L_x_269:
[----:B------:R-:W-:Y:S05]  /*0800*/  BSYNC B0 ;  /* 0x0000000000007941 */ /* 0x000fea0003800000 */
.L_x_266:
        /* <DEDUP_REMOVED lines=28> */
.L_x_271:
        /* <DEDUP_REMOVED lines=11> */
.L_x_2068:


//--------------------- .text._Z23kQuantizeBlockwiseSmallI6__halfLi64ELi1EEvPfPT_S1_PhS1_ii --------------------------
	.section	.text._Z23kQuantizeBlockwiseSmallI6__halfLi64ELi1EEvPfPT_S1_PhS1_ii,"ax",@progbits
	.align	128
        .global         _Z23kQuantizeBlockwiseSmallI6__halfLi64ELi1EEvPfPT_S1_PhS1_ii
        .type           _Z23kQuantizeBlockwiseSmallI6__halfLi64ELi1EEvPfPT_S1_PhS1_ii,@function
        .size           _Z23kQuantizeBlockwiseSmallI6__halfLi64ELi1EEvPfPT_S1_PhS1_ii,(.L_x_2069 - _Z23kQuantizeBlockwiseSmallI6__halfLi64ELi1EEvPfPT_S1_PhS1_ii)
        .other          _Z23kQuantizeBlockwiseSmallI6__halfLi64ELi1EEvPfPT_S1_PhS1_ii,@"STO_CUDA_ENTRY STV_DEFAULT"
_Z23kQuantizeBlockwiseSmallI6__halfLi64ELi1EEvPfPT_S1_PhS1_ii:
.text._Z23kQuantizeBlockwiseSmallI6__halfLi64ELi1EEvPfPT_S1_PhS1_ii:
        /* <DEDUP_REMOVED lines=76> */
.L_x_273:
[----:B------:R-:W-:Y:S05]  /*04c0*/  BSYNC B0 ;  /* 0x0000000000007941 */ /* 0x000fea0003800000 */
.L_x_272:
[----:B------:R-:W-:Y:S01]  /*04d0*/  BAR.SYNC.DEFER_BLOCKING 0x0 ;  /* 0x0000000000007b1d */ /* 0x000fe20000010000 */
[----:B------:R-:W-:-:S05]  /*04e0*/  LOP3.LUT R4, R0, 0xffffffe0, RZ, 0xc0, !PT ;  /* 0xffffffe000047812 */ /* 0x000fca00078ec0ff */
[----:B------:R-:W-:Y:S01]  /*04f0*/  BSSY B0, `(.L_x_274) ;  /* 0x000001a000007945 */ /* 0x000fe20003800000 */
[----:B------:R-:W0:Y:S02]  /*0500*/  LDS R9, [R14] ;  /* 0x000000000e097984 */ /* 0x000e240000000800 */
[----:B0-----:R-:W-:-:S05]  /*0510*/  FMUL.FTZ R8, R8, R9 ;  /* 0x0000000908087220 */ /* 0x001fca0000410000 */
[C---:B------:R-:W-:Y:S02]  /*0520*/  FSETP.GT.FTZ.AND P0, PT, |R8|.reuse, 0.2916666567325592041, PT ;  /* 0x3e9555550800780b */ /* 0x040fe40003f14200 */
[----:B------:R-:W-:-:S04]  /*0530*/  FSETP.GEU.FTZ.AND P1, PT, R8, RZ, PT ;  /* 0x000000ff0800720b */ /* 0x000fc80003f3e000 */
[----:B--2---:R-:W-:-:S07]  /*0540*/  SEL R10, RZ, 0x8, P1 ;  /* 0x00000008ff0a7807 */ /* 0x004fce0000800000 */
[----:B------:R-:W-:Y:S05]  /*0550*/  @P0 BRA `(.L_x_275) ;  /* 0x0000000000280947 */ /* 0x000fea0003800000 */
[----:B------:R-:W-:-:S13]  /*0560*/  FSETP.GT.FTZ.AND P0, PT, |R8|, 0.0859375, PT ;  /* 0x3db000000800780b */ /* 0x000fda0003f14200 */
[----:B------:R-:W-:Y:S05]  /*0570*/  @P0 BRA `(.L_x_276) ;  /* 0x0000000000100947 */ /* 0x000fea0003800000 */
[----:B------:R-:W-:-:S13]  /*0580*/  FSETP.GT.FTZ.AND P0, PT, |R8|, 0.0026041700039058923721, PT ;  /* 0x3b2aaab90800780b */ /* 0x000fda0003f14200 */
[----:B------:R-:W-:Y:S05]  /*0590*/  @!P0 BRA `(.L_x_277) ;  /* 0x00000000003c8947 */ /* 0x000fea0003800000 */
[----:B------:R-:W-:Y:S01]  /*05a0*/  VIADD R10, R10, 0x1 ;  /* 0x000000010a0a7836 */ /* 0x000fe20000000000 */
[----:B------:R-:W-:Y:S06]  /*05b0*/  BRA `(.L_x_277) ;  /* 0x0000000000347947 */ /* 0x000fec0003800000 */
.L_x_276:
[----:B------:R-:W-:-:S13]  /*05c0*/  FSETP.GT.FTZ.AND P0, PT, |R8|, 0.20833332836627960205, PT ;  /* 0x3e5555550800780b */ /* 0x000fda0003f14200 */
[----:B------:R-:W-:-:S04]  /*05d0*/  @!P0 VIADD R10, R10, 0x6 ;  /* 0x000000060a0a8836 */ /* 0x000fc80000000000 */
[----:B------:R-:W-:Y:S01]  /*05e0*/  @P0 VIADD R10, R10, 0x7 ;  /* 0x000000070a0a0836 */ /* 0x000fe20000000000 */
[----:B------:R-:W-:Y:S06]  /*05f0*/  BRA `(.L_x_277) ;  /* 0x0000000000247947 */ /* 0x000fec0003800000 */
.L_x_275:
[----:B------:R-:W-:-:S13]  /*0600*/  FSETP.GT.FTZ.AND P0, PT, |R8|, 0.58333301544189453125, PT ;  /* 0x3f1555500800780b */ /* 0x000fda0003f14200 */
[----:B------:R-:W-:Y:S05]  /*0610*/  @P0 BRA `(.L_x_278) ;  /* 0x0000000000100947 */ /* 0x000fea0003800000 */
[----:B------:R-:W-:-:S13]  /*0620*/  FSETP.GT.FTZ.AND P0, PT, |R8|, 0.4166666865348815918, PT ;  /* 0x3ed555560800780b */ /* 0x000fda0003f14200 */
[----:B------:R-:W-:-:S04]  /*0630*/  @!P0 VIADD R10, R10, 0x4 ;  /* 0x000000040a0a8836 */ /* 0x000fc80000000000 */
[----:B------:R-:W-:Y:S01]  /*0640*/  @P0 VIADD R10, R10, 0x5 ;  /* 0x000000050a0a0836 */ /* 0x000fe20000000000 */
[----:B------:R-:W-:Y:S06]  /*0650*/  BRA `(.L_x_277) ;  /* 0x00000000000c7947 */ /* 0x000fec0003800000 */
.L_x_278:
[----:B------:R-:W-:-:S13]  /*0660*/  FSETP.GT.FTZ.AND P0, PT, |R8|, 0.8333333134651184082, PT ;  /* 0x3f5555550800780b */ /* 0x000fda0003f14200 */
[----:B------:R-:W-:-:S04]  /*0670*/  @!P0 VIADD R10, R10, 0x2 ;  /* 0x000000020a0a8836 */ /* 0x000fc80000000000 */
[----:B------:R-:W-:-:S07]  /*0680*/  @P0 VIADD R10, R10, 0x3 ;  /* 0x000000030a0a0836 */ /* 0x000fce0000000000 */
.L_x_277:
[----:B------:R-:W-:Y:S05]  /*0690*/  BSYNC B0 ;  /* 0x0000000000007941 */ /* 0x000fea0003800000 */
.L_x_274:
        /* <DEDUP_REMOVED lines=12> */
.L_x_281:
[----:B------:R-:W-:-:S13]  /*0760*/  FSETP.GT.FTZ.AND P0, PT, |R6|, 0.20833332836627960205, PT ;  /* 0x3e5555550600780b */ /* 0x000fda0003f14200 */
[----:B------:R-:W-:-:S04]  /*0770*/  @!P0 VIADD R8, R8, 0x6 ;  /* 0x0000000608088836 */ /* 0x000fc80000000000 */
[----:B------:R-:W-:Y:S01]  /*0780*/  @P0 VIADD R8, R8, 0x7 ;  /* 0x0000000708080836 */ /* 0x000fe20000000000 */
[----:B------:R-:W-:Y:S06]  /*0790*/  BRA `(.L_x_282) ;  /* 0x0000000000247947 */ /* 0x000fec0003800000 */
.L_x_280:
[----:B------:R-:W-:-:S13]  /*07a0*/  FSETP.GT.FTZ.AND P0, PT, |R6|, 0.58333301544189453125, PT ;  /* 0x3f1555500600780b */ /* 0x000fda0003f14200 */
[----:B------:R-:W-:Y:S05]  /*07b0*/  @P0 BRA `(.L_x_283) ;  /* 0x0000000000100947 */ /* 0x000fea0003800000 */
[----:B------:R-:W-:-:S13]  /*07c0*/  FSETP.GT.FTZ.AND P0, PT, |R6|, 0.4166666865348815918, PT ;  /* 0x3ed555560600780b */ /* 0x000fda0003f14200 */
[----:B------:R-:W-:-:S04]  /*07d0*/  @!P0 VIADD R8, R8, 0x4 ;  /* 0x0000000408088836 */ /* 0x000fc80000000000 */
[----:B------:R-:W-:Y:S01]  /*07e0*/  @P0 VIADD R8, R8, 0x5 ;  /* 0x0000000508080836 */ /* 0x000fe20000000000 */
[----:B------:R-:W-:Y:S06]  /*07f0*/  BRA `(.L_x_282) ;  /* 0x00000000000c7947 */ /* 0x000fec0003800000 */
.L_x_283:
[----:B------:R-:W-:-:S13]  /*0800*/  FSETP.GT.FTZ.AND P0, PT, |R6|, 0.8333333134651184082, PT ;  /* 0x3f5555550600780b */ /* 0x000fda0003f14200 */
[----:B------:R-:W-:-:S04]  /*0810*/  @!P0 VIADD R8, R8, 0x2 ;  /* 0x0000000208088836 */ /* 0x000fc80000000000 */
[----:B------:R-:W-:-:S07]  /*0820*/  @P0 VIADD R8, R8, 0x3 ;  /* 0x0000000308080836 */ /* 0x000fce0000000000 */
.L_x_282:
[----:B------:R-:W-:Y:S05]  /*0830*/  BSYNC B0 ;  /* 0x0000000000007941 */ /* 0x000fea0003800000 */
.L_x_279:
[----:B------:R-:W-:Y:S01]  /*0840*/  BAR.SYNC.DEFER_BLOCKING 0x0 ;  /* 0x0000000000007b1d */ /* 0x000fe20000010000 */
[----:B------:R-:W-:Y:S01]  /*0850*/  ISETP.NE.AND P0, PT, R0, RZ, PT ;  /* 0x000000ff0000720c */ /* 0x000fe20003f05270 */
[----:B------:R-:W-:Y:S01]  /*0860*/  UIADD3 UR4, UR5, 0x80, URZ ;  /* 0x0000008005047890 */ /* 0x000fe2000fffe03f */
[----:B------:R-:W-:-:S03]  /*0870*/  IMAD.IADD R4, R7, 0x1, R4 ;  /* 0x0000000107047824 */ /* 0x000fc600078e0204 */
[----:B------:R-:W-:-:S08]  /*0880*/  ULEA UR4, UR7, UR4, 0x18 ;  /* 0x0000000407047291 */ /* 0x000fd0000f8ec03f */
[----:B------:R-:W-:Y:S02]  /*0890*/  @!P0 VIADD R0, R3, 0x1 ;  /* 0x0000000103008836 */ /* 0x000fe40000000000 */
[----:B------:R-:W-:-:S03]  /*08a0*/  IMAD.SHL.U32 R3, R10, 0x10, RZ ;  /* 0x000000100a037824 */ /* 0x000fc600078e00ff */
[----:B------:R-:W-:Y:S02]  /*08b0*/  @!P0 LEA.HI R0, R0, R0, RZ, 0x1 ;  /* 0x0000000000008211 */ /* 0x000fe400078f08ff */
[----:B------:R-:W-:Y:S02]  /*08c0*/  LOP3.LUT R8, R3, R8, RZ, 0xfc, !PT ;  /* 0x0000000803087212 */ /* 0x000fe400078efcff */
[----:B------:R-:W-:-:S03]  /*08d0*/  @!P0 SHF.R.S32.HI R0, RZ, 0x1, R0 ;  /* 0x00000001ff008819 */ /* 0x000fc60000011400 */
[----:B------:R-:W-:Y:S01]  /*08e0*/  STS.U8 [R5+UR4], R8 ;  /* 0x0000000805007988 */ /* 0x000fe20008000004 */
[----:B------:R-:W-:Y:S01]  /*08f0*/  @!P0 VIMNMX R0, R0, 0x20, PT ;  /* 0x0000002000008848 */ /* 0x000fe20003fe0100 */
[----:B------:R-:W-:Y:S02]  /*0900*/  NOP ;  /* 0x0000000000007918 */ /* 0x000fe40000000000 */
        /* <DEDUP_REMOVED lines=15> */
.L_x_284:
        /* <DEDUP_REMOVED lines=16> */
.L_x_2069:


//--------------------- .text._Z23kQuantizeBlockwiseSmallI13__nv_bfloat16Li32ELi2EEvPfPT_S1_PhS1_ii --------------------------
	.section	.text._Z23kQuantizeBlockwiseSmallI13__nv_bfloat16Li32ELi2EEvPfPT_S1_PhS1_ii,"ax",@progbits
	.align	128
        .global         _Z23kQuantizeBlockwiseSmallI13__nv_bfloat16Li32ELi2EEvPfPT_S1_PhS1_ii
        .type           _Z23kQuantizeBlockwiseSmallI13__nv_bfloat16Li32ELi2EEvPfPT_S1_PhS1_ii,@function
        .size           _Z23kQuantizeBlockwiseSmallI13__nv_bfloat16Li32ELi2EEvPfPT_S1_PhS1_ii,(.L_x_2070 - _Z23kQuantizeBlockwiseSmallI13__nv_bfloat16Li32ELi2EEvPfPT_S1_PhS1_ii)
        .other          _Z23kQuantizeBlockwiseSmallI13__nv_bfloat16Li32ELi2EEvPfPT_S1_PhS1_ii,@"STO_CUDA_ENTRY STV_DEFAULT"
_Z23kQuantizeBlockwiseSmallI13__nv_bfloat16Li32ELi2EEvPfPT_S1_PhS1_ii:
.text._Z23kQuantizeBlockwiseSmallI13__nv_bfloat16Li32ELi2EEvPfPT_S1_PhS1_ii:
[----:B------:R-:W-:Y:S01]  /*0000*/  LDC R1, c[0x0][0x28] ;  /* 0x00000a00ff017b82 */ /* 0x000fe20000000800 */
[----:B------:R-:W0:Y:S07]  /*0010*/  S2R R0, SR_TID.X ;  /* 0x0000000000007919 */ /* 0x000e2e0000002100 */
[----:B------:R-:W1:Y:S01]  /*0020*/  LDC R3, c[0x0][0x23c] ;  /* 0x00008f00ff037b82 */ /* 0x000e620000000800 */
[----:B------:R-:W-:Y:S01]  /*0030*/  ULDC.64 UR4, c[0x0][0x218] ;  /* 0x0000860000047ab9 */ /* 0x000fe20000000a00 */
[----:B------:R-:W-:Y:S01]  /*0040*/  PRMT R16, RZ, 0x7610, R16 ;  /* 0x00007610ff107816 */ /* 0x000fe20000000010 */
[----:B------:R-:W2:Y:S05]  /*0050*/  S2R R6, SR_CTAID.X ;  /* 0x0000000000067919 */ /* 0x000eaa0000002500 */
[----:B------:R-:W3:Y:S01]  /*0060*/  LDC.64 R14, c[0x0][0x208] ;  /* 0x00008200ff0e7b82 */ /* 0x000ee20000000a00 */
[----:B0-----:R-:W-:-:S02]  /*0070*/  IMAD.SHL.U32 R2, R0, 0x2, RZ ;  /* 0x0000000200027824 */ /* 0x001fc400078e00ff */
[----:B--2---:R-:W-:-:S03]  /*0080*/  IMAD.SHL.U32 R4, R6, 0x40, RZ ;  /* 0x0000004006047824 */ /* 0x004fc600078e00ff */
[----:B------:R-:W-:Y:S01]  /*0090*/  LOP3.LUT R7, R2, 0xffffffc0, RZ, 0xc0, !PT ;  /* 0xffffffc002077812 */ /* 0x000fe200078ec0ff */
[----:B-1----:R-:W-:-:S03]  /*00a0*/  IMAD.IADD R5, R3, 0x1, -R4 ;  /* 0x0000000103057824 */ /* 0x002fc600078e0a04 */
[----:B------:R-:W-:Y:S02]  /*00b0*/  LOP3.LUT R7, R7, 0x1f, R0, 0xf8, !PT ;  /* 0x0000001f07077812 */ /* 0x000fe400078ef800 */
[----:B------:R-:W-:-:S03]  /*00c0*/  VIMNMX R2, R5, 0x40, PT ;  /* 0x0000004005027848 */ /* 0x000fc60003fe0100 */
[C---:B------:R-:W-:Y:S01]  /*00d0*/  VIADD R9, R7.reuse, 0x20 ;  /* 0x0000002007097836 */ /* 0x040fe20000000000 */
[----:B------:R-:W-:Y:S01]  /*00e0*/  BAR.SYNC.DEFER_BLOCKING 0x0 ;  /* 0x0000000000007b1d */ /* 0x000fe20000010000 */
[----:B------:R-:W-:-:S03]  /*00f0*/  ISETP.GE.AND P1, PT, R7, R2, PT ;  /* 0x000000020700720c */ /* 0x000fc60003f26270 */
[----:B------:R-:W-:Y:S02]  /*0100*/  ISETP.GE.AND P0, PT, R9, R2, PT ;  /* 0x000000020900720c */ /* 0x000fe40003f06270 */
[----:B------:R-:W-:Y:S02]  /*0110*/  SHF.R.S32.HI R9, RZ, 0x1f, R7 ;  /* 0x0000001fff097819 */ /* 0x000fe40000011407 */
[----:B------:R-:W-:-:S04]  /*0120*/  IADD3 R7, P2, R4, R7, RZ ;  /* 0x0000000704077210 */ /* 0x000fc80007f5e0ff */
[----:B------:R-:W-:Y:S02]  /*0130*/  LEA.HI.X.SX32 R2, R4, R9, 0x1, P2 ;  /* 0x0000000904027211 */ /* 0x000fe400010f0eff */
[----:B------:R-:W-:Y:S02]  /*0140*/  LEA R12, P2, R7, UR4, 0x1 ;  /* 0x00000004070c7c11 */ /* 0x000fe4000f8408ff */
[C---:B---3--:R-:W-:Y:S02]  /*0150*/  @!P1 R2UR UR6, R14.reuse ;  /* 0x000000000e0692ca */ /* 0x048fe400000e0000 */
[C---:B------:R-:W-:Y:S02]  /*0160*/  @!P1 R2UR UR7, R15.reuse ;  /* 0x000000000f0792ca */ /* 0x040fe400000e0000 */
[----:B------:R-:W-:Y:S02]  /*0170*/  @!P0 R2UR UR8, R14 ;  /* 0x000000000e0882ca */ /* 0x000fe400000e0000 */
[----:B------:R-:W-:-:S02]  /*0180*/  @!P0 R2UR UR9, R15 ;  /* 0x000000000f0982ca */ /* 0x000fc400000e0000 */
[--C-:B------:R-:W-:Y:S02]  /*0190*/  LEA.HI.X R13, R7, UR5, R2.reuse, 0x1, P2 ;  /* 0x00000005070d7c11 */ /* 0x100fe400090f0c02 */
[----:B------:R-:W-:-:S05]  /*01a0*/  PRMT R2, RZ, 0x7610, R2 ;  /* 0x00007610ff027816 */ /* 0x000fca0000000002 */
[----:B------:R-:W2:Y:S04]  /*01b0*/  @!P1 LDG.E.U16.CONSTANT R16, desc[UR6][R12.64] ;  /* 0x000000060c109981 */ /* 0x000ea8000c1e9500 */
[----:B------:R0:W3:Y:S01]  /*01c0*/  @!P0 LDG.E.U16.CONSTANT R2, desc[UR8][R12.64+0x40] ;  /* 0x000040080c028981 */ /* 0x0000e2000c1e9500 */
[----:B------:R-:W-:Y:S01]  /*01d0*/  MOV R10, 0x400 ;  /* 0x00000400000a7802 */ /* 0x000fe20000000f00 */
[----:B------:R-:W-:Y:S01]  /*01e0*/  IMAD.MOV.U32 R18, RZ, RZ, 0xffff ;  /* 0x0000ffffff127424 */ /* 0x000fe200078e00ff */
[----:B------:R-:W1:Y:S01]  /*01f0*/  S2R R7, SR_CgaCtaId ;  /* 0x0000000000077919 */ /* 0x000e620000008800 */
[----:B------:R-:W0:Y:S01]  /*0200*/  S2R R8, SR_LANEID ;  /* 0x0000000000087919 */ /* 0x000e220000000000 */
[----:B-1----:R-:W-:Y:S02]  /*0210*/  LEA R9, R7, R10, 0x18 ;  /* 0x0000000a07097211 */ /* 0x002fe400078ec0ff */
[----:B0-----:R-:W-:-:S03]  /*0220*/  LEA.HI R13, RZ, R8, RZ, 0x4 ;  /* 0x00000008ff0d7211 */ /* 0x001fc600078f20ff */
[C-C-:B------:R-:W-:Y:S02]  /*0230*/  IMAD R17, R8.reuse, 0x2, R9.reuse ;  /* 0x0000000208117824 */ /* 0x140fe400078e0209 */
[----:B------:R-:W-:Y:S01]  /*0240*/  IMAD R19, R8, 0x4, R9 ;  /* 0x0000000408137824 */ /* 0x000fe200078e0209 */
[----:B------:R-:W-:-:S04]  /*0250*/  LOP3.LUT R21, R13, 0xfffffff0, RZ, 0xc0, !PT ;  /* 0xfffffff00d157812 */ /* 0x000fc800078ec0ff */
[----:B------:R-:W-:Y:S01]  /*0260*/  SHF.L.U32 R18, R18, R21, RZ ;  /* 0x0000001512127219 */ /* 0x000fe200000006ff */
[----:B--2---:R-:W-:Y:S04]  /*0270*/  STS.U16 [R17], R16 ;  /* 0x0000001011007388 */ /* 0x004fe80000000400 */
[----:B---3--:R0:W-:Y:S01]  /*0280*/  STS.U16 [R17+0x40], R2 ;  /* 0x0000400211007388 */ /* 0x0081e20000000400 */
[----:B------:R-:W-:-:S03]  /*0290*/  NOP ;  /* 0x0000000000007918 */ /* 0x000fc60000000000 */
[----:B------:R-:W1:Y:S01]  /*02a0*/  LDS R19, [R19] ;  /* 0x0000000013137984 */ /* 0x000e620000000800 */
[----:B------:R-:W-:Y:S05]  /*02b0*/  WARPSYNC R18 ;  /* 0x0000000012007348 */ /* 0x000fea0003800000 */
[----:B0-----:R-:W0:Y:S08]  /*02c0*/  MATCH.ANY R17, R18 ;  /* 0x00000000121173a1 */ /* 0x001e3000000e8000 */
[----:B------:R-:W2:Y:S01]  /*02d0*/  REDUX.OR UR4, R18 ;  /* 0x00000000120473c4 */ /* 0x000ea20000004000 */
[----:B------:R-:W-:Y:S01]  /*02e0*/  VOTEU.ANY UR5, UPT, PT ;  /* 0x0000000000057886 */ /* 0x000fe200038e0100 */
[----:B------:R-:W-:Y:S01]  /*02f0*/  IMAD.IADD R2, R8, 0x1, -R21 ;  /* 0x0000000108027824 */ /* 0x000fe200078e0a15 */
[----:B0-----:R-:W-:-:S02]  /*0300*/  LOP3.LUT P1, RZ, R18, UR5, R17, 0x40, !PT ;  /* 0x0000000512ff7c12 */ /* 0x001fc4000f824011 */
[----:B------:R-:W-:Y:S02]  /*0310*/  SHF.R.U32.HI R17, RZ, 0x4, R0 ;  /* 0x00000004ff117819 */ /* 0x000fe40000011600 */
[C---:B-1----:R-:W-:Y:S01]  /*0320*/  PRMT R12, R19.reuse, 0x7632, R12 ;  /* 0x00007632130c7816 */ /* 0x042fe2000000000c */
[----:B------:R-:W-:-:S04]  /*0330*/  IMAD.U32 R11, R19, 0x10000, RZ ;  /* 0x00010000130b7824 */ /* 0x000fc800078e00ff */
[----:B------:R-:W-:Y:S01]  /*0340*/  IMAD.U32 R12, R12, 0x10000, RZ ;  /* 0x000100000c0c7824 */ /* 0x000fe200078e00ff */
[----:B------:R-:W-:-:S04]  /*0350*/  FMNMX.FTZ R13, |R11|, -3.40282346638528859812e+38, !PT ;  /* 0xff7fffff0b0d7809 */ /* 0x000fc80007810200 */
[----:B------:R-:W-:-:S05]  /*0360*/  FMNMX.FTZ R13, R13, |R12|, !PT ;  /* 0x4000000c0d0d7209 */ /* 0x000fca0007810000 */
[----:B------:R-:W0:Y:S02]  /*0370*/  SHFL.DOWN PT, R16, R13, 0x1, 0x100f ;  /* 0x08300f000d107f89 */ /* 0x000e2400000e0000 */
[----:B0-----:R-:W-:-:S04]  /*0380*/  FSETP.GEU.FTZ.AND P0, PT, R13, R16, PT ;  /* 0x000000100d00720b */ /* 0x001fc80003f1e000 */
[----:B------:R-:W-:-:S04]  /*0390*/  ISETP.LT.AND P0, PT, R2, 0xf, !P0 ;  /* 0x0000000f0200780c */ /* 0x000fc80004701270 */
[----:B------:R-:W-:Y:S02]  /*03a0*/  FSEL R19, R16, R13, P0 ;  /* 0x0000000d10137208 */ /* 0x000fe40000000000 */
[C---:B------:R-:W-:Y:S02]  /*03b0*/  LOP3.LUT R16, R0.reuse, 0x1f, RZ, 0xc0, !PT ;  /* 0x0000001f00107812 */ /* 0x040fe400078ec0ff */
[----:B------:R-:W-:Y:S01]  /*03c0*/  LOP3.LUT R13, R0, 0xffffffe0, RZ, 0xc0, !PT ;  /* 0xffffffe0000d7812 */ /* 0x000fe200078ec0ff */
[----:B--2---:R-:W-:Y:S06]  /*03d0*/  @!P1 BRA.DIV UR4, `(.L_x_285) ;  /* 0x0000000a04589947 */ /* 0x004fec000b800000 */
        /* <DEDUP_REMOVED lines=8> */
[----:B------:R0:W1:Y:S04]  /*0460*/  SHFL.DOWN PT, R20, R23, 0x8, 0x100f ;  /* 0x09100f0017147f89 */ /* 0x00006800000e0000 */
.L_x_304:
[----:B------:R-:W-:Y:S01]  /*0470*/  LOP3.LUT P1, RZ, R0, 0xf, RZ, 0xc0, !PT ;  /* 0x0000000f00ff7812 */ /* 0x000fe2000782c0ff */
[----:B------:R-:W-:Y:S01]  /*0480*/  VIADD R18, R10, 0xb0 ;  /* 0x000000b00a127836 */ /* 0x000fe20000000000 */
[----:B-1----:R-:W-:Y:S01]  /*0490*/  FSETP.GEU.FTZ.AND P0, PT, R23, R20, PT ;  /* 0x000000141700720b */ /* 0x002fe20003f1e000 */
[----:B------:R-:W-:Y:S03]  /*04a0*/  BSSY B0, `(.L_x_286) ;  /* 0x000007e000007945 */ /* 0x000fe60003800000 */
[----:B------:R-:W-:Y:S02]  /*04b0*/  LEA R18, R7, R18, 0x18 ;  /* 0x0000001207127211 */ /* 0x000fe400078ec0ff */
[----:B------:R-:W-:-:S03]  /*04c0*/  ISETP.LT.AND P0, PT, R2, 0x8, !P0 ;  /* 0x000000080200780c */ /* 0x000fc60004701270 */
[----:B------:R-:W-:Y:S01]  /*04d0*/  IMAD R18, R17, 0x4, R18 ;  /* 0x0000000411127824 */ /* 0x000fe200078e0212 */
[----:B0-----:R-:W-:Y:S01]  /*04e0*/  FSEL R23, R20, R23, P0 ;  /* 0x0000001714177208 */ /* 0x001fe20000000000 */
[----:B------:R-:W-:Y:S08]  /*04f0*/  @P1 BRA `(.L_x_287) ;  /* 0x00000000002c1947 */ /* 0x000ff00003800000 */
[----:B------:R-:W-:-:S05]  /*0500*/  IMAD R2, R17, 0x20, R4 ;  /* 0x0000002011027824 */ /* 0x000fca00078e0204 */
[----:B------:R-:W-:-:S13]  /*0510*/  ISETP.GE.AND P0, PT, R2, R3, PT ;  /* 0x000000030200720c */ /* 0x000fda0003f06270 */
[----:B------:R-:W0:Y:S01]  /*0520*/  @!P0 LDC.64 R2, c[0x0][0x220] ;  /* 0x00008800ff028b82 */ /* 0x000e220000000a00 */
[----:B------:R-:W1:Y:S01]  /*0530*/  @!P0 MUFU.RCP R19, R23 ;  /* 0x0000001700138308 */ /* 0x000e620000001000 */
[----:B------:R-:W-:Y:S01]  /*0540*/  @!P0 R2UR UR4, R14 ;  /* 0x000000000e0482ca */ /* 0x000fe200000e0000 */
[----:B------:R-:W-:Y:S01]  /*0550*/  @!P0 IMAD R17, R6, 0x2, R17 ;  /* 0x0000000206118824 */ /* 0x000fe200078e0211 */
[----:B------:R-:W-:Y:S01]  /*0560*/  @!P0 R2UR UR5, R15 ;  /* 0x000000000f0582ca */ /* 0x000fe200000e0000 */
[----:B------:R2:W-:Y:S04]  /*0570*/  @P0 STS [R18], RZ ;  /* 0x000000ff12000388 */ /* 0x0005e80000000800 */
[----:B-1----:R2:W-:Y:S01]  /*0580*/  @!P0 STS [R18], R19 ;  /* 0x0000001312008388 */ /* 0x0025e20000000800 */
[----:B0-----:R-:W-:-:S07]  /*0590*/  @!P0 IMAD.WIDE.U32 R2, R17, 0x4, R2 ;  /* 0x0000000411028825 */ /* 0x001fce00078e0002 */
[----:B------:R2:W-:Y:S02]  /*05a0*/  @!P0 STG.E desc[UR4][R2.64], R23 ;  /* 0x0000001702008986 */ /* 0x0005e4000c101904 */
.L_x_287:
[----:B------:R-:W-:Y:S05]  /*05b0*/  WARPSYNC.ALL ;  /* 0x0000000000007948 */ /* 0x000fea0003800000 */
[----:B------:R-:W-:Y:S06]  /*05c0*/  BAR.SYNC.DEFER_BLOCKING 0x0 ;  /* 0x0000000000007b1d */ /* 0x000fec0000010000 */
        /* <DEDUP_REMOVED lines=15> */
.L_x_290:
        /* <DEDUP_REMOVED lines=9> */
.L_x_289:
        /* <DEDUP_REMOVED lines=11> */
.L_x_292:
        /* <DEDUP_REMOVED lines=8> */
.L_x_291:
[----:B------:R-:W-:Y:S05]  /*0880*/  BSYNC B1 ;  /* 0x0000000000017941 */ /* 0x000fea0003800000 */
.L_x_288:
        /* <DEDUP_REMOVED lines=14> */
.L_x_295:
        /* <DEDUP_REMOVED lines=9> */
.L_x_294:
        /* <DEDUP_REMOVED lines=11> */
.L_x_297:
        /* <DEDUP_REMOVED lines=8> */
.L_x_296:
[----:B------:R-:W-:Y:S05]  /*0b30*/  BSYNC B1 ;  /* 0x0000000000017941 */ /* 0x000fea0003800000 */
.L_x_293:
[----:B------:R-:W-:Y:S01]  /*0b40*/  BAR.SYNC.DEFER_BLOCKING 0x0 ;  /* 0x0000000000007b1d */ /* 0x000fe20000010000 */
[----:B------:R-:W-:Y:S01]  /*0b50*/  ISETP.NE.AND P0, PT, R0, RZ, PT ;  /* 0x000000ff0000720c */ /* 0x000fe20003f05270 */
[----:B------:R-:W-:Y:S02]  /*0b60*/  VIADD R10, R10, 0x80 ;  /* 0x000000800a0a7836 */ /* 0x000fe40000000000 */
[----:B------:R-:W-:Y:S02]  /*0b70*/  IMAD.SHL.U32 R3, R2, 0x10, RZ ;  /* 0x0000001002037824 */ /* 0x000fe400078e00ff */
[----:B------:R-:W-:Y:S01]  /*0b80*/  IMAD.IADD R13, R16, 0x1, R13 ;  /* 0x00000001100d7824 */ /* 0x000fe200078e020d */
[----:B------:R-:W-:Y:S02]  /*0b90*/  LEA R7, R7, R10, 0x18 ;  /* 0x0000000a07077211 */ /* 0x000fe400078ec0ff */
[----:B------:R-:W-:-:S03]  /*0ba0*/  LOP3.LUT R6, R6, R3, RZ, 0xfc, !PT ;  /* 0x0000000306067212 */ /* 0x000fc600078efcff */
[----:B------:R-:W-:Y:S02]  /*0bb0*/  IMAD.IADD R7, R7, 0x1, R8 ;  /* 0x0000000107077824 */ /* 0x000fe400078e0208 */
[----:B------:R-:W-:-:S05]  /*0bc0*/  @!P0 VIADD R5, R5, 0x1 ;  /* 0x0000000105058836 */ /* 0x000fca0000000000 */
[----:B------:R-:W-:-:S04]  /*0bd0*/  @!P0 LEA.HI R5, R5, R5, RZ, 0x1 ;  /* 0x0000000505058211 */ /* 0x000fc800078f08ff */
[----:B------:R-:W-:Y:S01]  /*0be0*/  @!P0 SHF.R.S32.HI R5, RZ, 0x1, R5 ;  /* 0x00000001ff058819 */ /* 0x000fe20000011405 */
[----:B------:R-:W-:Y:S03]  /*0bf0*/  STS.U8 [R7], R6 ;  /* 0x0000000607007388 */ /* 0x000fe60000000000 */
[----:B------:R-:W-:Y:S01]  /*0c00*/  @!P0 VIMNMX R0, R5, 0x20, PT ;  /* 0x0000002005008848 */ /* 0x000fe20003fe0100 */
[----:B------:R-:W-:Y:S01]  /*0c10*/  NOP ;  /* 0x0000000000007918 */ /* 0x000fe20000000000 */
[----:B------:R-:W-:Y:S04]  /*0c20*/  LDS.U8 R5, [R7] ;  /* 0x0000000007057984 */ /* 0x000fe80000000000 */
[----:B------:R-:W-:Y:S01]  /*0c30*/  @!P0 STS [R9+0xa0], R0 ;  /* 0x0000a00009008388 */ /* 0x000fe20000000800 */
[----:B------:R-:W-:Y:S06]  /*0c40*/  BAR.SYNC.DEFER_BLOCKING 0x0 ;  /* 0x0000000000007b1d */ /* 0x000fec0000010000 */
[----:B------:R-:W0:Y:S02]  /*0c50*/  LDS R2, [R9+0xa0] ;  /* 0x0000a00009027984 */ /* 0x000e240000000800 */
[----:B0-----:R-:W-:-:S13]  /*0c60*/  ISETP.GE.AND P0, PT, R13, R2, PT ;  /* 0x000000020d00720c */ /* 0x001fda0003f06270 */
[----:B------:R-:W-:Y:S05]  /*0c70*/  @P0 EXIT ;  /* 0x000000000000094d */ /* 0x000fea0003800000 */
[----:B------:R-:W-:Y:S05]  /*0c80*/  BSYNC B0 ;  /* 0x0000000000007941 */ /* 0x000fea0003800000 */
.L_x_286:
[----:B------:R-:W-:Y:S01]  /*0c90*/  LEA.HI R4, R4, R4, RZ, 0x1 ;  /* 0x0000000404047211 */ /* 0x000fe200078f08ff */
[----:B------:R-:W-:Y:S01]  /*0ca0*/  ULDC.64 UR4, c[0x0][0x228] ;  /* 0x00008a0000047ab9 */ /* 0x000fe20000000a00 */
[----:B------:R-:W-:Y:S02]  /*0cb0*/  R2UR UR6, R14 ;  /* 0x000000000e0672ca */ /* 0x000fe400000e0000 */
[----:B------:R-:W-:Y:S02]  /*0cc0*/  SHF.R.S32.HI R4, RZ, 0x1, R4 ;  /* 0x00000001ff047819 */ /* 0x000fe40000011404 */
[----:B------:R-:W-:Y:S02]  /*0cd0*/  R2UR UR7, R15 ;  /* 0x000000000f0772ca */ /* 0x000fe400000e0000 */
[----:B------:R-:W-:Y:S02]  /*0ce0*/  SHF.R.S32.HI R0, RZ, 0x1f, R13 ;  /* 0x0000001fff007819 */ /* 0x000fe4000001140d */
[----:B------:R-:W-:-:S02]  /*0cf0*/  IADD3 R2, P0, P1, R13, UR4, R4 ;  /* 0x000000040d027c10 */ /* 0x000fc4000f91e004 */
[----:B------:R-:W-:-:S04]  /*0d00*/  SHF.R.S32.HI R3, RZ, 0x1f, R4 ;  /* 0x0000001fff037819 */ /* 0x000fc80000011404 */
[----:B------:R-:W-:-:S05]  /*0d10*/  IADD3.X R3, R0, UR5, R3, P0, P1 ;  /* 0x0000000500037c10 */ /* 0x000fca00087e2403 */
[----:B------:R-:W-:Y:S01]  /*0d20*/  STG.E.U8 desc[UR6][R2.64], R5 ;  /* 0x0000000502007986 */ /* 0x000fe2000c101106 */
[----:B------:R-:W-:Y:S05]  /*0d30*/  EXIT ;  /* 0x000000000000794d */ /* 0x000fea0003800000 */
.L_x_285:
[----:B------:R-:W-:Y:S01]  /*0d40*/  BSSY B0, `(.L_x_298) ;  /* 0x0000006000007945 */ /* 0x000fe20003800000 */
[----:B------:R-:W-:Y:S02]  /*0d50*/  IMAD.MOV.U32 R20, RZ, RZ, 0x2 ;  /* 0x00000002ff147424 */ /* 0x000fe400078e00ff */
[----:B------:R-:W-:-:S07]  /*0d60*/  IMAD.MOV.U32 R25, RZ, RZ, 0x100f ;  /* 0x0000100fff197424 */ /* 0x000fce00078e00ff */
[----:B------:R-:W-:Y:S05]  /*0d70*/  WARPSYNC.COLLECTIVE R18, `(.L_x_299) ;  /* 0x0000000012087348 */ /* 0x000fea0003c00000 */
[----:B------:R0:W1:Y:S02]  /*0d80*/  SHFL.DOWN P0, R20, R19, R20, R25 ;  /* 0x0800001413147389 */ /* 0x0000640000000019 */
[----:B01----:R-:W-:Y:S01]  /*0d90*/  ENDCOLLECTIVE ;  /* 0x000000000000791b */ /* 0x003fe20003800000 */
.L_x_299:
[----:B------:R-:W-:Y:S05]  /*0da0*/  BSYNC B0 ;  /* 0x0000000000007941 */ /* 0x000fea0003800000 */
.L_x_298:
[----:B------:R-:W-:Y:S01]  /*0db0*/  FSETP.GEU.FTZ.AND P0, PT, R19, R20, PT ;  /* 0x000000141300720b */ /* 0x000fe20003f1e000 */
[----:B------:R-:W-:Y:S01]  /*0dc0*/  BSSY B0, `(.L_x_300) ;  /* 0x0000009000007945 */ /* 0x000fe20003800000 */
[----:B------:R-:W-:Y:S02]  /*0dd0*/  IMAD.MOV.U32 R25, RZ, RZ, 0x100f ;  /* 0x0000100fff197424 */ /* 0x000fe400078e00ff */
[----:B------:R-:W-:-:S04]  /*0de0*/  ISETP.LT.AND P0, PT, R2, 0xe, !P0 ;  /* 0x0000000e0200780c */ /* 0x000fc80004701270 */
[----:B------:R-:W-:Y:S01]  /*0df0*/  FSEL R21, R20, R19, P0 ;  /* 0x0000001314157208 */ /* 0x000fe20000000000 */
[----:B------:R-:W-:-:S04]  /*0e00*/  IMAD.MOV.U32 R20, RZ, RZ, 0x4 ;  /* 0x00000004ff147424 */ /* 0x000fc800078e00ff */
[----:B------:R-:W-:-:S07]  /*0e10*/  IMAD.MOV.U32 R19, RZ, RZ, R21 ;  /* 0x000000ffff137224 */ /* 0x000fce00078e0015 */
[----:B------:R-:W-:Y:S05]  /*0e20*/  WARPSYNC.COLLECTIVE R18, `(.L_x_301) ;  /* 0x0000000012087348 */ /* 0x000fea0003c00000 */
[----:B------:R0:W1:Y:S02]  /*0e30*/  SHFL.DOWN P0, R20, R19, R20, R25 ;  /* 0x0800001413147389 */ /* 0x0000640000000019 */
[----:B01----:R-:W-:Y:S01]  /*0e40*/  ENDCOLLECTIVE ;  /* 0x000000000000791b */ /* 0x003fe20003800000 */
.L_x_301:
[----:B------:R-:W-:Y:S05]  /*0e50*/  BSYNC B0 ;  /* 0x0000000000007941 */ /* 0x000fea0003800000 */
.L_x_300:
        /* <DEDUP_REMOVED lines=10> */
.L_x_303:
[----:B------:R-:W-:Y:S05]  /*0f00*/  BSYNC B0 ;  /* 0x0000000000007941 */ /* 0x000fea0003800000 */
.L_x_302:
[----:B------:R-:W-:Y:S05]  /*0f10*/  BRA `(.L_x_304) ;  /* 0xfffffff400547947 */ /* 0x000fea000383ffff */
.L_x_305:
        /* <DEDUP_REMOVED lines=14> */
.L_x_2070:


//--------------------- .text._Z23kQuantizeBlockwiseSmallIfLi32ELi2EEvPfPT_S0_PhS0_ii --------------------------
	.section	.text._Z23kQuantizeBlockwiseSmallIfLi32ELi2EEvPfPT_S0_PhS0_ii,"ax",@progbits
	.align	128
        .global         _Z23kQuantizeBlockwiseSmallIfLi32ELi2EEvPfPT_S0_PhS0_ii
        .type           _Z23kQuantizeBlockwiseSmallIfLi32ELi2EEvPfPT_S0_PhS0_ii,@function
        .size           _Z23kQuantizeBlockwiseSmallIfLi32ELi2EEvPfPT_S0_PhS0_ii,(.L_x_2071 - _Z23kQuantizeBlockwiseSmallIfLi32ELi2EEvPfPT_S0_PhS0_ii)
        .other          _Z23kQuantizeBlockwiseSmallIfLi32ELi2EEvPfPT_S0_PhS0_ii,@"STO_CUDA_ENTRY STV_DEFAULT"
_Z23kQuantizeBlockwiseSmallIfLi32ELi2EEvPfPT_S0_PhS0_ii:
.text._Z23kQuantizeBlockwiseSmallIfLi32ELi2EEvPfPT_S0_PhS0_ii:
[----:B------:R-:W-:Y:S01]  /*0000*/  LDC R1, c[0x0][0x28] ;  /* 0x00000a00ff017b82 */ /* 0x000fe20000000800 */
[----:B------:R-:W0:Y:S07]  /*0010*/  S2R R0, SR_TID.X ;  /* 0x0000000000007919 */ /* 0x000e2e0000002100 */
[----:B------:R-:W1:Y:S01]  /*0020*/  LDC R7, c[0x0][0x23c] ;  /* 0x00008f00ff077b82 */ /* 0x000e620000000800 */
[----:B------:R-:W-:Y:S01]  /*0030*/  ULDC.64 UR4, c[0x0][0x218] ;  /* 0x0000860000047ab9 */ /* 0x000fe20000000a00 */
[----:B------:R-:W-:Y:S01]  /*0040*/  CS2R R12, SRZ ;  /* 0x00000000000c7805 */ /* 0x000fe2000001ff00 */
        /* <DEDUP_REMOVED lines=20> */
[----:B------:R-:W-:-:S07]  /*0190*/  LEA.HI.X R3, R3, UR5, R8, 0x2, P2 ;  /* 0x0000000503037c11 */ /* 0x000fce00090f1408 */
[----:B------:R-:W2:Y:S04]  /*01a0*/  @!P1 LDG.E.CONSTANT R13, desc[UR6][R2.64] ;  /* 0x00000006020d9981 */ /* 0x000ea8000c1e9900 */
[----:B------:R-:W3:Y:S01]  /*01b0*/  @!P0 LDG.E.CONSTANT R12, desc[UR8][R2.64+0x80] ;  /* 0x00008008020c8981 */ /* 0x000ee2000c1e9900 */
[----:B------:R-:W-:Y:S01]  /*01c0*/  MOV R11, 0x400 ;  /* 0x00000400000b7802 */ /* 0x000fe20000000f00 */
[----:B------:R-:W-:Y:S01]  /*01d0*/  IMAD.MOV.U32 R19, RZ, RZ, 0xffff ;  /* 0x0000ffffff137424 */ /* 0x000fe200078e00ff */
[----:B------:R-:W0:Y:S01]  /*01e0*/  S2R R8, SR_CgaCtaId ;  /* 0x0000000000087919 */ /* 0x000e220000008800 */
[----:B------:R-:W1:Y:S01]  /*01f0*/  S2R R9, SR_LANEID ;  /* 0x0000000000097919 */ /* 0x000e620000000000 */
[----:B0-----:R-:W-:Y:S02]  /*0200*/  LEA R10, R8, R11, 0x18 ;  /* 0x0000000b080a7211 */ /* 0x001fe400078ec0ff */
[----:B-1----:R-:W-:-:S03]  /*0210*/  LEA.HI R15, RZ, R9, RZ, 0x4 ;  /* 0x00000009ff0f7211 */ /* 0x002fc600078f20ff */
[C-C-:B------:R-:W-:Y:S02]  /*0220*/  IMAD R14, R9.reuse, 0x4, R10.reuse ;  /* 0x00000004090e7824 */ /* 0x140fe400078e020a */
[----:B------:R-:W-:Y:S01]  /*0230*/  IMAD R18, R9, 0x8, R10 ;  /* 0x0000000809127824 */ /* 0x000fe200078e020a */
[----:B------:R-:W-:-:S04]  /*0240*/  LOP3.LUT R22, R15, 0xfffffff0, RZ, 0xc0, !PT ;  /* 0xfffffff00f167812 */ /* 0x000fc800078ec0ff */
[----:B------:R-:W-:Y:S02]  /*0250*/  SHF.L.U32 R15, R19, R22, RZ ;  /* 0x00000016130f7219 */ /* 0x000fe400000006ff */
[----:B------:R-:W-:Y:S01]  /*0260*/  SHF.R.U32.HI R19, RZ, 0x4, R0 ;  /* 0x00000004ff137819 */ /* 0x000fe20000011600 */
[----:B--2---:R-:W-:Y:S04]  /*0270*/  STS [R14], R13 ;  /* 0x0000000d0e007388 */ /* 0x004fe80000000800 */
[----:B---3--:R0:W-:Y:S01]  /*0280*/  STS [R14+0x80], R12 ;  /* 0x0000800c0e007388 */ /* 0x0081e20000000800 */
[----:B------:R-:W-:-:S03]  /*0290*/  NOP ;  /* 0x0000000000007918 */ /* 0x000fc60000000000 */
[----:B------:R-:W1:Y:S01]  /*02a0*/  LDS.64 R2, [R18] ;  /* 0x0000000012027984 */ /* 0x000e620000000a00 */
[----:B------:R-:W-:Y:S05]  /*02b0*/  WARPSYNC R15 ;  /* 0x000000000f007348 */ /* 0x000fea0003800000 */
[----:B0-----:R-:W0:Y:S08]  /*02c0*/  MATCH.ANY R12, R15 ;  /* 0x000000000f0c73a1 */ /* 0x001e3000000e8000 */
[----:B------:R-:W2:Y:S01]  /*02d0*/  REDUX.OR UR4, R15 ;  /* 0x000000000f0473c4 */ /* 0x000ea20000004000 */
[----:B------:R-:W-:Y:S01]  /*02e0*/  VOTEU.ANY UR5, UPT, PT ;  /* 0x0000000000057886 */ /* 0x000fe200038e0100 */
[----:B------:R-:W-:Y:S01]  /*02f0*/  IMAD.IADD R14, R9, 0x1, -R22 ;  /* 0x00000001090e7824 */ /* 0x000fe200078e0a16 */
[----:B0-----:R-:W-:-:S02]  /*0300*/  LOP3.LUT P1, RZ, R15, UR5, R12, 0x40, !PT ;  /* 0x000000050fff7c12 */ /* 0x001fc4000f82400c */
[----:B------:R-:W-:Y:S02]  /*0310*/  LOP3.LUT R12, R0, 0xffffffe0, RZ, 0xc0, !PT ;  /* 0xffffffe0000c7812 */ /* 0x000fe400078ec0ff */
[----:B-1----:R-:W-:-:S04]  /*0320*/  FMNMX.FTZ R20, |R2|, -3.40282346638528859812e+38, !PT ;  /* 0xff7fffff02147809 */ /* 0x002fc80007810200 */
[----:B------:R-:W-:-:S05]  /*0330*/  FMNMX.FTZ R20, |R3|, R20, !PT ;  /* 0x0000001403147209 */ /* 0x000fca0007810200 */
[----:B------:R-:W0:Y:S02]  /*0340*/  SHFL.DOWN PT, R13, R20, 0x1, 0x100f ;  /* 0x08300f00140d7f89 */ /* 0x000e2400000e0000 */
[----:B0-----:R-:W-:-:S04]  /*0350*/  FSETP.GEU.FTZ.AND P0, PT, R20, R13, PT ;  /* 0x0000000d1400720b */ /* 0x001fc80003f1e000 */
[----:B------:R-:W-:-:S04]  /*0360*/  ISETP.LT.AND P0, PT, R14, 0xf, !P0 ;  /* 0x0000000f0e00780c */ /* 0x000fc80004701270 */
[----:B------:R-:W-:Y:S02]  /*0370*/  FSEL R18, R13, R20, P0 ;  /* 0x000000140d127208 */ /* 0x000fe40000000000 */
        /* <DEDUP_REMOVED lines=11> */
.L_x_325:
[----:B------:R-:W-:Y:S01]  /*0430*/  LOP3.LUT P1, RZ, R0, 0xf, RZ, 0xc0, !PT ;  /* 0x0000000f00ff7812 */ /* 0x000fe2000782c0ff */
[----:B------:R-:W-:Y:S01]  /*0440*/  VIADD R15, R11, 0x130 ;  /* 0x000001300b0f7836 */ /* 0x000fe20000000000 */
[----:B-1----:R-:W-:Y:S01]  /*0450*/  FSETP.GEU.FTZ.AND P0, PT, R22, R21, PT ;  /* 0x000000151600720b */ /* 0x002fe20003f1e000 */
[----:B------:R-:W-:Y:S03]  /*0460*/  BSSY B0, `(.L_x_307) ;  /* 0x000007e000007945 */ /* 0x000fe60003800000 */
[----:B------:R-:W-:Y:S02]  /*0470*/  ISETP.LT.AND P0, PT, R14, 0x8, !P0 ;  /* 0x000000080e00780c */ /* 0x000fe40004701270 */
[----:B------:R-:W-:Y:S02]  /*0480*/  LEA R14, R8, R15, 0x18 ;  /* 0x0000000f080e7211 */ /* 0x000fe400078ec0ff */
[----:B------:R-:W-:-:S03]  /*0490*/  FSEL R21, R21, R22, P0 ;  /* 0x0000001615157208 */ /* 0x000fc60000000000 */
[----:B------:R-:W-:Y:S01]  /*04a0*/  IMAD R18, R19, 0x4, R14 ;  /* 0x0000000413127824 */ /* 0x000fe200078e020e */
[----:B------:R-:W-:Y:S06]  /*04b0*/  @P1 BRA `(.L_x_308) ;  /* 0x00000000002c1947 */ /* 0x000fec0003800000 */
[----:B------:R-:W-:-:S05]  /*04c0*/  IMAD R14, R19, 0x20, R4 ;  /* 0x00000020130e7824 */ /* 0x000fca00078e0204 */
[----:B------:R-:W-:-:S13]  /*04d0*/  ISETP.GE.AND P0, PT, R14, R7, PT ;  /* 0x000000070e00720c */ /* 0x000fda0003f06270 */
[----:B------:R-:W1:Y:S01]  /*04e0*/  @!P0 LDC.64 R14, c[0x0][0x220] ;  /* 0x00008800ff0e8b82 */ /* 0x000e620000000a00 */
[----:B------:R-:W2:Y:S01]  /*04f0*/  @!P0 MUFU.RCP R7, R21 ;  /* 0x0000001500078308 */ /* 0x000ea20000001000 */
[----:B------:R-:W-:Y:S01]  /*0500*/  @!P0 R2UR UR4, R16 ;  /* 0x00000000100482ca */ /* 0x000fe200000e0000 */
[----:B------:R-:W-:Y:S01]  /*0510*/  @!P0 IMAD R19, R6, 0x2, R19 ;  /* 0x0000000206138824 */ /* 0x000fe200078e0213 */
[----:B------:R-:W-:Y:S01]  /*0520*/  @!P0 R2UR UR5, R17 ;  /* 0x00000000110582ca */ /* 0x000fe200000e0000 */
[----:B------:R3:W-:Y:S04]  /*0530*/  @P0 STS [R18], RZ ;  /* 0x000000ff12000388 */ /* 0x0007e80000000800 */
[----:B--2---:R3:W-:Y:S01]  /*0540*/  @!P0 STS [R18], R7 ;  /* 0x0000000712008388 */ /* 0x0047e20000000800 */
[----:B-1----:R-:W-:-:S07]  /*0550*/  @!P0 IMAD.WIDE.U32 R14, R19, 0x4, R14 ;  /* 0x00000004130e8825 */ /* 0x002fce00078e000e */
[----:B------:R3:W-:Y:S02]  /*0560*/  @!P0 STG.E desc[UR4][R14.64], R21 ;  /* 0x000000150e008986 */ /* 0x0007e4000c101904 */
.L_x_308:
[----:B------:R-:W-:Y:S05]  /*0570*/  WARPSYNC.ALL ;  /* 0x0000000000007948 */ /* 0x000fea0003800000 */
[----:B------:R-:W-:Y:S06]  /*0580*/  BAR.SYNC.DEFER_BLOCKING 0x0 ;  /* 0x0000000000007b1d */ /* 0x000fec0000010000 */
[----:B------:R-:W-:Y:S01]  /*0590*/  BSSY B1, `(.L_x_309) ;  /* 0x000002b000017945 */ /* 0x000fe20003800000 */
[----:B------:R-:W1:Y:S02]  /*05a0*/  LDS R6, [R18] ;  /* 0x0000000012067984 */ /* 0x000e640000000800 */
[----:B-1----:R-:W-:-:S05]  /*05b0*/  FMUL.FTZ R2, R2, R6 ;  /* 0x0000000602027220 */ /* 0x002fca0000410000 */
[----:B------:R-:W-:-:S13]  /*05c0*/  FSETP.GT.FTZ.AND P0, PT, R2, 0.039790149778127670288, PT ;  /* 0x3d22faff0200780b */ /* 0x000fda0003f14000 */
[----:B------:R-:W-:Y:S05]  /*05d0*/  @P0 BRA `(.L_x_310) ;  /* 0x00000000004c0947 */ /* 0x000fea0003800000 */
[----:B------:R-:W-:-:S13]  /*05e0*/  FSETP.GT.FTZ.AND P0, PT, R2, -0.33967941999435424805, PT ;  /* 0xbeadea760200780b */ /* 0x000fda0003f14000 */
[----:B------:R-:W-:Y:S05]  /*05f0*/  @P0 BRA `(.L_x_311) ;  /* 0x0000000000200947 */ /* 0x000fea0003800000 */
[----:B------:R-:W-:-:S13]  /*0600*/  FSETP.GT.FTZ.AND P0, PT, R2, -0.61063289642333984375, PT ;  /* 0xbf1c52700200780b */ /* 0x000fda0003f14000 */
[----:B---3--:R-:W-:Y:S01]  /*0610*/  @P0 IMAD.MOV.U32 R7, RZ, RZ, 0x3 ;  /* 0x00000003ff070424 */ /* 0x008fe200078e00ff */
[C---:B------:R-:W-:Y:S02]  /*0620*/  @!P0 FSETP.GT.FTZ.AND P2, PT, R2.reuse, -0.84809643030166625977, PT ;  /* 0xbf591cd90200880b */ /* 0x040fe40003f54000 */
[----:B------:R-:W-:Y:S02]  /*0630*/  @P0 FSETP.GT.FTZ.AND P1, PT, R2, -0.459995269775390625, PT ;  /* 0xbeeb84800200080b */ /* 0x000fe40003f34000 */
[----:B------:R-:W-:Y:S02]  /*0640*/  @!P0 SEL R2, RZ, 0x1, !P2 ;  /* 0x00000001ff028807 */ /* 0x000fe40005000000 */
[----:B------:R-:W-:-:S04]  /*0650*/  @P0 SEL R7, R7, 0x2, P1 ;  /* 0x0000000207070807 */ /* 0x000fc80000800000 */
[----:B------:R-:W-:Y:S01]  /*0660*/  @P0 PRMT R2, R7, 0x7610, R2 ;  /* 0x0000761007020816 */ /* 0x000fe20000000002 */
[----:B------:R-:W-:Y:S06]  /*0670*/  BRA `(.L_x_312) ;  /* 0x0000000000707947 */ /* 0x000fec0003800000 */
.L_x_311:
[----:B------:R-:W-:-:S13]  /*0680*/  FSETP.GT.FTZ.AND P0, PT, R2, -0.13791173696517944336, PT ;  /* 0xbe0d38bc0200780b */ /* 0x000fda0003f14000 */
[----:B---3--:R-:W-:Y:S01]  /*0690*/  @!P0 IMAD.MOV.U32 R7, RZ, RZ, 0x5 ;  /* 0x00000005ff078424 */ /* 0x008fe200078e00ff */
[C---:B------:R-:W-:Y:S01]  /*06a0*/  @!P0 FSETP.GT.FTZ.AND P2, PT, R2.reuse, -0.23460739850997924805, PT ;  /* 0xbe703cec0200880b */ /* 0x040fe20003f54000 */
[----:B------:R-:W-:Y:S01]  /*06b0*/  @P0 IMAD.MOV.U32 R14, RZ, RZ, 0x7 ;  /* 0x00000007ff0e0424 */ /* 0x000fe200078e00ff */
[----:B------:R-:W-:Y:S02]  /*06c0*/  @P0 FSETP.GT.FTZ.AND P1, PT, R2, -0.045525018125772476196, PT ;  /* 0xbd3a78710200080b */ /* 0x000fe40003f34000 */
[----:B------:R-:W-:Y:S02]  /*06d0*/  @!P0 SEL R2, R7, 0x4, P2 ;  /* 0x0000000407028807 */ /* 0x000fe40001000000 */
[----:B------:R-:W-:-:S04]  /*06e0*/  @P0 SEL R7, R14, 0x6, P1 ;  /* 0x000000060e070807 */ /* 0x000fc80000800000 */
[----:B------:R-:W-:Y:S01]  /*06f0*/  @P0 PRMT R2, R7, 0x7610, R2 ;  /* 0x0000761007020816 */ /* 0x000fe20000000002 */
[----:B------:R-:W-:Y:S06]  /*0700*/  BRA `(.L_x_312) ;  /* 0x00000000004c7947 */ /* 0x000fec0003800000 */
.L_x_310:
[----:B------:R-:W-:-:S13]  /*0710*/  FSETP.GT.FTZ.AND P0, PT, R2, 0.38931253552436828613, PT ;  /* 0x3ec753f90200780b */ /* 0x000fda0003f14000 */
[----:B------:R-:W-:Y:S05]  /*0720*/  @P0 BRA `(.L_x_313) ;  /* 0x0000000000240947 */ /* 0x000fea0003800000 */
[----:B------:R-:W-:-:S13]  /*0730*/  FSETP.GT.FTZ.AND P0, PT, R2, 0.20352125167846679688, PT ;  /* 0x3e5067e00200780b */ /* 0x000fda0003f14000 */
[----:B---3--:R-:W-:Y:S01]  /*0740*/  @!P0 IMAD.MOV.U32 R7, RZ, RZ, 0x9 ;  /* 0x00000009ff078424 */ /* 0x008fe200078e00ff */
[C---:B------:R-:W-:Y:S01]  /*0750*/  @!P0 FSETP.GT.FTZ.AND P2, PT, R2.reuse, 0.12025525420904159546, PT ;  /* 0x3df648630200880b */ /* 0x040fe20003f54000 */
[----:B------:R-:W-:Y:S01]  /*0760*/  @P0 IMAD.MOV.U32 R14, RZ, RZ, 0xb ;  /* 0x0000000bff0e0424 */ /* 0x000fe200078e00ff */
[----:B------:R-:W-:Y:S02]  /*0770*/  @P0 FSETP.GT.FTZ.AND P1, PT, R2, 0.29201376438140869141, PT ;  /* 0x3e9582d40200080b */ /* 0x000fe40003f34000 */
[----:B------:R-:W-:Y:S02]  /*0780*/  @!P0 SEL R2, R7, 0x8, P2 ;  /* 0x0000000807028807 */ /* 0x000fe40001000000 */
[----:B------:R-:W-:-:S04]  /*0790*/  @P0 SEL R7, R14, 0xa, P1 ;  /* 0x0000000a0e070807 */ /* 0x000fc80000800000 */
[----:B------:R-:W-:Y:S01]  /*07a0*/  @P0 PRMT R2, R7, 0x7610, R2 ;  /* 0x0000761007020816 */ /* 0x000fe20000000002 */
[----:B------:R-:W-:Y:S06]  /*07b0*/  BRA `(.L_x_312) ;  /* 0x0000000000207947 */ /* 0x000fec0003800000 */
.L_x_313:
[----:B------:R-:W-:-:S13]  /*07c0*/  FSETP.GT.FTZ.AND P0, PT, R2, 0.64278692007064819336, PT ;  /* 0x3f248daf0200780b */ /* 0x000fda0003f14000 */
[----:B---3--:R-:W-:Y:S01]  /*07d0*/  @!P0 IMAD.MOV.U32 R7, RZ, RZ, 0xd ;  /* 0x0000000dff078424 */ /* 0x008fe200078e00ff */
[C---:B------:R-:W-:Y:S01]  /*07e0*/  @!P0 FSETP.GT.FTZ.AND P2, PT, R2.reuse, 0.50166338682174682617, PT ;  /* 0x3f006d030200880b */ /* 0x040fe20003f54000 */
[----:B------:R-:W-:Y:S01]  /*07f0*/  @P0 IMAD.MOV.U32 R14, RZ, RZ, 0xf ;  /* 0x0000000fff0e0424 */ /* 0x000fe200078e00ff */
[----:B------:R-:W-:Y:S02]  /*0800*/  @P0 FSETP.GT.FTZ.AND P1, PT, R2, 0.86147838830947875977, PT ;  /* 0x3f5c89d90200080b */ /* 0x000fe40003f34000 */
[----:B------:R-:W-:Y:S02]  /*0810*/  @!P0 SEL R2, R7, 0xc, P2 ;  /* 0x0000000c07028807 */ /* 0x000fe40001000000 */
[----:B------:R-:W-:-:S04]  /*0820*/  @P0 SEL R7, R14, 0xe, P1 ;  /* 0x0000000e0e070807 */ /* 0x000fc80000800000 */
[----:B------:R-:W-:-:S07]  /*0830*/  @P0 PRMT R2, R7, 0x7610, R2 ;  /* 0x0000761007020816 */ /* 0x000fce0000000002 */
.L_x_312:
[----:B------:R-:W-:Y:S05]  /*0840*/  BSYNC B1 ;  /* 0x0000000000017941 */ /* 0x000fea0003800000 */
.L_x_309:
        /* <DEDUP_REMOVED lines=14> */
.L_x_316:
        /* <DEDUP_REMOVED lines=9> */
.L_x_315:
        /* <DEDUP_REMOVED lines=11> */
.L_x_318:
        /* <DEDUP_REMOVED lines=8> */
.L_x_317:
[----:B------:R-:W-:Y:S05]  /*0af0*/  BSYNC B1 ;  /* 0x0000000000017941 */ /* 0x000fea0003800000 */
.L_x_314:
        /* <DEDUP_REMOVED lines=17> */
[----:B------:R-:W1:Y:S02]  /*0c10*/  LDS R9, [R10+0x120] ;  /* 0x000120000a097984 */ /* 0x000e640000000800 */
[----:B-1----:R-:W-:-:S13]  /*0c20*/  ISETP.GE.AND P0, PT, R12, R9, PT ;  /* 0x000000090c00720c */ /* 0x002fda0003f06270 */
[----:B------:R-:W-:Y:S05]  /*0c30*/  @P0 EXIT ;  /* 0x000000000000094d */ /* 0x000fea0003800000 */
[----:B------:R-:W-:Y:S05]  /*0c40*/  BSYNC B0 ;  /* 0x0000000000007941 */ /* 0x000fea0003800000 */
.L_x_307:
[----:B------:R-:W-:Y:S01]  /*0c50*/  LEA.HI R4, R4, R4, RZ, 0x1 ;  /* 0x0000000404047211 */ /* 0x000fe200078f08ff */
[----:B------:R-:W-:Y:S01]  /*0c60*/  ULDC.64 UR4, c[0x0][0x228] ;  /* 0x00008a0000047ab9 */ /* 0x000fe20000000a00 */
[----:B------:R-:W-:Y:S02]  /*0c70*/  R2UR UR6, R16 ;  /* 0x00000000100672ca */ /* 0x000fe400000e0000 */
[----:B------:R-:W-:Y:S02]  /*0c80*/  SHF.R.S32.HI R3, RZ, 0x1, R4 ;  /* 0x00000001ff037819 */ /* 0x000fe40000011404 */
[----:B------:R-:W-:Y:S02]  /*0c90*/  R2UR UR7, R17 ;  /* 0x00000000110772ca */ /* 0x000fe400000e0000 */
[----:B------:R-:W-:Y:S02]  /*0ca0*/  IADD3 R2, P0, P1, R12, UR4, R3 ;  /* 0x000000040c027c10 */ /* 0x000fe4000f91e003 */
[----:B------:R-:W-:-:S02]  /*0cb0*/  SHF.R.S32.HI R0, RZ, 0x1f, R12 ;  /* 0x0000001fff007819 */ /* 0x000fc4000001140c */
[----:B------:R-:W-:-:S04]  /*0cc0*/  SHF.R.S32.HI R3, RZ, 0x1f, R3 ;  /* 0x0000001fff037819 */ /* 0x000fc80000011403 */
[----:B------:R-:W-:-:S05]  /*0cd0*/  IADD3.X R3, R0, UR5, R3, P0, P1 ;  /* 0x0000000500037c10 */ /* 0x000fca00087e2403 */
[----:B------:R-:W-:Y:S01]  /*0ce0*/  STG.E.U8 desc[UR6][R2.64], R5 ;  /* 0x0000000502007986 */ /* 0x000fe2000c101106 */
[----:B------:R-:W-:Y:S05]  /*0cf0*/  EXIT ;  /* 0x000000000000794d */ /* 0x000fea0003800000 */
.L_x_306:
[----:B------:R-:W-:Y:S01]  /*0d00*/  BSSY B0, `(.L_x_319) ;  /* 0x0000006000007945 */ /* 0x000fe20003800000 */
[----:B------:R-:W-:Y:S02]  /*0d10*/  IMAD.MOV.U32 R21, RZ, RZ, 0x2 ;  /* 0x00000002ff157424 */ /* 0x000fe400078e00ff */
[----:B------:R-:W-:-:S07]  /*0d20*/  IMAD.MOV.U32 R24, RZ, RZ, 0x100f ;  /* 0x0000100fff187424 */ /* 0x000fce00078e00ff */
[----:B------:R-:W-:Y:S05]  /*0d30*/  WARPSYNC.COLLECTIVE R15, `(.L_x_320) ;  /* 0x000000000f087348 */ /* 0x000fea0003c00000 */
[----:B------:R0:W1:Y:S02]  /*0d40*/  SHFL.DOWN P0, R21, R18, R21, R24 ;  /* 0x0800001512157389 */ /* 0x0000640000000018 */
[----:B01----:R-:W-:Y:S01]  /*0d50*/  ENDCOLLECTIVE ;  /* 0x000000000000791b */ /* 0x003fe20003800000 */
.L_x_320:
[----:B------:R-:W-:Y:S05]  /*0d60*/  BSYNC B0 ;  /* 0x0000000000007941 */ /* 0x000fea0003800000 */
.L_x_319:
        /* <DEDUP_REMOVED lines=10> */
.L_x_322:
[----:B------:R-:W-:Y:S05]  /*0e10*/  BSYNC B0 ;  /* 0x0000000000007941 */ /* 0x000fea0003800000 */
.L_x_321:
        /* <DEDUP_REMOVED lines=10> */
.L_x_324:
[----:B------:R-:W-:Y:S05]  /*0ec0*/  BSYNC B0 ;  /* 0x0000000000007941 */ /* 0x000fea0003800000 */
.L_x_323:
[----:B------:R-:W-:Y:S05]  /*0ed0*/  BRA `(.L_x_325) ;  /* 0xfffffff400547947 */ /* 0x000fea000383ffff */
.L_x_326:
        /* <DEDUP_REMOVED lines=10> */
.L_x_2071:


//--------------------- .text._Z23kQuantizeBlockwiseSmallI6__halfLi32ELi2EEvPfPT_S1_PhS1_ii --------------------------
	.section	.text._Z23kQuantizeBlockwiseSmallI6__halfLi32ELi2EEvPfPT_S1_PhS1_ii,"ax",@progbits
	.align	128
        .global         _Z23kQuantizeBlockwiseSmallI6__halfLi32ELi2EEvPfPT_S1_PhS1_ii
        .type           _Z23kQuantizeBlockwiseSmallI6__halfLi32ELi2EEvPfPT_S1_PhS1_ii,@function
        .size           _Z23kQuantizeBlockwiseSmallI6__halfLi32ELi2EEvPfPT_S1_PhS1_ii,(.L_x_2072 - _Z23kQuantizeBlockwiseSmallI6__halfLi32ELi2EEvPfPT_S1_PhS1_ii)
        .other          _Z23kQuantizeBlockwiseSmallI6__halfLi32ELi2EEvPfPT_S1_PhS1_ii,@"STO_CUDA_ENTRY STV_DEFAULT"
_Z23kQuantizeBlockwiseSmallI6__halfLi32ELi2EEvPfPT_S1_PhS1_ii:
.text._Z23kQuantizeBlockwiseSmallI6__halfLi32ELi2EEvPfPT_S1_PhS1_ii:
        /* <DEDUP_REMOVED lines=28> */
[----:B------:R-:W3:Y:S01]  /*01c0*/  @!P0 LDG.E.U16.CONSTANT R2, desc[UR8][R12.64+0x40] ;  /* 0x000040080c028981 */ /* 0x000ee2000c1e9500 */
        /* <DEDUP_REMOVED lines=20> */
[----:B------:R-:W-:Y:S01]  /*0310*/  SHF.R.U32.HI R17, RZ, 0x4, R0 ;  /* 0x00000004ff117819 */ /* 0x000fe20000011600 */
[--C-:B-1----:R-:W-:Y:S02]  /*0320*/  HADD2.F32 R12, -RZ, R19.reuse.H0_H0 ;  /* 0x20000013ff0c7230 */ /* 0x102fe40000004100 */
[----:B------:R-:W-:-:S03]  /*0330*/  HADD2.F32 R11, -RZ, R19.H1_H1 ;  /* 0x30000013ff0b7230 */ /* 0x000fc60000004100 */
        /* <DEDUP_REMOVED lines=18> */
.L_x_346:
        /* <DEDUP_REMOVED lines=20> */
.L_x_329:
        /* <DEDUP_REMOVED lines=17> */
.L_x_332:
        /* <DEDUP_REMOVED lines=9> */
.L_x_331:
        /* <DEDUP_REMOVED lines=11> */
.L_x_334:
        /* <DEDUP_REMOVED lines=8> */
.L_x_333:
[----:B------:R-:W-:Y:S05]  /*0870*/  BSYNC B1 ;  /* 0x0000000000017941 */ /* 0x000fea0003800000 */
.L_x_330:
        /* <DEDUP_REMOVED lines=14> */
.L_x_337:
        /* <DEDUP_REMOVED lines=9> */
.L_x_336:
        /* <DEDUP_REMOVED lines=11> */
.L_x_339:
        /* <DEDUP_REMOVED lines=8> */
.L_x_338:
[----:B------:R-:W-:Y:S05]  /*0b20*/  BSYNC B1 ;  /* 0x0000000000017941 */ /* 0x000fea0003800000 */
.L_x_335:
        /* <DEDUP_REMOVED lines=21> */
.L_x_328:
        /* <DEDUP_REMOVED lines=11> */
.L_x_327:
[----:B------:R-:W-:Y:S01]  /*0d30*/  BSSY B0, `(.L_x_340) ;  /* 0x0000006000007945 */ /* 0x000fe20003800000 */
[----:B------:R-:W-:Y:S02]  /*0d40*/  IMAD.MOV.U32 R20, RZ, RZ, 0x2 ;  /* 0x00000002ff147424 */ /* 0x000fe400078e00ff */
[----:B------:R-:W-:-:S07]  /*0d50*/  IMAD.MOV.U32 R25, RZ, RZ, 0x100f ;  /* 0x0000100fff197424 */ /* 0x000fce00078e00ff */
[----:B------:R-:W-:Y:S05]  /*0d60*/  WARPSYNC.COLLECTIVE R18, `(.L_x_341) ;  /* 0x0000000012087348 */ /* 0x000fea0003c00000 */
[----:B------:R0:W1:Y:S02]  /*0d70*/  SHFL.DOWN P0, R20, R19, R20, R25 ;  /* 0x0800001413147389 */ /* 0x0000640000000019 */
[----:B01----:R-:W-:Y:S01]  /*0d80*/  ENDCOLLECTIVE ;  /* 0x000000000000791b */ /* 0x003fe20003800000 */
.L_x_341:
[----:B------:R-:W-:Y:S05]  /*0d90*/  BSYNC B0 ;  /* 0x0000000000007941 */ /* 0x000fea0003800000 */
.L_x_340:
        /* <DEDUP_REMOVED lines=10> */
.L_x_343:
[----:B------:R-:W-:Y:S05]  /*0e40*/  BSYNC B0 ;  /* 0x0000000000007941 */ /* 0x000fea0003800000 */
.L_x_342:
        /* <DEDUP_REMOVED lines=10> */
.L_x_345:
[----:B------:R-:W-:Y:S05]  /*0ef0*/  BSYNC B0 ;  /* 0x0000000000007941 */ /* 0x000fea0003800000 */
.L_x_344:
[----:B------:R-:W-:Y:S05]  /*0f00*/  BRA `(.L_x_346) ;  /* 0xfffffff400547947 */ /* 0x000fea000383ffff */
.L_x_347:
        /* <DEDUP_REMOVED lines=15> */
.L_x_2072:


//--------------------- .text._Z23kQuantizeBlockwiseSmallI13__nv_bfloat16Li32ELi1EEvPfPT_S1_PhS1_ii --------------------------
	.section	.text._Z23kQuantizeBlockwiseSmallI13__nv_bfloat16Li32ELi1EEvPfPT_S1_PhS1_ii,"ax",@progbits
	.align	128
        .global         _Z23kQuantizeBlockwiseSmallI13__nv_bfloat16Li32ELi1EEvPfPT_S1_PhS1_ii
        .type           _Z23kQuantizeBlockwiseSmallI13__nv_bfloat16Li32ELi1EEvPfPT_S1_PhS1_ii,@function
        .size           _Z23kQuantizeBlockwiseSmallI13__nv_bfloat16Li32ELi1EEvPfPT_S1_PhS1_ii,(.L_x_2073 - _Z23kQuantizeBlockwiseSmallI13__nv_bfloat16Li32ELi1EEvPfPT_S1_PhS1_ii)
        .other          _Z23kQuantizeBlockwiseSmallI13__nv_bfloat16Li32ELi1EEvPfPT_S1_PhS1_ii,@"STO_CUDA_ENTRY STV_DEFAULT"
_Z23kQuantizeBlockwiseSmallI13__nv_bfloat16Li32ELi1EEvPfPT_S1_PhS1_ii:
.text._Z23kQuantizeBlockwiseSmallI13__nv_bfloat16Li32ELi1EEvPfPT_S1_PhS1_ii:
        /* <DEDUP_REMOVED lines=44> */
[----:B------:R-:W2:Y:S01]  /*02c0*/  REDUX.OR UR4, R18 ;  /* 0x00000000120473c4 */ /* 0x000ea20000004000 */
[----:B------:R-:W-:Y:S01]  /*02d0*/  VOTEU.ANY UR5, UPT, PT ;  /* 0x0000000000057886 */ /* 0x000fe200038e0100 */
[----:B0-----:R-:W-:Y:S01]  /*02e0*/  IMAD.IADD R2, R8, 0x1, -R23 ;  /* 0x0000000108027824 */ /* 0x001fe200078e0a17 */
[----:B------:R-:W-:Y:S02]  /*02f0*/  SHF.R.U32.HI R17, RZ, 0x4, R0 ;  /* 0x00000004ff117819 */ /* 0x000fe40000011600 */
[C---:B-1----:R-:W-:Y:S01]  /*0300*/  PRMT R12, R19.reuse, 0x7632, R12 ;  /* 0x00007632130c7816 */ /* 0x042fe2000000000c */
[----:B------:R-:W-:-:S04]  /*0310*/  IMAD.U32 R11, R19, 0x10000, RZ ;  /* 0x00010000130b7824 */ /* 0x000fc800078e00ff */
[----:B------:R-:W-:Y:S01]  /*0320*/  IMAD.U32 R12, R12, 0x10000, RZ ;  /* 0x000100000c0c7824 */ /* 0x000fe200078e00ff */
[----:B------:R-:W-:-:S04]  /*0330*/  FMNMX.FTZ R13, |R11|, -3.40282346638528859812e+38, !PT ;  /* 0xff7fffff0b0d7809 */ /* 0x000fc80007810200 */
[----:B------:R-:W-:Y:S02]  /*0340*/  FMNMX.FTZ R21, R13, |R12|, !PT ;  /* 0x4000000c0d157209 */ /* 0x000fe40007810000 */
[----:B------:R-:W0:Y:S03]  /*0350*/  MATCH.ANY R13, R18 ;  /* 0x00000000120d73a1 */ /* 0x000e2600000e8000 */
[----:B------:R-:W1:Y:S01]  /*0360*/  SHFL.DOWN PT, R16, R21, 0x1, 0x100f ;  /* 0x08300f0015107f89 */ /* 0x000e6200000e0000 */
[----:B0-----:R-:W-:Y:S02]  /*0370*/  LOP3.LUT P1, RZ, R18, UR5, R13, 0x40, !PT ;  /* 0x0000000512ff7c12 */ /* 0x001fe4000f82400d */
[----:B------:R-:W-:Y:S02]  /*0380*/  LOP3.LUT R13, R0, 0x1f, RZ, 0xc0, !PT ;  /* 0x0000001f000d7812 */ /* 0x000fe400078ec0ff */
[----:B-1----:R-:W-:-:S04]  /*0390*/  FSETP.GEU.FTZ.AND P0, PT, R21, R16, PT ;  /* 0x000000101500720b */ /* 0x002fc80003f1e000 */
        /* <DEDUP_REMOVED lines=13> */
.L_x_367:
        /* <DEDUP_REMOVED lines=20> */
.L_x_350:
[----:B------:R-:W-:Y:S05]  /*05b0*/  WARPSYNC.ALL ;  /* 0x0000000000007948 */ /* 0x000fea0003800000 */
[----:B------:R-:W-:Y:S06]  /*05c0*/  BAR.SYNC.DEFER_BLOCKING 0x0 ;  /* 0x0000000000007b1d */ /* 0x000fec0000010000 */
        /* <DEDUP_REMOVED lines=13> */
.L_x_353:
[----:B------:R-:W-:-:S13]  /*06a0*/  FSETP.GT.FTZ.AND P0, PT, |R11|, 0.20833332836627960205, PT ;  /* 0x3e5555550b00780b */ /* 0x000fda0003f14200 */
[----:B------:R-:W-:-:S04]  /*06b0*/  @!P0 VIADD R2, R2, 0x6 ;  /* 0x0000000602028836 */ /* 0x000fc80000000000 */
[----:B------:R-:W-:Y:S01]  /*06c0*/  @P0 VIADD R2, R2, 0x7 ;  /* 0x0000000702020836 */ /* 0x000fe20000000000 */
[----:B------:R-:W-:Y:S06]  /*06d0*/  BRA `(.L_x_354) ;  /* 0x0000000000247947 */ /* 0x000fec0003800000 */
.L_x_352:
[----:B------:R-:W-:-:S13]  /*06e0*/  FSETP.GT.FTZ.AND P0, PT, |R11|, 0.58333301544189453125, PT ;  /* 0x3f1555500b00780b */ /* 0x000fda0003f14200 */
[----:B------:R-:W-:Y:S05]  /*06f0*/  @P0 BRA `(.L_x_355) ;  /* 0x0000000000100947 */ /* 0x000fea0003800000 */
[----:B------:R-:W-:-:S13]  /*0700*/  FSETP.GT.FTZ.AND P0, PT, |R11|, 0.4166666865348815918, PT ;  /* 0x3ed555560b00780b */ /* 0x000fda0003f14200 */
[----:B------:R-:W-:-:S04]  /*0710*/  @!P0 VIADD R2, R2, 0x4 ;  /* 0x0000000402028836 */ /* 0x000fc80000000000 */
[----:B------:R-:W-:Y:S01]  /*0720*/  @P0 VIADD R2, R2, 0x5 ;  /* 0x0000000502020836 */ /* 0x000fe20000000000 */
[----:B------:R-:W-:Y:S06]  /*0730*/  BRA `(.L_x_354) ;  /* 0x00000000000c7947 */ /* 0x000fec0003800000 */
.L_x_355:
[----:B------:R-:W-:-:S13]  /*0740*/  FSETP.GT.FTZ.AND P0, PT, |R11|, 0.8333333134651184082, PT ;  /* 0x3f5555550b00780b */ /* 0x000fda0003f14200 */
[----:B------:R-:W-:-:S04]  /*0750*/  @!P0 VIADD R2, R2, 0x2 ;  /* 0x0000000202028836 */ /* 0x000fc80000000000 */
[----:B------:R-:W-:-:S07]  /*0760*/  @P0 VIADD R2, R2, 0x3 ;  /* 0x0000000302020836 */ /* 0x000fce0000000000 */
.L_x_354:
[----:B------:R-:W-:Y:S05]  /*0770*/  BSYNC B1 ;  /* 0x0000000000017941 */ /* 0x000fea0003800000 */
.L_x_351:
        /* <DEDUP_REMOVED lines=12> */
.L_x_358:
[----:B------:R-:W-:-:S13]  /*0840*/  FSETP.GT.FTZ.AND P0, PT, |R12|, 0.20833332836627960205, PT ;  /* 0x3e5555550c00780b */ /* 0x000fda0003f14200 */
[----:B------:R-:W-:-:S04]  /*0850*/  @!P0 VIADD R3, R3, 0x6 ;  /* 0x0000000603038836 */ /* 0x000fc80000000000 */
[----:B------:R-:W-:Y:S01]  /*0860*/  @P0 VIADD R3, R3, 0x7 ;  /* 0x0000000703030836 */ /* 0x000fe20000000000 */
[----:B------:R-:W-:Y:S06]  /*0870*/  BRA `(.L_x_359) ;  /* 0x0000000000247947 */ /* 0x000fec0003800000 */
.L_x_357:
[----:B------:R-:W-:-:S13]  /*0880*/  FSETP.GT.FTZ.AND P0, PT, |R12|, 0.58333301544189453125, PT ;  /* 0x3f1555500c00780b */ /* 0x000fda0003f14200 */
[----:B------:R-:W-:Y:S05]  /*0890*/  @P0 BRA `(.L_x_360) ;  /* 0x0000000000100947 */ /* 0x000fea0003800000 */
[----:B------:R-:W-:-:S13]  /*08a0*/  FSETP.GT.FTZ.AND P0, PT, |R12|, 0.4166666865348815918, PT ;  /* 0x3ed555560c00780b */ /* 0x000fda0003f14200 */
[----:B------:R-:W-:-:S04]  /*08b0*/  @!P0 VIADD R3, R3, 0x4 ;  /* 0x0000000403038836 */ /* 0x000fc80000000000 */
[----:B------:R-:W-:Y:S01]  /*08c0*/  @P0 VIADD R3, R3, 0x5 ;  /* 0x0000000503030836 */ /* 0x000fe20000000000 */
[----:B------:R-:W-:Y:S06]  /*08d0*/  BRA `(.L_x_359) ;  /* 0x00000000000c7947 */ /* 0x000fec0003800000 */
.L_x_360:
[----:B------:R-:W-:-:S13]  /*08e0*/  FSETP.GT.FTZ.AND P0, PT, |R12|, 0.8333333134651184082, PT ;  /* 0x3f5555550c00780b */ /* 0x000fda0003f14200 */
[----:B------:R-:W-:-:S04]  /*08f0*/  @!P0 VIADD R3, R3, 0x2 ;  /* 0x0000000203038836 */ /* 0x000fc80000000000 */
[----:B------:R-:W-:-:S07]  /*0900*/  @P0 VIADD R3, R3, 0x3 ;  /* 0x0000000303030836 */ /* 0x000fce0000000000 */
.L_x_359:
[----:B------:R-:W-:Y:S05]  /*0910*/  BSYNC B1 ;  /* 0x0000000000017941 */ /* 0x000fea0003800000 */
.L_x_356:
        /* <DEDUP_REMOVED lines=21> */
.L_x_349:
        /* <DEDUP_REMOVED lines=11> */
.L_x_348:
[----:B------:R-:W-:Y:S01]  /*0b20*/  BSSY B0, `(.L_x_361) ;  /* 0x0000006000007945 */ /* 0x000fe20003800000 */
[----:B------:R-:W-:Y:S02]  /*0b30*/  IMAD.MOV.U32 R20, RZ, RZ, 0x2 ;  /* 0x00000002ff147424 */ /* 0x000fe400078e00ff */
[----:B------:R-:W-:-:S07]  /*0b40*/  IMAD.MOV.U32 R25, RZ, RZ, 0x100f ;  /* 0x0000100fff197424 */ /* 0x000fce00078e00ff */
[----:B------:R-:W-:Y:S05]  /*0b50*/  WARPSYNC.COLLECTIVE R18, `(.L_x_362) ;  /* 0x0000000012087348 */ /* 0x000fea0003c00000 */
[----:B------:R0:W1:Y:S02]  /*0b60*/  SHFL.DOWN P0, R20, R19, R20, R25 ;  /* 0x0800001413147389 */ /* 0x0000640000000019 */
[----:B01----:R-:W-:Y:S01]  /*0b70*/  ENDCOLLECTIVE ;  /* 0x000000000000791b */ /* 0x003fe20003800000 */
.L_x_362:
[----:B------:R-:W-:Y:S05]  /*0b80*/  BSYNC B0 ;  /* 0x0000000000007941 */ /* 0x000fea0003800000 */
.L_x_361:
        /* <DEDUP_REMOVED lines=10> */
.L_x_364:
[----:B------:R-:W-:Y:S05]  /*0c30*/  BSYNC B0 ;  /* 0x0000000000007941 */ /* 0x000fea0003800000 */
.L_x_363:
        /* <DEDUP_REMOVED lines=10> */
.L_x_366:
[----:B------:R-:W-:Y:S05]  /*0ce0*/  BSYNC B0 ;  /* 0x0000000000007941 */ /* 0x000fea0003800000 */
.L_x_365:
[----:B------:R-:W-:Y:S05]  /*0cf0*/  BRA `(.L_x_367) ;  /* 0xfffffff400dc7947 */ /* 0x000fea000383ffff */
.L_x_368:
        /* <DEDUP_REMOVED lines=16> */
.L_x_2073:


//--------------------- .text._Z23kQuantizeBlockwiseSmallIfLi32ELi1EEvPfPT_S0_PhS0_ii --------------------------
	.section	.text._Z23kQuantizeBlockwiseSmallIfLi32ELi1EEvPfPT_S0_PhS0_ii,"ax",@progbits
	.align	128
        .global         _Z23kQuantizeBlockwiseSmallIfLi32ELi1EEvPfPT_S0_PhS0_ii
        .type           _Z23kQuantizeBlockwiseSmallIfLi32ELi1EEvPfPT_S0_PhS0_ii,@function
        .size           _Z23kQuantizeBlockwiseSmallIfLi32ELi1EEvPfPT_S0_PhS0_ii,(.L_x_2074 - _Z23kQuantizeBlockwiseSmallIfLi32ELi1EEvPfPT_S0_PhS0_ii)
        .other          _Z23kQuantizeBlockwiseSmallIfLi32ELi1EEvPfPT_S0_PhS0_ii,@"STO_CUDA_ENTRY STV_DEFAULT"
_Z23kQuantizeBlockwiseSmallIfLi32ELi1EEvPfPT_S0_PhS0_ii:
.text._Z23kQuantizeBlockwiseSmallIfLi32ELi1EEvPfPT_S0_PhS0_ii:
[----:B------:R-:W-:Y:S01]  /*0000*/  LDC R1, c[0x0][0x28] ;  /* 0x00000a00ff017b82 */ /* 0x000fe20000000800 */
[----:B------:R-:W0:Y:S07]  /*0010*/  S2R R0, SR_TID.X ;  /* 0x0000000000007919 */ /* 0x000e2e0000002100 */
[----:B------:R-:W1:Y:S01]  /*0020*/  LDC R7, c[0x0][0x23c] ;  /* 0x00008f00ff077b82 */ /* 0x000e620000000800 */
[----:B------:R-:W-:Y:S01]  /*0030*/  ULDC.64 UR4, c[0x0][0x218] ;  /* 0x0000860000047ab9 */ /* 0x000fe20000000a00 */
[----:B------:R-:W-:Y:S01]  /*0040*/  IMAD.MOV.U32 R14, RZ, RZ, RZ ;  /* 0x000000ffff0e7224 */ /* 0x000fe200078e00ff */
[----:B------:R-:W2:Y:S01]  /*0050*/  S2R R6, SR_CTAID.X ;  /* 0x0000000000067919 */ /* 0x000ea20000002500 */
[----:B------:R-:W-:-:S04]  /*0060*/  IMAD.MOV.U32 R12, RZ, RZ, RZ ;  /* 0x000000ffff0c7224 */ /* 0x000fc800078e00ff */
[----:B------:R-:W3:Y:S01]  /*0070*/  LDC.64 R16, c[0x0][0x208] ;  /* 0x00008200ff107b82 */ /* 0x000ee20000000a00 */
[----:B0-----:R-:W-:Y:S02]  /*0080*/  IMAD.SHL.U32 R2, R0, 0x2, RZ ;  /* 0x0000000200027824 */ /* 0x001fe400078e00ff */
        /* <DEDUP_REMOVED lines=30> */
[----:B--2---:R0:W-:Y:S04]  /*0270*/  STS [R15], R14 ;  /* 0x0000000e0f007388 */ /* 0x0041e80000000800 */
[----:B---3--:R1:W-:Y:S01]  /*0280*/  STS [R15+0x80], R12 ;  /* 0x0000800c0f007388 */ /* 0x0083e20000000800 */
[----:B------:R-:W-:-:S03]  /*0290*/  NOP ;  /* 0x0000000000007918 */ /* 0x000fc60000000000 */
[----:B------:R-:W2:Y:S01]  /*02a0*/  LDS.64 R2, [R18] ;  /* 0x0000000012027984 */ /* 0x000ea20000000a00 */
[----:B------:R-:W-:Y:S05]  /*02b0*/  WARPSYNC R13 ;  /* 0x000000000d007348 */ /* 0x000fea0003800000 */
[----:B0-----:R-:W0:Y:S08]  /*02c0*/  MATCH.ANY R14, R13 ;  /* 0x000000000d0e73a1 */ /* 0x001e3000000e8000 */
[----:B------:R-:W3:Y:S01]  /*02d0*/  REDUX.OR UR4, R13 ;  /* 0x000000000d0473c4 */ /* 0x000ee20000004000 */
[----:B------:R-:W-:Y:S01]  /*02e0*/  VOTEU.ANY UR5, UPT, PT ;  /* 0x0000000000057886 */ /* 0x000fe200038e0100 */
[----:B-1----:R-:W-:Y:S01]  /*02f0*/  IMAD.IADD R12, R9, 0x1, -R22 ;  /* 0x00000001090c7824 */ /* 0x002fe200078e0a16 */
[----:B------:R-:W-:-:S02]  /*0300*/  LOP3.LUT R15, R0, 0xffffffe0, RZ, 0xc0, !PT ;  /* 0xffffffe0000f7812 */ /* 0x000fc400078ec0ff */
[----:B0-----:R-:W-:Y:S02]  /*0310*/  LOP3.LUT P1, RZ, R13, UR5, R14, 0x40, !PT ;  /* 0x000000050dff7c12 */ /* 0x001fe4000f82400e */
[----:B------:R-:W-:Y:S02]  /*0320*/  LOP3.LUT R14, R0, 0x1f, RZ, 0xc0, !PT ;  /* 0x0000001f000e7812 */ /* 0x000fe400078ec0ff */
[----:B--2---:R-:W-:-:S04]  /*0330*/  FMNMX.FTZ R20, |R2|, -3.40282346638528859812e+38, !PT ;  /* 0xff7fffff02147809 */ /* 0x004fc80007810200 */
[----:B------:R-:W-:-:S05]  /*0340*/  FMNMX.FTZ R20, |R3|, R20, !PT ;  /* 0x0000001403147209 */ /* 0x000fca0007810200 */
[----:B------:R-:W0:Y:S02]  /*0350*/  SHFL.DOWN PT, R19, R20, 0x1, 0x100f ;  /* 0x08300f0014137f89 */ /* 0x000e2400000e0000 */
[----:B0-----:R-:W-:-:S04]  /*0360*/  FSETP.GEU.FTZ.AND P0, PT, R20, R19, PT ;  /* 0x000000131400720b */ /* 0x001fc80003f1e000 */
[----:B------:R-:W-:-:S04]  /*0370*/  ISETP.LT.AND P0, PT, R12, 0xf, !P0 ;  /* 0x0000000f0c00780c */ /* 0x000fc80004701270 */
[----:B------:R-:W-:Y:S02]  /*0380*/  FSEL R18, R19, R20, P0 ;  /* 0x0000001413127208 */ /* 0x000fe40000000000 */
[----:B------:R-:W-:Y:S01]  /*0390*/  SHF.R.U32.HI R19, RZ, 0x4, R0 ;  /* 0x00000004ff137819 */ /* 0x000fe20000011600 */
[----:B---3--:R-:W-:Y:S06]  /*03a0*/  @!P1 BRA.DIV UR4, `(.L_x_369) ;  /* 0x0000000604d09947 */ /* 0x008fec000b800000 */
        /* <DEDUP_REMOVED lines=9> */
.L_x_388:
        /* <DEDUP_REMOVED lines=20> */
.L_x_371:
[----:B------:R-:W-:Y:S05]  /*0580*/  WARPSYNC.ALL ;  /* 0x0000000000007948 */ /* 0x000fea0003800000 */
[----:B------:R-:W-:Y:S06]  /*0590*/  BAR.SYNC.DEFER_BLOCKING 0x0 ;  /* 0x0000000000007b1d */ /* 0x000fec0000010000 */
[----:B------:R-:W-:Y:S01]  /*05a0*/  BSSY B1, `(.L_x_372) ;  /* 0x000001a000017945 */ /* 0x000fe20003800000 */
[----:B---3--:R-:W1:Y:S02]  /*05b0*/  LDS R18, [R18] ;  /* 0x0000000012127984 */ /* 0x008e640000000800 */
[----:B-1----:R-:W-:-:S05]  /*05c0*/  FMUL.FTZ R2, R2, R18 ;  /* 0x0000001202027220 */ /* 0x002fca0000410000 */
        /* <DEDUP_REMOVED lines=10> */
.L_x_374:
[----:B------:R-:W-:-:S13]  /*0670*/  FSETP.GT.FTZ.AND P0, PT, |R2|, 0.20833332836627960205, PT ;  /* 0x3e5555550200780b */ /* 0x000fda0003f14200 */
[----:B------:R-:W-:-:S04]  /*0680*/  @!P0 VIADD R6, R6, 0x6 ;  /* 0x0000000606068836 */ /* 0x000fc80000000000 */
[----:B------:R-:W-:Y:S01]  /*0690*/  @P0 VIADD R6, R6, 0x7 ;  /* 0x0000000706060836 */ /* 0x000fe20000000000 */
[----:B------:R-:W-:Y:S06]  /*06a0*/  BRA `(.L_x_375) ;  /* 0x0000000000247947 */ /* 0x000fec0003800000 */
.L_x_373:
[----:B------:R-:W-:-:S13]  /*06b0*/  FSETP.GT.FTZ.AND P0, PT, |R2|, 0.58333301544189453125, PT ;  /* 0x3f1555500200780b */ /* 0x000fda0003f14200 */
[----:B------:R-:W-:Y:S05]  /*06c0*/  @P0 BRA `(.L_x_376) ;  /* 0x0000000000100947 */ /* 0x000fea0003800000 */
[----:B------:R-:W-:-:S13]  /*06d0*/  FSETP.GT.FTZ.AND P0, PT, |R2|, 0.4166666865348815918, PT ;  /* 0x3ed555560200780b */ /* 0x000fda0003f14200 */
[----:B------:R-:W-:-:S04]  /*06e0*/  @!P0 VIADD R6, R6, 0x4 ;  /* 0x0000000406068836 */ /* 0x000fc80000000000 */
[----:B------:R-:W-:Y:S01]  /*06f0*/  @P0 VIADD R6, R6, 0x5 ;  /* 0x0000000506060836 */ /* 0x000fe20000000000 */
[----:B------:R-:W-:Y:S06]  /*0700*/  BRA `(.L_x_375) ;  /* 0x00000000000c7947 */ /* 0x000fec0003800000 */
.L_x_376:
[----:B------:R-:W-:-:S13]  /*0710*/  FSETP.GT.FTZ.AND P0, PT, |R2|, 0.8333333134651184082, PT ;  /* 0x3f5555550200780b */ /* 0x000fda0003f14200 */
[----:B------:R-:W-:-:S04]  /*0720*/  @!P0 VIADD R6, R6, 0x2 ;  /* 0x0000000206068836 */ /* 0x000fc80000000000 */
[----:B------:R-:W-:-:S07]  /*0730*/  @P0 VIADD R6, R6, 0x3 ;  /* 0x0000000306060836 */ /* 0x000fce0000000000 */
.L_x_375:
[----:B------:R-:W-:Y:S05]  /*0740*/  BSYNC B1 ;  /* 0x0000000000017941 */ /* 0x000fea0003800000 */
.L_x_372:
        /* <DEDUP_REMOVED lines=12> */
.L_x_379:
[----:B------:R-:W-:-:S13]  /*0810*/  FSETP.GT.FTZ.AND P0, PT, |R3|, 0.20833332836627960205, PT ;  /* 0x3e5555550300780b */ /* 0x000fda0003f14200 */
[----:B------:R-:W-:-:S04]  /*0820*/  @!P0 VIADD R2, R2, 0x6 ;  /* 0x0000000602028836 */ /* 0x000fc80000000000 */
[----:B------:R-:W-:Y:S01]  /*0830*/  @P0 VIADD R2, R2, 0x7 ;  /* 0x0000000702020836 */ /* 0x000fe20000000000 */
[----:B------:R-:W-:Y:S06]  /*0840*/  BRA `(.L_x_380) ;  /* 0x0000000000247947 */ /* 0x000fec0003800000 */
.L_x_378:
[----:B------:R-:W-:-:S13]  /*0850*/  FSETP.GT.FTZ.AND P0, PT, |R3|, 0.58333301544189453125, PT ;  /* 0x3f1555500300780b */ /* 0x000fda0003f14200 */
[----:B------:R-:W-:Y:S05]  /*0860*/  @P0 BRA `(.L_x_381) ;  /* 0x0000000000100947 */ /* 0x000fea0003800000 */
[----:B------:R-:W-:-:S13]  /*0870*/  FSETP.GT.FTZ.AND P0, PT, |R3|, 0.4166666865348815918, PT ;  /* 0x3ed555560300780b */ /* 0x000fda0003f14200 */
[----:B------:R-:W-:-:S04]  /*0880*/  @!P0 VIADD R2, R2, 0x4 ;  /* 0x0000000402028836 */ /* 0x000fc80000000000 */
[----:B------:R-:W-:Y:S01]  /*0890*/  @P0 VIADD R2, R2, 0x5 ;  /* 0x0000000502020836 */ /* 0x000fe20000000000 */
[----:B------:R-:W-:Y:S06]  /*08a0*/  BRA `(.L_x_380) ;  /* 0x00000000000c7947 */ /* 0x000fec0003800000 */
.L_x_381:
[----:B------:R-:W-:-:S13]  /*08b0*/  FSETP.GT.FTZ.AND P0, PT, |R3|, 0.8333333134651184082, PT ;  /* 0x3f5555550300780b */ /* 0x000fda0003f14200 */
[----:B------:R-:W-:-:S04]  /*08c0*/  @!P0 VIADD R2, R2, 0x2 ;  /* 0x0000000202028836 */ /* 0x000fc80000000000 */
[----:B------:R-:W-:-:S07]  /*08d0*/  @P0 VIADD R2, R2, 0x3 ;  /* 0x0000000302020836 */ /* 0x000fce0000000000 */
.L_x_380:
[----:B------:R-:W-:Y:S05]  /*08e0*/  BSYNC B1 ;  /* 0x0000000000017941 */ /* 0x000fea0003800000 */
.L_x_377:
        /* <DEDUP_REMOVED lines=21> */
.L_x_370:
        /* <DEDUP_REMOVED lines=11> */
.L_x_369:
[----:B------:R-:W-:Y:S01]  /*0af0*/  BSSY B0, `(.L_x_382) ;  /* 0x0000006000007945 */ /* 0x000fe20003800000 */
[----:B------:R-:W-:Y:S02]  /*0b00*/  IMAD.MOV.U32 R21, RZ, RZ, 0x2 ;  /* 0x00000002ff157424 */ /* 0x000fe400078e00ff */
[----:B------:R-:W-:-:S07]  /*0b10*/  IMAD.MOV.U32 R24, RZ, RZ, 0x100f ;  /* 0x0000100fff187424 */ /* 0x000fce00078e00ff */
[----:B------:R-:W-:Y:S05]  /*0b20*/  WARPSYNC.COLLECTIVE R13, `(.L_x_383) ;  /* 0x000000000d087348 */ /* 0x000fea0003c00000 */
[----:B------:R0:W1:Y:S02]  /*0b30*/  SHFL.DOWN P0, R21, R18, R21, R24 ;  /* 0x0800001512157389 */ /* 0x0000640000000018 */
[----:B01----:R-:W-:Y:S01]  /*0b40*/  ENDCOLLECTIVE ;  /* 0x000000000000791b */ /* 0x003fe20003800000 */
.L_x_383:
[----:B------:R-:W-:Y:S05]  /*0b50*/  BSYNC B0 ;  /* 0x0000000000007941 */ /* 0x000fea0003800000 */
.L_x_382:
        /* <DEDUP_REMOVED lines=10> */
.L_x_385:
[----:B------:R-:W-:Y:S05]  /*0c00*/  BSYNC B0 ;  /* 0x0000000000007941 */ /* 0x000fea0003800000 */
.L_x_384:
        /* <DEDUP_REMOVED lines=10> */
.L_x_387:
[----:B------:R-:W-:Y:S05]  /*0cb0*/  BSYNC B0 ;  /* 0x0000000000007941 */ /* 0x000fea0003800000 */
.L_x_386:
[----:B------:R-:W-:Y:S05]  /*0cc0*/  BRA `(.L_x_388) ;  /* 0xfffffff400dc7947 */ /* 0x000fea000383ffff */
.L_x_389:
        /* <DEDUP_REMOVED lines=11> */
.L_x_2074:


//--------------------- .text._Z23kQuantizeBlockwiseSmallI6__halfLi32ELi1EEvPfPT_S1_PhS1_ii --------------------------
	.section	.text._Z23kQuantizeBlockwiseSmallI6__halfLi32ELi1EEvPfPT_S1_PhS1_ii,"ax",@progbits
	.align	128
        .global         _Z23kQuantizeBlockwiseSmallI6__halfLi32ELi1EEvPfPT_S1_PhS1_ii
        .type           _Z23kQuantizeBlockwiseSmallI6__halfLi32ELi1EEvPfPT_S1_PhS1_ii,@function
        .size           _Z23kQuantizeBlockwiseSmallI6__halfLi32ELi1EEvPfPT_S1_PhS1_ii,(.L_x_2075 - _Z23kQuantizeBlockwiseSmallI6__halfLi32ELi1EEvPfPT_S1_PhS1_ii)
        .other          _Z23kQuantizeBlockwiseSmallI6__halfLi32ELi1EEvPfPT_S1_PhS1_ii,@"STO_CUDA_ENTRY STV_DEFAULT"
_Z23kQuantizeBlockwiseSmallI6__halfLi32ELi1EEvPfPT_S1_PhS1_ii:
.text._Z23kQuantizeBlockwiseSmallI6__halfLi32ELi1EEvPfPT_S1_PhS1_ii:
        /* <DEDUP_REMOVED lines=47> */
[----:B------:R-:W-:Y:S01]  /*02f0*/  SHF.R.U32.HI R17, RZ, 0x4, R0 ;  /* 0x00000004ff117819 */ /* 0x000fe20000011600 */
[----:B-1----:R-:W-:-:S02]  /*0300*/  HADD2.F32 R11, -RZ, R19.H0_H0 ;  /* 0x20000013ff0b7230 */ /* 0x002fc40000004100 */
[----:B------:R-:W-:-:S03]  /*0310*/  HADD2.F32 R12, -RZ, R19.H1_H1 ;  /* 0x30000013ff0c7230 */ /* 0x000fc60000004100 */
        /* <DEDUP_REMOVED lines=20> */
.L_x_409:
        /* <DEDUP_REMOVED lines=20> */
.L_x_392:
        /* <DEDUP_REMOVED lines=15> */
.L_x_395:
[----:B------:R-:W-:-:S13]  /*0690*/  FSETP.GT.FTZ.AND P0, PT, |R11|, 0.20833332836627960205, PT ;  /* 0x3e5555550b00780b */ /* 0x000fda0003f14200 */
[----:B------:R-:W-:-:S04]  /*06a0*/  @!P0 VIADD R2, R2, 0x6 ;  /* 0x0000000602028836 */ /* 0x000fc80000000000 */
[----:B------:R-:W-:Y:S01]  /*06b0*/  @P0 VIADD R2, R2, 0x7 ;  /* 0x0000000702020836 */ /* 0x000fe20000000000 */
[----:B------:R-:W-:Y:S06]  /*06c0*/  BRA `(.L_x_396) ;  /* 0x0000000000247947 */ /* 0x000fec0003800000 */
.L_x_394:
[----:B------:R-:W-:-:S13]  /*06d0*/  FSETP.GT.FTZ.AND P0, PT, |R11|, 0.58333301544189453125, PT ;  /* 0x3f1555500b00780b */ /* 0x000fda0003f14200 */
[----:B------:R-:W-:Y:S05]  /*06e0*/  @P0 BRA `(.L_x_397) ;  /* 0x0000000000100947 */ /* 0x000fea0003800000 */
[----:B------:R-:W-:-:S13]  /*06f0*/  FSETP.GT.FTZ.AND P0, PT, |R11|, 0.4166666865348815918, PT ;  /* 0x3ed555560b00780b */ /* 0x000fda0003f14200 */
[----:B------:R-:W-:-:S04]  /*0700*/  @!P0 VIADD R2, R2, 0x4 ;  /* 0x0000000402028836 */ /* 0x000fc80000000000 */
[----:B------:R-:W-:Y:S01]  /*0710*/  @P0 VIADD R2, R2, 0x5 ;  /* 0x0000000502020836 */ /* 0x000fe20000000000 */
[----:B------:R-:W-:Y:S06]  /*0720*/  BRA `(.L_x_396) ;  /* 0x00000000000c7947 */ /* 0x000fec0003800000 */
.L_x_397:
[----:B------:R-:W-:-:S13]  /*0730*/  FSETP.GT.FTZ.AND P0, PT, |R11|, 0.8333333134651184082, PT ;  /* 0x3f5555550b00780b */ /* 0x000fda0003f14200 */
[----:B------:R-:W-:-:S04]  /*0740*/  @!P0 VIADD R2, R2, 0x2 ;  /* 0x0000000202028836 */ /* 0x000fc80000000000 */
[----:B------:R-:W-:-:S07]  /*0750*/  @P0 VIADD R2, R2, 0x3 ;  /* 0x0000000302020836 */ /* 0x000fce0000000000 */
.L_x_396:
[----:B------:R-:W-:Y:S05]  /*0760*/  BSYNC B1 ;  /* 0x0000000000017941 */ /* 0x000fea0003800000 */
.L_x_393:
        /* <DEDUP_REMOVED lines=12> */
.L_x_400:
[----:B------:R-:W-:-:S13]  /*0830*/  FSETP.GT.FTZ.AND P0, PT, |R12|, 0.20833332836627960205, PT ;  /* 0x3e5555550c00780b */ /* 0x000fda0003f14200 */
[----:B------:R-:W-:-:S04]  /*0840*/  @!P0 VIADD R3, R3, 0x6 ;  /* 0x0000000603038836 */ /* 0x000fc80000000000 */
[----:B------:R-:W-:Y:S01]  /*0850*/  @P0 VIADD R3, R3, 0x7 ;  /* 0x0000000703030836 */ /* 0x000fe20000000000 */
[----:B------:R-:W-:Y:S06]  /*0860*/  BRA `(.L_x_401) ;  /* 0x0000000000247947 */ /* 0x000fec0003800000 */
.L_x_399:
[----:B------:R-:W-:-:S13]  /*0870*/  FSETP.GT.FTZ.AND P0, PT, |R12|, 0.58333301544189453125, PT ;  /* 0x3f1555500c00780b */ /* 0x000fda0003f14200 */
[----:B------:R-:W-:Y:S05]  /*0880*/  @P0 BRA `(.L_x_402) ;  /* 0x0000000000100947 */ /* 0x000fea0003800000 */
[----:B------:R-:W-:-:S13]  /*0890*/  FSETP.GT.FTZ.AND P0, PT, |R12|, 0.4166666865348815918, PT ;  /* 0x3ed555560c00780b */ /* 0x000fda0003f14200 */
[----:B------:R-:W-:-:S04]  /*08a0*/  @!P0 VIADD R3, R3, 0x4 ;  /* 0x0000000403038836 */ /* 0x000fc80000000000 */
[----:B------:R-:W-:Y:S01]  /*08b0*/  @P0 VIADD R3, R3, 0x5 ;  /* 0x0000000503030836 */ /* 0x000fe20000000000 */
[----:B------:R-:W-:Y:S06]  /*08c0*/  BRA `(.L_x_401) ;  /* 0x00000000000c7947 */ /* 0x000fec0003800000 */
.L_x_402:
[----:B------:R-:W-:-:S13]  /*08d0*/  FSETP.GT.FTZ.AND P0, PT, |R12|, 0.8333333134651184082, PT ;  /* 0x3f5555550c00780b */ /* 0x000fda0003f14200 */
[----:B------:R-:W-:-:S04]  /*08e0*/  @!P0 VIADD R3, R3, 0x2 ;  /* 0x0000000203038836 */ /* 0x000fc80000000000 */
[----:B------:R-:W-:-:S07]  /*08f0*/  @P0 VIADD R3, R3, 0x3 ;  /* 0x0000000303030836 */ /* 0x000fce0000000000 */
.L_x_401:
[----:B------:R-:W-:Y:S05]  /*0900*/  BSYNC B1 ;  /* 0x0000000000017941 */ /* 0x000fea0003800000 */
.L_x_398:
        /* <DEDUP_REMOVED lines=21> */
.L_x_391:
        /* <DEDUP_REMOVED lines=11> */
.L_x_390:
[----:B------:R-:W-:Y:S01]  /*0b10*/  BSSY B0, `(.L_x_403) ;  /* 0x0000006000007945 */ /* 0x000fe20003800000 */
[----:B------:R-:W-:Y:S02]  /*0b20*/  IMAD.MOV.U32 R20, RZ, RZ, 0x2 ;  /* 0x00000002ff147424 */ /* 0x000fe400078e00ff */
[----:B------:R-:W-:-:S07]  /*0b30*/  IMAD.MOV.U32 R25, RZ, RZ, 0x100f ;  /* 0x0000100fff197424 */ /* 0x000fce00078e00ff */
[----:B------:R-:W-:Y:S05]  /*0b40*/  WARPSYNC.COLLECTIVE R18, `(.L_x_404) ;  /* 0x0000000012087348 */ /* 0x000fea0003c00000 */
[----:B------:R0:W1:Y:S02]  /*0b50*/  SHFL.DOWN P0, R20, R19, R20, R25 ;  /* 0x0800001413147389 */ /* 0x0000640000000019 */
[----:B01----:R-:W-:Y:S01]  /*0b60*/  ENDCOLLECTIVE ;  /* 0x000000000000791b */ /* 0x003fe20003800000 */
.L_x_404:
[----:B------:R-:W-:Y:S05]  /*0b70*/  BSYNC B0 ;  /* 0x0000000000007941 */ /* 0x000fea0003800000 */
.L_x_403:
        /* <DEDUP_REMOVED lines=10> */
.L_x_406:
[----:B------:R-:W-:Y:S05]  /*0c20*/  BSYNC B0 ;  /* 0x0000000000007941 */ /* 0x000fea0003800000 */
.L_x_405:
        /* <DEDUP_REMOVED lines=10> */
.L_x_408:
[----:B------:R-:W-:Y:S05]  /*0cd0*/  BSYNC B0 ;  /* 0x0000000000007941 */ /* 0x000fea0003800000 */
.L_x_407:
[----:B------:R-:W-:Y:S05]  /*0ce0*/  BRA `(.L_x_409) ;  /* 0xfffffff400dc7947 */ /* 0x000fea000383ffff */
.L_x_410:
        /* <DEDUP_REMOVED lines=9> */
.L_x_2075:


//--------------------- .text._Z18kQuantizeBlockwiseI13__nv_bfloat16Li64ELi2ELi0ELi2EEvPfPT_S1_PhS1_ii --------------------------
	.section	.text._Z18kQuantizeBlockwiseI13__nv_bfloat16Li64ELi2ELi0ELi2EEvPfPT_S1_PhS1_ii,"ax",@progbits
	.align	128
        .global         _Z18kQuantizeBlockwiseI13__nv_bfloat16Li64ELi2ELi0ELi2EEvPfPT_S1_PhS1_ii
        .type           _Z18kQuantizeBlockwiseI13__nv_bfloat16Li64ELi2ELi0ELi2EEvPfPT_S1_PhS1_ii,@function
        .size           _Z18kQuantizeBlockwiseI13__nv_bfloat16Li64ELi2ELi0ELi2EEvPfPT_S1_PhS1_ii,(.L_x_2076 - _Z18kQuantizeBlockwiseI13__nv_bfloat16Li64ELi2ELi0ELi2EEvPfPT_S1_PhS1_ii)
        .other          _Z18kQuantizeBlockwiseI13__nv_bfloat16Li64ELi2ELi0ELi2EEvPfPT_S1_PhS1_ii,@"STO_CUDA_ENTRY STV_DEFAULT"
_Z18kQuantizeBlockwiseI13__nv_bfloat16Li64ELi2ELi0ELi2EEvPfPT_S1_PhS1_ii:
.text._Z18kQuantizeBlockwiseI13__nv_bfloat16Li64ELi2ELi0ELi2EEvPfPT_S1_PhS1_ii:
[----:B------:R-:W-:Y:S01]  /*0000*/  LDC R1, c[0x0][0x28] ;  /* 0x00000a00ff017b82 */ /* 0x000fe20000000800 */
[----:B------:R-:W0:Y:S01]  /*0010*/  S2R R8, SR_CTAID.X ;  /* 0x0000000000087919 */ /* 0x000e220000002500 */
[----:B------:R-:W-:Y:S02]  /*0020*/  ULDC UR4, c[0x0][0xc] ;  /* 0x0000030000047ab9 */ /* 0x000fe40000000800 */
[----:B------:R-:W-:-:S04]  /*0030*/  USHF.L.U32 UR4, UR4, 0x6, URZ ;  /* 0x0000000604047899 */ /* 0x000fc8000800063f */
[----:B------:R-:W-:-:S04]  /*0040*/  UISETP.LT.U32.AND UP0, UPT, UR4, 0x7fffffff, UPT ;  /* 0x7fffffff0400788c */ /* 0x000fc8000bf01070 */
[----:B------:R-:W-:Y:S01]  /*0050*/  USEL UR7, UR4, 0x7fffffff, UP0 ;  /* 0x7fffffff04077887 */ /* 0x000fe20008000000 */
[----:B0-----:R-:W-:-:S05]  /*0060*/  IMAD.SHL.U32 R8, R8, 0x40, RZ ;  /* 0x0000004008087824 */ /* 0x001fca00078e00ff */
[----:B------:R-:W-:-:S13]  /*0070*/  ISETP.GE.AND P0, PT, R8, UR7, PT ;  /* 0x0000000708007c0c */ /* 0x000fda000bf06270 */
[----:B------:R-:W-:Y:S05]  /*0080*/  @P0 EXIT ;  /* 0x000000000000094d */ /* 0x000fea0003800000 */
[----:B------:R-:W0:Y:S01]  /*0090*/  S2R R0, SR_TID.X ;  /* 0x0000000000007919 */ /* 0x000e220000002100 */
[----:B------:R-:W1:Y:S01]  /*00a0*/  LDC R5, c[0x0][0x23c] ;  /* 0x00008f00ff057b82 */ /* 0x000e620000000800 */
[----:B------:R-:W-:Y:S01]  /*00b0*/  ULDC.64 UR10, c[0x0][0x208] ;  /* 0x00008200000a7ab9 */ /* 0x000fe20000000a00 */
[----:B------:R-:W-:Y:S01]  /*00c0*/  ULDC.64 UR12, c[0x0][0x218] ;  /* 0x00008600000c7ab9 */ /* 0x000fe20000000a00 */
[----:B------:R-:W2:Y:S01]  /*00d0*/  S2R R4, SR_LANEID ;  /* 0x0000000000047919 */ /* 0x000ea20000000000 */
[----:B------:R-:W-:-:S04]  /*00e0*/  ULDC.64 UR14, c[0x0][0x228] ;  /* 0x00008a00000e7ab9 */ /* 0x000fc80000000a00 */
[----:B------:R-:W3:Y:S01]  /*00f0*/  LDC.64 R2, c[0x0][0x220] ;  /* 0x00008800ff027b82 */ /* 0x000ee20000000a00 */
[----:B0-----:R-:W-:Y:S01]  /*0100*/  IMAD.SHL.U32 R6, R0, 0x2, RZ ;  /* 0x0000000200067824 */ /* 0x001fe200078e00ff */
[----:B------:R-:W-:-:S04]  /*0110*/  SHF.R.S32.HI R9, RZ, 0x1f, R0 ;  /* 0x0000001fff097819 */ /* 0x000fc80000011400 */
[----:B------:R-:W-:-:S04]  /*0120*/  LOP3.LUT R7, R6, 0xffffffc0, RZ, 0xc0, !PT ;  /* 0xffffffc006077812 */ /* 0x000fc800078ec0ff */
[----:B------:R-:W-:Y:S02]  /*0130*/  LOP3.LUT R6, R7, 0x1f, R0, 0xf8, !PT ;  /* 0x0000001f07067812 */ /* 0x000fe400078ef800 */
[----:B------:R-:W-:Y:S02]  /*0140*/  SHF.R.S32.HI R7, RZ, 0x1f, R8 ;  /* 0x0000001fff077819 */ /* 0x000fe40000011408 */
[----:B--2---:R-:W-:-:S07]  /*0150*/  LOP3.LUT R10, R6, 0x20, RZ, 0xfc, !PT ;  /* 0x00000020060a7812 */ /* 0x004fce00078efcff */
.L_x_427:
[----:B--2---:R-:W-:Y:S01]  /*0160*/  IMAD.MOV R12, RZ, RZ, -R8 ;  /* 0x000000ffff0c7224 */ /* 0x004fe200078e0a08 */
[----:B------:R-:W-:Y:S01]  /*0170*/  BAR.SYNC.DEFER_BLOCKING 0x0 ;  /* 0x0000000000007b1d */ /* 0x000fe20000010000 */
[----:B------:R-:W-:Y:S02]  /*0180*/  IADD3 R13, P2, R6, R8, RZ ;  /* 0x00000008060d7210 */ /* 0x000fe40007f5e0ff */
[----:B------:R-:W-:Y:S02]  /*0190*/  PRMT R15, RZ, 0x7610, R15 ;  /* 0x00007610ff0f7816 */ /* 0x000fe4000000000f */
[----:B-1----:R-:W-:Y:S02]  /*01a0*/  VIADDMNMX R11, R12, R5, 0x40, PT ;  /* 0x000000400c0b7446 */ /* 0x002fe40003800105 */
[C---:B------:R-:W-:Y:S02]  /*01b0*/  LEA.HI.X.SX32 R14, R6.reuse, R7, 0x1, P2 ;  /* 0x00000007060e7211 */ /* 0x040fe400010f0eff */
[----:B------:R-:W-:-:S02]  /*01c0*/  ISETP.GE.AND P0, PT, R6, R11, PT ;  /* 0x0000000b0600720c */ /* 0x000fc40003f06270 */
[----:B------:R-:W-:Y:S02]  /*01d0*/  ISETP.GE.AND P1, PT, R10, R11, PT ;  /* 0x0000000b0a00720c */ /* 0x000fe40003f26270 */
[----:B------:R-:W-:-:S04]  /*01e0*/  LEA R12, P2, R13, UR12, 0x1 ;  /* 0x0000000c0d0c7c11 */ /* 0x000fc8000f8408ff */
[--C-:B------:R-:W-:Y:S02]  /*01f0*/  LEA.HI.X R13, R13, UR13, R14.reuse, 0x1, P2 ;  /* 0x0000000d0d0d7c11 */ /* 0x100fe400090f0c0e */
[----:B------:R-:W-:-:S03]  /*0200*/  PRMT R14, RZ, 0x7610, R14 ;  /* 0x00007610ff0e7816 */ /* 0x000fc6000000000e */
[----:B------:R-:W2:Y:S04]  /*0210*/  @!P0 LDG.E.U16.CONSTANT R15, desc[UR10][R12.64] ;  /* 0x0000000a0c0f8981 */ /* 0x000ea8000c1e9500 */
[----:B------:R-:W4:Y:S01]  /*0220*/  @!P1 LDG.E.U16.CONSTANT R14, desc[UR10][R12.64+0x40] ;  /* 0x0000400a0c0e9981 */ /* 0x000f22000c1e9500 */
[----:B0-----:R-:W0:Y:S01]  /*0230*/  S2UR UR6, SR_CgaCtaId ;  /* 0x00000000000679c3 */ /* 0x001e220000008800 */
[----:B------:R-:W-:Y:S01]  /*0240*/  UMOV UR5, 0x400 ;  /* 0x0000040000057882 */ /* 0x000fe20000000000 */
[----:B------:R-:W-:Y:S01]  /*0250*/  ISETP.GT.AND P0, PT, R11, 0x1f, PT ;  /* 0x0000001f0b00780c */ /* 0x000fe20003f04270 */
[----:B0-----:R-:W-:-:S06]  /*0260*/  ULEA UR8, UR6, UR5, 0x18 ;  /* 0x0000000506087291 */ /* 0x001fcc000f8ec03f */
[C---:B------:R-:W-:Y:S02]  /*0270*/  LEA R16, R4.reuse, UR8, 0x1 ;  /* 0x0000000804107c11 */ /* 0x040fe4000f8e08ff */
[----:B------:R-:W-:-:S03]  /*0280*/  LEA R17, R4, UR8, 0x2 ;  /* 0x0000000804117c11 */ /* 0x000fc6000f8e10ff */
[----:B--2---:R-:W-:Y:S04]  /*0290*/  STS.U16 [R16], R15 ;  /* 0x0000000f10007388 */ /* 0x004fe80000000400 */
[----:B----4-:R-:W-:Y:S01]  /*02a0*/  STS.U16 [R16+0x40], R14 ;  /* 0x0000400e10007388 */ /* 0x010fe20000000400 */
[----:B------:R-:W-:-:S03]  /*02b0*/  NOP ;  /* 0x0000000000007918 */ /* 0x000fc60000000000 */
[----:B------:R-:W0:Y:S02]  /*02c0*/  LDS R17, [R17] ;  /* 0x0000000011117984 */ /* 0x000e240000000800 */
[C---:B0-----:R-:W-:Y:S01]  /*02d0*/  PRMT R13, R17.reuse, 0x7632, R13 ;  /* 0x00007632110d7816 */ /* 0x041fe2000000000d */
[----:B------:R-:W-:-:S04]  /*02e0*/  IMAD.U32 R12, R17, 0x10000, RZ ;  /* 0x00010000110c7824 */ /* 0x000fc800078e00ff */
[----:B------:R-:W-:Y:S01]  /*02f0*/  IMAD.U32 R13, R13, 0x10000, RZ ;  /* 0x000100000d0d7824 */ /* 0x000fe200078e00ff */
[----:B------:R-:W-:-:S04]  /*0300*/  FMNMX.FTZ R18, |R12|, -3.40282346638528859812e+38, !PT ;  /* 0xff7fffff0c127809 */ /* 0x000fc80007810200 */
[----:B------:R-:W-:Y:S01]  /*0310*/  FMNMX.FTZ R18, R18, |R13|, !PT ;  /* 0x4000000d12127209 */ /* 0x000fe20007810000 */
[----:B------:R-:W-:Y:S06]  /*0320*/  @P0 BRA `(.L_x_411) ;  /* 0x0000000000740947 */ /* 0x000fec0003800000 */
[----:B------:R-:W-:Y:S01]  /*0330*/  VIADD R15, R11, 0xffffffff ;  /* 0xffffffff0b0f7836 */ /* 0x000fe20000000000 */
[C---:B------:R-:W-:Y:S01]  /*0340*/  ISETP.NE.AND P1, PT, R4.reuse, RZ, PT ;  /* 0x000000ff0400720c */ /* 0x040fe20003f25270 */
[C---:B------:R-:W-:Y:S02]  /*0350*/  VIADD R16, R4.reuse, 0x2 ;  /* 0x0000000204107836 */ /* 0x040fe40000000000 */
[----:B------:R-:W-:Y:S01]  /*0360*/  VIADD R20, R4, 0x4 ;  /* 0x0000000404147836 */ /* 0x000fe20000000000 */
[----:B------:R-:W0:Y:S02]  /*0370*/  SHFL.DOWN PT, R17, R18, 0x1, R15 ;  /* 0x0820000012117989 */ /* 0x000e2400000e000f */
[----:B0-----:R-:W-:-:S04]  /*0380*/  FSETP.GEU.FTZ.AND P0, PT, R18, R17, PT ;  /* 0x000000111200720b */ /* 0x001fc80003f1e000 */
[----:B------:R-:W-:-:S04]  /*0390*/  ISETP.LT.AND P0, PT, R4, R15, !P0 ;  /* 0x0000000f0400720c */ /* 0x000fc80004701270 */
[----:B------:R-:W-:-:S05]  /*03a0*/  FSEL R14, R17, R18, P0 ;  /* 0x00000012110e7208 */ /* 0x000fca0000000000 */
[----:B------:R-:W0:Y:S02]  /*03b0*/  SHFL.DOWN PT, R17, R14, 0x2, R15 ;  /* 0x084000000e117989 */ /* 0x000e2400000e000f */
[----:B0-----:R-:W-:-:S04]  /*03c0*/  FSETP.GEU.FTZ.AND P0, PT, R14, R17, PT ;  /* 0x000000110e00720b */ /* 0x001fc80003f1e000 */
[----:B------:R-:W-:-:S04]  /*03d0*/  ISETP.LT.AND P0, PT, R16, R11, !P0 ;  /* 0x0000000b1000720c */ /* 0x000fc80004701270 */
[----:B------:R-:W-:Y:S01]  /*03e0*/  FSEL R16, R17, R14, P0 ;  /* 0x0000000e11107208 */ /* 0x000fe20000000000 */
[----:B------:R-:W-:-:S04]  /*03f0*/  VIADD R14, R4, 0x8 ;  /* 0x00000008040e7836 */ /* 0x000fc80000000000 */
        /* <DEDUP_REMOVED lines=8> */
[----:B------:R-:W-:-:S05]  /*0480*/  FSEL R14, R17, R18, P0 ;  /* 0x00000012110e7208 */ /* 0x000fca0000000000 */
[----:B------:R-:W0:Y:S02]  /*0490*/  SHFL.DOWN PT, R19, R14, 0x10, R15 ;  /* 0x0a0000000e137989 */ /* 0x000e2400000e000f */
[----:B0-----:R-:W-:-:S04]  /*04a0*/  FSETP.GEU.FTZ.AND P0, PT, R14, R19, PT ;  /* 0x000000130e00720b */ /* 0x001fc80003f1e000 */
[----:B------:R-:W-:-:S04]  /*04b0*/  ISETP.LT.AND P0, PT, R16, R11, !P0 ;  /* 0x0000000b1000720c */ /* 0x000fc80004701270 */
[----:B------:R-:W-:-:S05]  /*04c0*/  FSEL R19, R19, R14, P0 ;  /* 0x0000000e13137208 */ /* 0x000fca0000000000 */
[----:B------:R0:W-:Y:S01]  /*04d0*/  @!P1 STS [UR8+0xb4], R19 ;  /* 0x0000b413ff009988 */ /* 0x0001e20008000808 */
[----:B------:R-:W-:Y:S06]  /*04e0*/  BAR.SYNC.DEFER_BLOCKING 0x0 ;  /* 0x0000000000007b1d */ /* 0x000fec0000010000 */
[----:B------:R-:W-:Y:S05]  /*04f0*/  BRA `(.L_x_412) ;  /* 0x00000000005c7947 */ /* 0x000fea0003800000 */
.L_x_411:
[----:B------:R-:W0:Y:S01]  /*0500*/  SHFL.DOWN PT, R15, R18, 0x1, 0x1f ;  /* 0x08201f00120f7f89 */ /* 0x000e2200000e0000 */
[----:B------:R-:W-:Y:S02]  /*0510*/  ISETP.NE.AND P1, PT, R4, RZ, PT ;  /* 0x000000ff0400720c */ /* 0x000fe40003f25270 */
        /* <DEDUP_REMOVED lines=19> */
[----:B------:R1:W-:Y:S01]  /*0650*/  @!P1 STS [UR8+0xb4], R19 ;  /* 0x0000b413ff009988 */ /* 0x0003e20008000808 */
[----:B------:R-:W-:Y:S06]  /*0660*/  BAR.SYNC.DEFER_BLOCKING 0x0 ;  /* 0x0000000000007b1d */ /* 0x000fec0000010000 */
.L_x_412:
[----:B------:R-:W-:Y:S01]  /*0670*/  ISETP.NE.AND P0, PT, R0, RZ, PT ;  /* 0x000000ff0000720c */ /* 0x000fe20003f05270 */
[----:B------:R-:W-:-:S12]  /*0680*/  BSSY B0, `(.L_x_413) ;  /* 0x000000c000007945 */ /* 0x000fd80003800000 */
[----:B------:R-:W-:Y:S05]  /*0690*/  @P0 BRA `(.L_x_414) ;  /* 0x0000000000280947 */ /* 0x000fea0003800000 */
[----:B------:R-:W-:Y:S01]  /*06a0*/  SHF.R.S32.HI R15, RZ, 0x1f, R7 ;  /* 0x0000001fff0f7819 */ /* 0x000fe20000011407 */
[----:B------:R-:W2:Y:S03]  /*06b0*/  MUFU.RCP R17, R19 ;  /* 0x0000001300117308 */ /* 0x000ea60000001000 */
[----:B------:R-:W-:-:S05]  /*06c0*/  LEA.HI R15, P1, R15, R8, RZ, 0x6 ;  /* 0x000000080f0f7211 */ /* 0x000fca00078330ff */
[----:B------:R-:W-:-:S05]  /*06d0*/  IMAD.X R16, RZ, RZ, R7, P1 ;  /* 0x000000ffff107224 */ /* 0x000fca00008e0607 */
[--C-:B------:R-:W-:Y:S02]  /*06e0*/  SHF.R.S64 R15, R15, 0x6, R16.reuse ;  /* 0x000000060f0f7819 */ /* 0x100fe40000001010 */
[----:B------:R-:W-:Y:S02]  /*06f0*/  SHF.R.S32.HI R16, RZ, 0x6, R16 ;  /* 0x00000006ff107819 */ /* 0x000fe40000011410 */
[C---:B---3--:R-:W-:Y:S01]  /*0700*/  LEA R14, P1, R15.reuse, R2, 0x2 ;  /* 0x000000020f0e7211 */ /* 0x048fe200078210ff */
[----:B--2---:R2:W-:Y:S03]  /*0710*/  STS [UR8+0xbc], R17 ;  /* 0x0000bc11ff007988 */ /* 0x0045e60008000808 */
[----:B------:R-:W-:-:S05]  /*0720*/  LEA.HI.X R15, R15, R3, R16, 0x2, P1 ;  /* 0x000000030f0f7211 */ /* 0x000fca00008f1410 */
[----:B------:R2:W-:Y:S04]  /*0730*/  STG.E desc[UR10][R14.64], R19 ;  /* 0x000000130e007986 */ /* 0x0005e8000c10190a */
.L_x_414:
[----:B------:R-:W-:Y:S05]  /*0740*/  BSYNC B0 ;  /* 0x0000000000007941 */ /* 0x000fea0003800000 */
.L_x_413:
[----:B------:R-:W-:Y:S06]  /*0750*/  BAR.SYNC.DEFER_BLOCKING 0x0 ;  /* 0x0000000000007b1d */ /* 0x000fec0000010000 */
[----:B------:R-:W-:Y:S01]  /*0760*/  BSSY B0, `(.L_x_415) ;  /* 0x000002b000007945 */ /* 0x000fe20003800000 */
[----:B--2---:R-:W2:Y:S02]  /*0770*/  LDS R14, [UR8+0xbc] ;  /* 0x0000bc08ff0e7984 */ /* 0x004ea40008000800 */
[----:B--2---:R-:W-:-:S05]  /*0780*/  FMUL.FTZ R12, R12, R14 ;  /* 0x0000000e0c0c7220 */ /* 0x004fca0000410000 */
        /* <DEDUP_REMOVED lines=12> */
.L_x_417:
        /* <DEDUP_REMOVED lines=9> */
.L_x_416:
        /* <DEDUP_REMOVED lines=11> */
.L_x_419:
        /* <DEDUP_REMOVED lines=8> */
.L_x_418:
[----:B------:R-:W-:Y:S05]  /*0a10*/  BSYNC B0 ;  /* 0x0000000000007941 */ /* 0x000fea0003800000 */
.L_x_415:
        /* <DEDUP_REMOVED lines=14> */
.L_x_422:
        /* <DEDUP_REMOVED lines=9> */
.L_x_421:
        /* <DEDUP_REMOVED lines=11> */
.L_x_424:
        /* <DEDUP_REMOVED lines=8> */
.L_x_423:
[----:B------:R-:W-:Y:S05]  /*0cc0*/  BSYNC B0 ;  /* 0x0000000000007941 */ /* 0x000fea0003800000 */
.L_x_420:
[----:B------:R-:W-:Y:S01]  /*0cd0*/  BAR.SYNC.DEFER_BLOCKING 0x0 ;  /* 0x0000000000007b1d */ /* 0x000fe20000010000 */
[----:B------:R-:W-:Y:S01]  /*0ce0*/  UIADD3 UR5, UR5, 0x80, URZ ;  /* 0x0000008005057890 */ /* 0x000fe2000fffe03f */
[----:B------:R-:W-:Y:S02]  /*0cf0*/  @!P0 VIADD R11, R11, 0x1 ;  /* 0x000000010b0b8836 */ /* 0x000fe40000000000 */
[----:B------:R-:W-:Y:S01]  /*0d00*/  IMAD.SHL.U32 R13, R12, 0x10, RZ ;  /* 0x000000100c0d7824 */ /* 0x000fe200078e00ff */
[----:B------:R-:W-:Y:S01]  /*0d10*/  ULEA UR5, UR6, UR5, 0x18 ;  /* 0x0000000506057291 */ /* 0x000fe2000f8ec03f */
[----:B------:R-:W-:Y:S01]  /*0d20*/  BSSY B0, `(.L_x_425) ;  /* 0x0000013000007945 */ /* 0x000fe20003800000 */
[----:B------:R-:W-:Y:S02]  /*0d30*/  @!P0 LEA.HI R11, R11, R11, RZ, 0x1 ;  /* 0x0000000b0b0b8211 */ /* 0x000fe400078f08ff */
[----:B------:R-:W-:Y:S02]  /*0d40*/  LOP3.LUT R13, R14, R13, RZ, 0xfc, !PT ;  /* 0x0000000d0e0d7212 */ /* 0x000fe400078efcff */
[----:B------:R-:W-:-:S03]  /*0d50*/  @!P0 SHF.R.S32.HI R12, RZ, 0x1, R11 ;  /* 0x00000001ff0c8819 */ /* 0x000fc6000001140b */
[----:B------:R-:W-:Y:S01]  /*0d60*/  STS.U8 [R4+UR5], R13 ;  /* 0x0000000d04007988 */ /* 0x000fe20008000005 */
[----:B------:R-:W-:-:S03]  /*0d70*/  NOP ;  /* 0x0000000000007918 */ /* 0x000fc60000000000 */
[----:B------:R-:W-:Y:S04]  /*0d80*/  LDS.U8 R11, [R4+UR5] ;  /* 0x00000005040b7984 */ /* 0x000fe80008000000 */
[----:B------:R-:W-:Y:S01]  /*0d90*/  @!P0 STS [UR8+0xa0], R12 ;  /* 0x0000a00cff008988 */ /* 0x000fe20008000808 */
[----:B------:R-:W-:Y:S06]  /*0da0*/  BAR.SYNC.DEFER_BLOCKING 0x0 ;  /* 0x0000000000007b1d */ /* 0x000fec0000010000 */
[----:B------:R-:W2:Y:S02]  /*0db0*/  LDS R15, [UR8+0xa0] ;  /* 0x0000a008ff0f7984 */ /* 0x000ea40008000800 */
[----:B--2---:R-:W-:-:S13]  /*0dc0*/  ISETP.GE.AND P0, PT, R0, R15, PT ;  /* 0x0000000f0000720c */ /* 0x004fda0003f06270 */
[----:B------:R-:W-:Y:S05]  /*0dd0*/  @P0 BRA `(.L_x_426) ;  /* 0x00000000001c0947 */ /* 0x000fea0003800000 */
[----:B------:R-:W-:-:S05]  /*0de0*/  LEA.HI R13, P0, R7, R8, RZ, 0x1 ;  /* 0x00000008070d7211 */ /* 0x000fca00078108ff */
[----:B------:R-:W-:-:S05]  /*0df0*/  IMAD.X R14, RZ, RZ, R7, P0 ;  /* 0x000000ffff0e7224 */ /* 0x000fca00000e0607 */
[--C-:B------:R-:W-:Y:S02]  /*0e00*/  SHF.R.S64 R13, R13, 0x1, R14.reuse ;  /* 0x000000010d0d7819 */ /* 0x100fe4000000100e */
[----:B------:R-:W-:Y:S02]  /*0e10*/  SHF.R.S32.HI R14, RZ, 0x1, R14 ;  /* 0x00000001ff0e7819 */ /* 0x000fe4000001140e */
[----:B------:R-:W-:-:S04]  /*0e20*/  IADD3 R12, P0, P1, R13, UR14, R0 ;  /* 0x0000000e0d0c7c10 */ /* 0x000fc8000f91e000 */
[----:B------:R-:W-:-:S05]  /*0e30*/  IADD3.X R13, R14, UR15, R9, P0, P1 ;  /* 0x0000000f0e0d7c10 */ /* 0x000fca00087e2409 */
[----:B------:R2:W-:Y:S04]  /*0e40*/  STG.E.U8 desc[UR10][R12.64], R11 ;  /* 0x0000000b0c007986 */ /* 0x0005e8000c10110a */
.L_x_426:
[----:B------:R-:W-:Y:S05]  /*0e50*/  BSYNC B0 ;  /* 0x0000000000007941 */ /* 0x000fea0003800000 */
.L_x_425:
[----:B------:R-:W-:-:S05]  /*0e60*/  IADD3 R8, P0, R8, UR4, RZ ;  /* 0x0000000408087c10 */ /* 0x000fca000ff1e0ff */
[----:B------:R-:W-:Y:S01]  /*0e70*/  IMAD.X R7, RZ, RZ, R7, P0 ;  /* 0x000000ffff077224 */ /* 0x000fe200000e0607 */
[----:B------:R-:W-:-:S04]  /*0e80*/  ISETP.GE.U32.AND P0, PT, R8, UR7, PT ;  /* 0x0000000708007c0c */ /* 0x000fc8000bf06070 */
[----:B------:R-:W-:-:S13]  /*0e90*/  ISETP.GE.AND.EX P0, PT, R7, RZ, PT, P0 ;  /* 0x000000ff0700720c */ /* 0x000fda0003f06300 */
[----:B------:R-:W-:Y:S05]  /*0ea0*/  @!P0 BRA `(.L_x_427) ;  /* 0xfffffff000ac8947 */ /* 0x000fea000383ffff */
[----:B------:R-:W-:Y:S05]  /*0eb0*/  EXIT ;  /* 0x000000000000794d */ /* 0x000fea0003800000 */
.L_x_428:
        /* <DEDUP_REMOVED lines=12> */
.L_x_2076:


//--------------------- .text._Z18kQuantizeBlockwiseI13__nv_bfloat16Li128ELi2ELi0ELi2EEvPfPT_S1_PhS1_ii --------------------------
	.section	.text._Z18kQuantizeBlockwiseI13__nv_bfloat16Li128ELi2ELi0ELi2EEvPfPT_S1_PhS1_ii,"ax",@progbits
	.align	128
        .global         _Z18kQuantizeBlockwiseI13__nv_bfloat16Li128ELi2ELi0ELi2EEvPfPT_S1_PhS1_ii
        .type           _Z18kQuantizeBlockwiseI13__nv_bfloat16Li128ELi2ELi0ELi2EEvPfPT_S1_PhS1_ii,@function
        .size           _Z18kQuantizeBlockwiseI13__nv_bfloat16Li128ELi2ELi0ELi2EEvPfPT_S1_PhS1_ii,(.L_x_2077 - _Z18kQuantizeBlockwiseI13__nv_bfloat16Li128ELi2ELi0ELi2EEvPfPT_S1_PhS1_ii)
        .other          _Z18kQuantizeBlockwiseI13__nv_bfloat16Li128ELi2ELi0ELi2EEvPfPT_S1_PhS1_ii,@"STO_CUDA_ENTRY STV_DEFAULT"
_Z18kQuantizeBlockwiseI13__nv_bfloat16Li128ELi2ELi0ELi2EEvPfPT_S1_PhS1_ii:
.text._Z18kQuantizeBlockwiseI13__nv_bfloat16Li128ELi2ELi0ELi2EEvPfPT_S1_PhS1_ii:
        /* <DEDUP_REMOVED lines=10> */
[----:B------:R-:W1:Y:S01]  /*00a0*/  S2UR UR6, SR_CgaCtaId ;  /* 0x00000000000679c3 */ /* 0x000e620000008800 */
[----:B------:R-:W-:Y:S01]  /*00b0*/  UMOV UR5, 0x400 ;  /* 0x0000040000057882 */ /* 0x000fe20000000000 */
[----:B------:R-:W-:Y:S01]  /*00c0*/  SHF.R.S32.HI R5, RZ, 0x1f, R8 ;  /* 0x0000001fff057819 */ /* 0x000fe20000011408 */
[----:B------:R-:W2:Y:S01]  /*00d0*/  S2R R4, SR_LANEID ;  /* 0x0000000000047919 */ /* 0x000ea20000000000 */
[----:B------:R-:W-:Y:S01]  /*00e0*/  UIADD3 UR5, UR5, 0x150, URZ ;  /* 0x0000015005057890 */ /* 0x000fe2000fffe03f */
[----:B------:R-:W-:Y:S01]  /*00f0*/  ULDC.64 UR10, c[0x0][0x208] ;  /* 0x00008200000a7ab9 */ /* 0x000fe20000000a00 */
[----:B------:R-:W-:Y:S02]  /*0100*/  ULDC.64 UR12, c[0x0][0x218] ;  /* 0x00008600000c7ab9 */ /* 0x000fe40000000a00 */
[----:B------:R-:W3:Y:S01]  /*0110*/  LDC R6, c[0x0][0x23c] ;  /* 0x00008f00ff067b82 */ /* 0x000ee20000000800 */
[----:B------:R-:W-:Y:S01]  /*0120*/  ULDC.64 UR14, c[0x0][0x228] ;  /* 0x00008a00000e7ab9 */ /* 0x000fe20000000a00 */
[----:B-1----:R-:W-:Y:S01]  /*0130*/  ULEA UR5, UR6, UR5, 0x18 ;  /* 0x0000000506057291 */ /* 0x002fe2000f8ec03f */
[----:B0-----:R-:W-:Y:S01]  /*0140*/  SHF.R.S32.HI R3, RZ, 0x1f, R0 ;  /* 0x0000001fff037819 */ /* 0x001fe20000011400 */
[C---:B------:R-:W-:Y:S01]  /*0150*/  IMAD.SHL.U32 R11, R0.reuse, 0x2, RZ ;  /* 0x00000002000b7824 */ /* 0x040fe200078e00ff */
[----:B------:R-:W-:-:S02]  /*0160*/  LOP3.LUT R7, R0, 0xffffffe0, RZ, 0xc0, !PT ;  /* 0xffffffe000077812 */ /* 0x000fc400078ec0ff */
[----:B------:R-:W-:Y:S02]  /*0170*/  LEA.HI R3, R3, R0, RZ, 0x5 ;  /* 0x0000000003037211 */ /* 0x000fe400078f28ff */
[----:B------:R-:W-:Y:S02]  /*0180*/  LOP3.LUT R11, R11, 0xffffffc0, RZ, 0xc0, !PT ;  /* 0xffffffc00b0b7812 */ /* 0x000fe400078ec0ff */
[----:B------:R-:W-:Y:S02]  /*0190*/  SHF.R.S32.HI R14, RZ, 0x5, R3 ;  /* 0x00000005ff0e7819 */ /* 0x000fe40000011403 */
[----:B------:R-:W-:Y:S02]  /*01a0*/  LOP3.LUT R3, R3, 0xffffffe0, RZ, 0xc0, !PT ;  /* 0xffffffe003037812 */ /* 0x000fe400078ec0ff */
[--C-:B------:R-:W-:Y:S02]  /*01b0*/  LOP3.LUT R9, R7, 0x1f, R0.reuse, 0xf8, !PT ;  /* 0x0000001f07097812 */ /* 0x100fe400078ef800 */
[----:B------:R-:W-:Y:S01]  /*01c0*/  LOP3.LUT R12, R11, 0x1f, R0, 0xf8, !PT ;  /* 0x0000001f0b0c7812 */ /* 0x000fe200078ef800 */
[----:B------:R-:W-:Y:S01]  /*01d0*/  VIADD R13, R3, 0x20 ;  /* 0x00000020030d7836 */ /* 0x000fe20000000000 */
[----:B------:R-:W-:-:S02]  /*01e0*/  SHF.R.S32.HI R10, RZ, 0x1f, R9 ;  /* 0x0000001fff0a7819 */ /* 0x000fc40000011409 */
[----:B------:R-:W-:Y:S02]  /*01f0*/  LEA R14, R14, UR5, 0x2 ;  /* 0x000000050e0e7c11 */ /* 0x000fe4000f8e10ff */
[----:B------:R-:W-:Y:S02]  /*0200*/  LOP3.LUT R15, RZ, R3, RZ, 0x33, !PT ;  /* 0x00000003ff0f7212 */ /* 0x000fe400078e33ff */
[----:B--2---:R-:W-:-:S07]  /*0210*/  LOP3.LUT R16, R12, 0x20, RZ, 0xfc, !PT ;  /* 0x000000200c107812 */ /* 0x004fce00078efcff */
.L_x_446:
[----:B0-----:R-:W-:Y:S01]  /*0220*/  IMAD.MOV R17, RZ, RZ, -R8 ;  /* 0x000000ffff117224 */ /* 0x001fe200078e0a08 */
[----:B------:R-:W-:Y:S02]  /*0230*/  IADD3 R3, P2, R12, R8, RZ ;  /* 0x000000080c037210 */ /* 0x000fe40007f5e0ff */
[----:B------:R-:W-:Y:S02]  /*0240*/  PRMT R21, RZ, 0x7610, R21 ;  /* 0x00007610ff157816 */ /* 0x000fe40000000015 */
[----:B------:R-:W-:Y:S01]  /*0250*/  PRMT R20, RZ, 0x7610, R20 ;  /* 0x00007610ff147816 */ /* 0x000fe20000000014 */
[----:B------:R-:W0:Y:S01]  /*0260*/  S2UR UR6, SR_CgaCtaId ;  /* 0x00000000000679c3 */ /* 0x000e220000008800 */
[----:B---3--:R-:W-:-:S07]  /*0270*/  VIADDMNMX R17, R17, R6, 0x80, PT ;  /* 0x0000008011117446 */ /* 0x008fce0003800106 */
[----:B------:R-:W-:Y:S01]  /*0280*/  BAR.SYNC.DEFER_BLOCKING 0x0 ;  /* 0x0000000000007b1d */ /* 0x000fe20000010000 */
[C---:B------:R-:W-:Y:S02]  /*0290*/  LEA.HI.X.SX32 R18, R12.reuse, R5, 0x1, P2 ;  /* 0x000000050c127211 */ /* 0x040fe400010f0eff */
[-C--:B------:R-:W-:Y:S02]  /*02a0*/  ISETP.GE.AND P0, PT, R12, R17.reuse, PT ;  /* 0x000000110c00720c */ /* 0x080fe40003f06270 */
[----:B------:R-:W-:Y:S02]  /*02b0*/  ISETP.GE.AND P1, PT, R16, R17, PT ;  /* 0x000000111000720c */ /* 0x000fe40003f26270 */
[----:B------:R-:W-:-:S04]  /*02c0*/  LEA R2, P2, R3, UR12, 0x1 ;  /* 0x0000000c03027c11 */ /* 0x000fc8000f8408ff */
[----:B------:R-:W-:-:S05]  /*02d0*/  LEA.HI.X R3, R3, UR13, R18, 0x1, P2 ;  /* 0x0000000d03037c11 */ /* 0x000fca00090f0c12 */
[----:B------:R-:W2:Y:S04]  /*02e0*/  @!P0 LDG.E.U16.CONSTANT R21, desc[UR10][R2.64] ;  /* 0x0000000a02158981 */ /* 0x000ea8000c1e9500 */
[----:B------:R-:W3:Y:S01]  /*02f0*/  @!P1 LDG.E.U16.CONSTANT R20, desc[UR10][R2.64+0x40] ;  /* 0x0000400a02149981 */ /* 0x000ee2000c1e9500 */
[----:B------:R-:W-:Y:S01]  /*0300*/  UMOV UR5, 0x400 ;  /* 0x0000040000057882 */ /* 0x000fe20000000000 */
[--C-:B------:R-:W-:Y:S01]  /*0310*/  IMAD.IADD R19, R11, 0x1, R4.reuse ;  /* 0x000000010b137824 */ /* 0x100fe200078e0204 */
[----:B0-----:R-:W-:Y:S01]  /*0320*/  ULEA UR8, UR6, UR5, 0x18 ;  /* 0x0000000506087291 */ /* 0x001fe2000f8ec03f */
[----:B------:R-:W-:Y:S01]  /*0330*/  ISETP.GT.AND P0, PT, R17, 0x3f, PT ;  /* 0x0000003f1100780c */ /* 0x000fe20003f04270 */
[----:B------:R-:W-:Y:S01]  /*0340*/  BSSY B0, `(.L_x_429) ;  /* 0x000004e000007945 */ /* 0x000fe20003800000 */
[----:B------:R-:W-:-:S03]  /*0350*/  IMAD.IADD R18, R19, 0x1, R4 ;  /* 0x0000000113127824 */ /* 0x000fc600078e0204 */
[----:B------:R-:W-:Y:S02]  /*0360*/  LEA R22, R19, UR8, 0x1 ;  /* 0x0000000813167c11 */ /* 0x000fe4000f8e08ff */
        /* <DEDUP_REMOVED lines=11> */
[----:B------:R-:W-:Y:S01]  /*0420*/  IMAD.IADD R3, R15, 0x1, R17 ;  /* 0x000000010f037824 */ /* 0x000fe200078e0211 */
[----:B------:R-:W-:Y:S01]  /*0430*/  ISETP.GT.AND P0, PT, R13, R17, PT ;  /* 0x000000110d00720c */ /* 0x000fe20003f04270 */
[C---:B------:R-:W-:Y:S01]  /*0440*/  VIADD R22, R4.reuse, 0x2 ;  /* 0x0000000204167836 */ /* 0x040fe20000000000 */
[C---:B------:R-:W-:Y:S01]  /*0450*/  ISETP.NE.AND P1, PT, R4.reuse, RZ, PT ;  /* 0x000000ff0400720c */ /* 0x040fe20003f25270 */
[----:B------:R-:W-:Y:S01]  /*0460*/  VIADD R24, R4, 0x4 ;  /* 0x0000000404187836 */ /* 0x000fe20000000000 */
[----:B------:R-:W-:-:S05]  /*0470*/  SEL R3, R3, 0x1f, P0 ;  /* 0x0000001f03037807 */ /* 0x000fca0000000000 */
[----:B------:R-:W0:Y:S02]  /*0480*/  SHFL.DOWN PT, R21, R2, 0x1, R3 ;  /* 0x0820000002157989 */ /* 0x000e2400000e0003 */
[----:B0-----:R-:W-:-:S04]  /*0490*/  FSETP.GEU.FTZ.AND P0, PT, R2, R21, PT ;  /* 0x000000150200720b */ /* 0x001fc80003f1e000 */
[----:B------:R-:W-:-:S04]  /*04a0*/  ISETP.LT.AND P0, PT, R4, R3, !P0 ;  /* 0x000000030400720c */ /* 0x000fc80004701270 */
[----:B------:R-:W-:-:S05]  /*04b0*/  FSEL R20, R21, R2, P0 ;  /* 0x0000000215147208 */ /* 0x000fca0000000000 */
[----:B------:R-:W0:Y:S02]  /*04c0*/  SHFL.DOWN PT, R21, R20, 0x2, R3 ;  /* 0x0840000014157989 */ /* 0x000e2400000e0003 */
[----:B0-----:R-:W-:-:S04]  /*04d0*/  FSETP.GEU.FTZ.AND P0, PT, R20, R21, PT ;  /* 0x000000151400720b */ /* 0x001fc80003f1e000 */
[----:B------:R-:W-:-:S04]  /*04e0*/  ISETP.LE.AND P0, PT, R22, R3, !P0 ;  /* 0x000000031600720c */ /* 0x000fc80004703270 */
[----:B------:R-:W-:Y:S01]  /*04f0*/  FSEL R22, R21, R20, P0 ;  /* 0x0000001415167208 */ /* 0x000fe20000000000 */
[----:B------:R-:W-:-:S04]  /*0500*/  VIADD R20, R4, 0x8 ;  /* 0x0000000804147836 */ /* 0x000fc80000000000 */
        /* <DEDUP_REMOVED lines=8> */
[----:B------:R-:W-:-:S05]  /*0590*/  FSEL R20, R21, R2, P0 ;  /* 0x0000000215147208 */ /* 0x000fca0000000000 */
[----:B------:R-:W0:Y:S02]  /*05a0*/  SHFL.DOWN PT, R21, R20, 0x10, R3 ;  /* 0x0a00000014157989 */ /* 0x000e2400000e0003 */
[----:B0-----:R-:W-:-:S04]  /*05b0*/  FSETP.GEU.FTZ.AND P0, PT, R20, R21, PT ;  /* 0x000000151400720b */ /* 0x001fc80003f1e000 */
[----:B------:R-:W-:-:S04]  /*05c0*/  ISETP.LE.AND P0, PT, R22, R3, !P0 ;  /* 0x000000031600720c */ /* 0x000fc80004703270 */
[----:B------:R-:W-:Y:S02]  /*05d0*/  FSEL R21, R21, R20, P0 ;  /* 0x0000001415157208 */ /* 0x000fe40000000000 */
[----:B------:R-:W-:-:S03]  /*05e0*/  ISETP.GE.AND P0, PT, R17, 0x21, PT ;  /* 0x000000211100780c */ /* 0x000fc60003f06270 */
[----:B------:R0:W-:Y:S01]  /*05f0*/  @!P1 STS [R14+0x4], R21 ;  /* 0x000004150e009388 */ /* 0x0001e20000000800 */
[----:B------:R-:W-:Y:S01]  /*0600*/  BAR.SYNC.DEFER_BLOCKING 0x0 ;  /* 0x0000000000007b1d */ /* 0x000fe20000010000 */
[----:B------:R-:W-:-:S13]  /*0610*/  ISETP.NE.OR P0, PT, R0, RZ, !P0 ;  /* 0x000000ff0000720c */ /* 0x000fda0004705670 */
[----:B0-----:R-:W-:Y:S05]  /*0620*/  @P0 BRA `(.L_x_431) ;  /* 0x00000000007c0947 */ /* 0x001fea0003800000 */
[----:B------:R-:W0:Y:S02]  /*0630*/  LDS R2, [UR8+0x158] ;  /* 0x00015808ff027984 */ /* 0x000e240008000800 */
[----:B0-----:R-:W-:-:S04]  /*0640*/  FSETP.GEU.FTZ.AND P0, PT, R21, R2, PT ;  /* 0x000000021500720b */ /* 0x001fc80003f1e000 */
[----:B------:R-:W-:Y:S01]  /*0650*/  FSEL R21, R2, R21, !P0 ;  /* 0x0000001502157208 */ /* 0x000fe20004000000 */
[----:B------:R-:W-:Y:S08]  /*0660*/  BRA `(.L_x_431) ;  /* 0x00000000006c7947 */ /* 0x000ff00003800000 */
.L_x_430:
[----:B------:R-:W0:Y:S01]  /*0670*/  SHFL.DOWN PT, R3, R2, 0x1, 0x1f ;  /* 0x08201f0002037f89 */ /* 0x000e2200000e0000 */
[----:B------:R-:W-:Y:S02]  /*0680*/  ISETP.NE.AND P2, PT, R4, RZ, PT ;  /* 0x000000ff0400720c */ /* 0x000fe40003f45270 */
        /* <DEDUP_REMOVED lines=20> */
[----:B------:R-:W-:Y:S01]  /*07d0*/  @!P2 STS [R14+0x4], R21 ;  /* 0x000004150e00a388 */ /* 0x000fe20000000800 */
[----:B------:R-:W-:Y:S06]  /*07e0*/  BAR.SYNC.DEFER_BLOCKING 0x0 ;  /* 0x0000000000007b1d */ /* 0x000fec0000010000 */
[----:B------:R-:W0:Y:S02]  /*07f0*/  @!P1 LDS R2, [UR8+0x158] ;  /* 0x00015808ff029984 */ /* 0x000e240008000800 */
[----:B0-----:R-:W-:-:S04]  /*0800*/  @!P1 FSETP.GEU.FTZ.AND P0, PT, R21, R2, PT ;  /* 0x000000021500920b */ /* 0x001fc80003f1e000 */
[----:B------:R-:W-:-:S09]  /*0810*/  @!P1 FSEL R21, R2, R21, !P0 ;  /* 0x0000001502159208 */ /* 0x000fd20004000000 */
.L_x_431:
[----:B------:R-:W-:Y:S05]  /*0820*/  BSYNC B0 ;  /* 0x0000000000007941 */ /* 0x000fea0003800000 */
.L_x_429:
[----:B------:R-:W-:Y:S01]  /*0830*/  ISETP.NE.AND P0, PT, R0, RZ, PT ;  /* 0x000000ff0000720c */ /* 0x000fe20003f05270 */
[----:B------:R-:W-:-:S12]  /*0840*/  BSSY B0, `(.L_x_432) ;  /* 0x000000d000007945 */ /* 0x000fd80003800000 */
[----:B------:R-:W-:Y:S05]  /*0850*/  @P0 BRA `(.L_x_433) ;  /* 0x00000000002c0947 */ /* 0x000fea0003800000 */
[----:B------:R-:W0:Y:S01]  /*0860*/  LDC.64 R2, c[0x0][0x220] ;  /* 0x00008800ff027b82 */ /* 0x000e220000000a00 */
[----:B------:R-:W-:Y:S01]  /*0870*/  SHF.R.S32.HI R23, RZ, 0x1f, R5 ;  /* 0x0000001fff177819 */ /* 0x000fe20000011405 */
[----:B------:R-:W1:Y:S03]  /*0880*/  MUFU.RCP R24, R21 ;  /* 0x0000001500187308 */ /* 0x000e660000001000 */
[----:B------:R-:W-:-:S05]  /*0890*/  LEA.HI R20, P1, R23, R8, RZ, 0x7 ;  /* 0x0000000817147211 */ /* 0x000fca00078338ff */
[----:B------:R-:W-:-:S05]  /*08a0*/  IMAD.X R23, RZ, RZ, R5, P1 ;  /* 0x000000ffff177224 */ /* 0x000fca00008e0605 */
[--C-:B------:R-:W-:Y:S02]  /*08b0*/  SHF.R.S64 R20, R20, 0x7, R23.reuse ;  /* 0x0000000714147819 */ /* 0x100fe40000001017 */
[----:B------:R-:W-:Y:S01]  /*08c0*/  SHF.R.S32.HI R22, RZ, 0x7, R23 ;  /* 0x00000007ff167819 */ /* 0x000fe20000011417 */
[----:B-1----:R1:W-:Y:S01]  /*08d0*/  STS [UR8+0x160], R24 ;  /* 0x00016018ff007988 */ /* 0x0023e20008000808 */
[----:B0-----:R-:W-:-:S04]  /*08e0*/  LEA R2, P1, R20, R2, 0x2 ;  /* 0x0000000214027211 */ /* 0x001fc800078210ff */
[----:B------:R-:W-:-:S05]  /*08f0*/  LEA.HI.X R3, R20, R3, R22, 0x2, P1 ;  /* 0x0000000314037211 */ /* 0x000fca00008f1416 */
[----:B------:R1:W-:Y:S04]  /*0900*/  STG.E desc[UR10][R2.64], R21 ;  /* 0x0000001502007986 */ /* 0x0003e8000c10190a */
.L_x_433:
[----:B------:R-:W-:Y:S05]  /*0910*/  BSYNC B0 ;  /* 0x0000000000007941 */ /* 0x000fea0003800000 */
.L_x_432:
[----:B------:R-:W-:Y:S06]  /*0920*/  BAR.SYNC.DEFER_BLOCKING 0x0 ;  /* 0x0000000000007b1d */ /* 0x000fec0000010000 */
[----:B------:R-:W-:Y:S01]  /*0930*/  BSSY B0, `(.L_x_434) ;  /* 0x000002b000007945 */ /* 0x000fe20003800000 */
[----:B-1----:R-:W0:Y:S02]  /*0940*/  LDS R3, [UR8+0x160] ;  /* 0x00016008ff037984 */ /* 0x002e240008000800 */
[----:B0-----:R-:W-:-:S05]  /*0950*/  FMUL.FTZ R18, R18, R3 ;  /* 0x0000000312127220 */ /* 0x001fca0000410000 */
        /* <DEDUP_REMOVED lines=12> */
.L_x_436:
        /* <DEDUP_REMOVED lines=9> */
.L_x_435:
        /* <DEDUP_REMOVED lines=11> */
.L_x_438:
        /* <DEDUP_REMOVED lines=8> */
.L_x_437:
[----:B------:R-:W-:Y:S05]  /*0be0*/  BSYNC B0 ;  /* 0x0000000000007941 */ /* 0x000fea0003800000 */
.L_x_434:
        /* <DEDUP_REMOVED lines=14> */
.L_x_441:
        /* <DEDUP_REMOVED lines=9> */
.L_x_440:
        /* <DEDUP_REMOVED lines=11> */
.L_x_443:
        /* <DEDUP_REMOVED lines=8> */
.L_x_442:
[----:B------:R-:W-:Y:S05]  /*0e90*/  BSYNC B0 ;  /* 0x0000000000007941 */ /* 0x000fea0003800000 */
.L_x_439:
        /* <DEDUP_REMOVED lines=8> */
[----:B------:R-:W-:-:S02]  /*0f20*/  IADD3 R2, R4, UR5, R7 ;  /* 0x0000000504027c10 */ /* 0x000fc4000fffe007 */
[----:B------:R-:W-:-:S03]  /*0f30*/  @!P0 SHF.R.S32.HI R18, RZ, 0x1, R17 ;  /* 0x00000001ff128819 */ /* 0x000fc60000011411 */
[----:B------:R-:W-:Y:S01]  /*0f40*/  STS.U8 [R2], R3 ;  /* 0x0000000302007388 */ /* 0x000fe20000000000 */
[----:B------:R-:W-:-:S03]  /*0f50*/  NOP ;  /* 0x0000000000007918 */ /* 0x000fc60000000000 */
[----:B------:R-:W-:Y:S04]  /*0f60*/  LDS.U8 R17, [R2] ;  /* 0x0000000002117984 */ /* 0x000fe80000000000 */
[----:B------:R-:W-:Y:S01]  /*0f70*/  @!P0 STS [UR8+0x140], R18 ;  /* 0x00014012ff008988 */ /* 0x000fe20008000808 */
[----:B------:R-:W-:Y:S06]  /*0f80*/  BAR.SYNC.DEFER_BLOCKING 0x0 ;  /* 0x0000000000007b1d */ /* 0x000fec0000010000 */
[----:B------:R-:W0:Y:S02]  /*0f90*/  LDS R20, [UR8+0x140] ;  /* 0x00014008ff147984 */ /* 0x000e240008000800 */
[----:B0-----:R-:W-:-:S13]  /*0fa0*/  ISETP.GE.AND P0, PT, R9, R20, PT ;  /* 0x000000140900720c */ /* 0x001fda0003f06270 */
        /* <DEDUP_REMOVED lines=8> */
.L_x_445:
[----:B------:R-:W-:Y:S05]  /*1030*/  BSYNC B0 ;  /* 0x0000000000007941 */ /* 0x000fea0003800000 */
.L_x_444:
[----:B------:R-:W-:-:S05]  /*1040*/  IADD3 R8, P0, R8, UR4, RZ ;  /* 0x0000000408087c10 */ /* 0x000fca000ff1e0ff */
[----:B------:R-:W-:Y:S01]  /*1050*/  IMAD.X R5, RZ, RZ, R5, P0 ;  /* 0x000000ffff057224 */ /* 0x000fe200000e0605 */
[----:B------:R-:W-:-:S04]  /*1060*/  ISETP.GE.U32.AND P0, PT, R8, UR7, PT ;  /* 0x0000000708007c0c */ /* 0x000fc8000bf06070 */
[----:B------:R-:W-:-:S13]  /*1070*/  ISETP.GE.AND.EX P0, PT, R5, RZ, PT, P0 ;  /* 0x000000ff0500720c */ /* 0x000fda0003f06300 */
[----:B------:R-:W-:Y:S05]  /*1080*/  @!P0 BRA `(.L_x_446) ;  /* 0xfffffff000648947 */ /* 0x000fea000383ffff */
[----:B------:R-:W-:Y:S05]  /*1090*/  EXIT ;  /* 0x000000000000794d */ /* 0x000fea0003800000 */
.L_x_447:
        /* <DEDUP_REMOVED lines=14> */
.L_x_2077:


//--------------------- .text._Z18kQuantizeBlockwiseI13__nv_bfloat16Li256ELi2ELi0ELi2EEvPfPT_S1_PhS1_ii --------------------------
	.section	.text._Z18kQuantizeBlockwiseI13__nv_bfloat16Li256ELi2ELi0ELi2EEvPfPT_S1_PhS1_ii,"ax",@progbits
	.align	128
        .global         _Z18kQuantizeBlockwiseI13__nv_bfloat16Li256ELi2ELi0ELi2EEvPfPT_S1_PhS1_ii
        .type           _Z18kQuantizeBlockwiseI13__nv_bfloat16Li256ELi2ELi0ELi2EEvPfPT_S1_PhS1_ii,@function
        .size           _Z18kQuantizeBlockwiseI13__nv_bfloat16Li256ELi2ELi0ELi2EEvPfPT_S1_PhS1_ii,(.L_x_2078 - _Z18kQuantizeBlockwiseI13__nv_bfloat16Li256ELi2ELi0ELi2EEvPfPT_S1_PhS1_ii)
        .other          _Z18kQuantizeBlockwiseI13__nv_bfloat16Li256ELi2ELi0ELi2EEvPfPT_S1_PhS1_ii,@"STO_CUDA_ENTRY STV_DEFAULT"
_Z18kQuantizeBlockwiseI13__nv_bfloat16Li256ELi2ELi0ELi2EEvPfPT_S1_PhS1_ii:
.text._Z18kQuantizeBlockwiseI13__nv_bfloat16Li256ELi2ELi0ELi2EEvPfPT_S1_PhS1_ii:
        /* <DEDUP_REMOVED lines=34> */
.L_x_465:
        /* <DEDUP_REMOVED lines=59> */
[----:B------:R-:W-:-:S05]  /*05d0*/  FSEL R21, R21, R20, P0 ;  /* 0x0000001415157208 */ /* 0x000fca0000000000 */
[----:B------:R0:W-:Y:S01]  /*05e0*/  @!P1 STS [R13+0x4], R21 ;  /* 0x000004150d009388 */ /* 0x0001e20000000800 */
[----:B------:R-:W-:Y:S01]  /*05f0*/  BAR.SYNC.DEFER_BLOCKING 0x0 ;  /* 0x0000000000007b1d */ /* 0x000fe20000010000 */
[----:B------:R-:W-:-:S13]  /*0600*/  ISETP.NE.AND P1, PT, R0, RZ, PT ;  /* 0x000000ff0000720c */ /* 0x000fda0003f25270 */
[----:B0-----:R-:W-:Y:S05]  /*0610*/  @P1 BRA `(.L_x_450) ;  /* 0x0000000000b41947 */ /* 0x001fea0003800000 */
[----:B------:R-:W0:Y:S01]  /*0620*/  LDS.64 R2, [UR8+0x298] ;  /* 0x00029808ff027984 */ /* 0x000e220008000a00 */
[----:B------:R-:W-:Y:S02]  /*0630*/  ISETP.GE.AND P2, PT, R17, 0x61, PT ;  /* 0x000000611100780c */ /* 0x000fe40003f46270 */
[----:B0-----:R-:W-:-:S04]  /*0640*/  FSETP.GEU.FTZ.AND P0, PT, R21, R2, PT ;  /* 0x000000021500720b */ /* 0x001fc80003f1e000 */
[----:B------:R-:W-:-:S04]  /*0650*/  ISETP.GT.AND P0, PT, R17, 0x20, !P0 ;  /* 0x000000201100780c */ /* 0x000fc80004704270 */
[----:B------:R-:W-:-:S04]  /*0660*/  FSEL R2, R2, R21, P0 ;  /* 0x0000001502027208 */ /* 0x000fc80000000000 */
[----:B------:R-:W-:-:S04]  /*0670*/  FSETP.GEU.FTZ.AND P0, PT, R2, R3, PT ;  /* 0x000000030200720b */ /* 0x000fc80003f1e000 */
[----:B------:R-:W-:-:S04]  /*0680*/  ISETP.GT.AND P0, PT, R17, 0x40, !P0 ;  /* 0x000000401100780c */ /* 0x000fc80004704270 */
[----:B------:R-:W-:Y:S01]  /*0690*/  FSEL R21, R3, R2, P0 ;  /* 0x0000000203157208 */ /* 0x000fe20000000000 */
[----:B------:R-:W-:Y:S08]  /*06a0*/  @!P2 BRA `(.L_x_450) ;  /* 0x000000000090a947 */ /* 0x000ff00003800000 */
[----:B------:R-:W0:Y:S02]  /*06b0*/  LDS R2, [UR8+0x2a0] ;  /* 0x0002a008ff027984 */ /* 0x000e240008000800 */
[----:B0-----:R-:W-:-:S04]  /*06c0*/  FSETP.GEU.FTZ.AND P0, PT, R21, R2, PT ;  /* 0x000000021500720b */ /* 0x001fc80003f1e000 */
[----:B------:R-:W-:Y:S01]  /*06d0*/  FSEL R21, R2, R21, !P0 ;  /* 0x0000001502157208 */ /* 0x000fe20004000000 */
[----:B------:R-:W-:Y:S08]  /*06e0*/  BRA `(.L_x_450) ;  /* 0x0000000000807947 */ /* 0x000ff00003800000 */
.L_x_449:
        /* <DEDUP_REMOVED lines=24> */
[----:B------:R-:W0:Y:S04]  /*0870*/  @!P1 LDS.64 R2, [UR8+0x298] ;  /* 0x00029808ff029984 */ /* 0x000e280008000a00 */
[----:B------:R-:W1:Y:S01]  /*0880*/  @!P1 LDS R23, [UR8+0x2a0] ;  /* 0x0002a008ff179984 */ /* 0x000e620008000800 */
[----:B0-----:R-:W-:-:S04]  /*0890*/  @!P1 FSETP.GEU.FTZ.AND P0, PT, R21, R2, PT ;  /* 0x000000021500920b */ /* 0x001fc80003f1e000 */
[----:B------:R-:W-:-:S04]  /*08a0*/  @!P1 FSEL R2, R2, R21, !P0 ;  /* 0x0000001502029208 */ /* 0x000fc80004000000 */
[----:B------:R-:W-:-:S04]  /*08b0*/  @!P1 FSETP.GEU.FTZ.AND P0, PT, R2, R3, PT ;  /* 0x000000030200920b */ /* 0x000fc80003f1e000 */
[----:B------:R-:W-:-:S04]  /*08c0*/  @!P1 FSEL R2, R3, R2, !P0 ;  /* 0x0000000203029208 */ /* 0x000fc80004000000 */
[----:B-1----:R-:W-:-:S04]  /*08d0*/  @!P1 FSETP.GEU.FTZ.AND P0, PT, R2, R23, PT ;  /* 0x000000170200920b */ /* 0x002fc80003f1e000 */
[----:B------:R-:W-:-:S09]  /*08e0*/  @!P1 FSEL R21, R23, R2, !P0 ;  /* 0x0000000217159208 */ /* 0x000fd20004000000 */
.L_x_450:
[----:B------:R-:W-:Y:S05]  /*08f0*/  BSYNC B0 ;  /* 0x0000000000007941 */ /* 0x000fea0003800000 */
.L_x_448:
[----:B------:R-:W-:Y:S04]  /*0900*/  BSSY B0, `(.L_x_451) ;  /* 0x000000d000007945 */ /* 0x000fe80003800000 */
        /* <DEDUP_REMOVED lines=12> */
.L_x_452:
[----:B------:R-:W-:Y:S05]  /*09d0*/  BSYNC B0 ;  /* 0x0000000000007941 */ /* 0x000fea0003800000 */
.L_x_451:
        /* <DEDUP_REMOVED lines=16> */
.L_x_455:
        /* <DEDUP_REMOVED lines=9> */
.L_x_454:
        /* <DEDUP_REMOVED lines=11> */
.L_x_457:
        /* <DEDUP_REMOVED lines=8> */
.L_x_456:
[----:B------:R-:W-:Y:S05]  /*0ca0*/  BSYNC B0 ;  /* 0x0000000000007941 */ /* 0x000fea0003800000 */
.L_x_453:
        /* <DEDUP_REMOVED lines=14> */
.L_x_460:
        /* <DEDUP_REMOVED lines=9> */
.L_x_459:
        /* <DEDUP_REMOVED lines=11> */
.L_x_462:
        /* <DEDUP_REMOVED lines=8> */
.L_x_461:
[----:B------:R-:W-:Y:S05]  /*0f50*/  BSYNC B0 ;  /* 0x0000000000007941 */ /* 0x000fea0003800000 */
.L_x_458:
        /* <DEDUP_REMOVED lines=25> */
.L_x_464:
[----:B------:R-:W-:Y:S05]  /*10f0*/  BSYNC B0 ;  /* 0x0000000000007941 */ /* 0x000fea0003800000 */
.L_x_463:
[----:B------:R-:W-:-:S05]  /*1100*/  IADD3 R8, P0, R8, UR4, RZ ;  /* 0x0000000408087c10 */ /* 0x000fca000ff1e0ff */
[----:B------:R-:W-:Y:S01]  /*1110*/  IMAD.X R5, RZ, RZ, R5, P0 ;  /* 0x000000ffff057224 */ /* 0x000fe200000e0605 */
[----:B------:R-:W-:-:S04]  /*1120*/  ISETP.GE.U32.AND P0, PT, R8, UR7, PT ;  /* 0x0000000708007c0c */ /* 0x000fc8000bf06070 */
[----:B------:R-:W-:-:S13]  /*1130*/  ISETP.GE.AND.EX P0, PT, R5, RZ, PT, P0 ;  /* 0x000000ff0500720c */ /* 0x000fda0003f06300 */
[----:B------:R-:W-:Y:S05]  /*1140*/  @!P0 BRA `(.L_x_465) ;  /* 0xfffffff000348947 */ /* 0x000fea000383ffff */
[----:B------:R-:W-:Y:S05]  /*1150*/  EXIT ;  /* 0x000000000000794d */ /* 0x000fea0003800000 */
.L_x_466:
        /* <DEDUP_REMOVED lines=10> */
.L_x_2078:


//--------------------- .text._Z18kQuantizeBlockwiseI13__nv_bfloat16Li512ELi2ELi0ELi2EEvPfPT_S1_PhS1_ii --------------------------
	.section	.text._Z18kQuantizeBlockwiseI13__nv_bfloat16Li512ELi2ELi0ELi2EEvPfPT_S1_PhS1_ii,"ax",@progbits
	.align	128
        .global         _Z18kQuantizeBlockwiseI13__nv_bfloat16Li512ELi2ELi0ELi2EEvPfPT_S1_PhS1_ii
        .type           _Z18kQuantizeBlockwiseI13__nv_bfloat16Li512ELi2ELi0ELi2EEvPfPT_S1_PhS1_ii,@function
        .size           _Z18kQuantizeBlockwiseI13__nv_bfloat16Li512ELi2ELi0ELi2EEvPfPT_S1_PhS1_ii,(.L_x_2079 - _Z18kQuantizeBlockwiseI13__nv_bfloat16Li512ELi2ELi0ELi2EEvPfPT_S1_PhS1_ii)
        .other          _Z18kQuantizeBlockwiseI13__nv_bfloat16Li512ELi2ELi0ELi2EEvPfPT_S1_PhS1_ii,@"STO_CUDA_ENTRY STV_DEFAULT"
_Z18kQuantizeBlockwiseI13__nv_bfloat16Li512ELi2ELi0ELi2EEvPfPT_S1_PhS1_ii:
.text._Z18kQuantizeBlockwiseI13__nv_bfloat16Li512ELi2ELi0ELi2EEvPfPT_S1_PhS1_ii:
        /* <DEDUP_REMOVED lines=25> */
[----:B------:R-:W-:Y:S02]  /*0190*/  LOP3.LUT R15, R7, 0xffffffe0, RZ, 0xc0, !PT ;  /* 0xffffffe0070f7812 */ /* 0x000fe400078ec0ff */
[----:B------:R-:W-:Y:S02]  /*01a0*/  SHF.R.S32.HI R13, RZ, 0x5, R7 ;  /* 0x00000005ff0d7819 */ /* 0x000fe40000011407 */
[--C-:B------:R-:W-:Y:S01]  /*01b0*/  LOP3.LUT R6, R23, 0x1f, R5.reuse, 0xf8, !PT ;  /* 0x0000001f17067812 */ /* 0x100fe200078ef805 */
[----:B------:R-:W-:Y:S01]  /*01c0*/  VIADD R14, R15, 0x20 ;  /* 0x000000200f0e7836 */ /* 0x000fe20000000000 */
[----:B------:R-:W-:-:S02]  /*01d0*/  LOP3.LUT R7, R22, 0x1f, R5, 0xf8, !PT ;  /* 0x0000001f16077812 */ /* 0x000fc400078ef805 */
[----:B------:R-:W-:Y:S02]  /*01e0*/  SHF.R.S32.HI R12, RZ, 0x1f, R6 ;  /* 0x0000001fff0c7819 */ /* 0x000fe40000011406 */
[----:B------:R-:W-:Y:S02]  /*01f0*/  LEA R13, R13, UR5, 0x2 ;  /* 0x000000050d0d7c11 */ /* 0x000fe4000f8e10ff */
[----:B------:R-:W-:Y:S02]  /*0200*/  LOP3.LUT R15, RZ, R15, RZ, 0x33, !PT ;  /* 0x0000000fff0f7212 */ /* 0x000fe400078e33ff */
[----:B--2---:R-:W-:-:S07]  /*0210*/  LOP3.LUT R18, R7, 0x20, RZ, 0xfc, !PT ;  /* 0x0000002007127812 */ /* 0x004fce00078efcff */
.L_x_484:
[----:B------:R-:W-:Y:S01]  /*0220*/  IMAD.MOV R19, RZ, RZ, -R0 ;  /* 0x000000ffff137224 */ /* 0x000fe200078e0a00 */
[----:B------:R-:W-:Y:S01]  /*0230*/  BAR.SYNC.DEFER_BLOCKING 0x0 ;  /* 0x0000000000007b1d */ /* 0x000fe20000010000 */
[----:B0-----:R-:W-:Y:S02]  /*0240*/  IADD3 R9, P2, R7, R0, RZ ;  /* 0x0000000007097210 */ /* 0x001fe40007f5e0ff */
[----:B------:R-:W-:Y:S02]  /*0250*/  PRMT R11, RZ, 0x7610, R11 ;  /* 0x00007610ff0b7816 */ /* 0x000fe4000000000b */
[----:B---3--:R-:W-:Y:S02]  /*0260*/  VIADDMNMX R19, R19, R2, 0x200, PT ;  /* 0x0000020013137446 */ /* 0x008fe40003800102 */
[C---:B------:R-:W-:Y:S02]  /*0270*/  LEA.HI.X.SX32 R10, R7.reuse, R3, 0x1, P2 ;  /* 0x00000003070a7211 */ /* 0x040fe400010f0eff */
[----:B------:R-:W-:-:S02]  /*0280*/  ISETP.GE.AND P0, PT, R7, R19, PT ;  /* 0x000000130700720c */ /* 0x000fc40003f06270 */
[----:B------:R-:W-:Y:S02]  /*0290*/  ISETP.GE.AND P1, PT, R18, R19, PT ;  /* 0x000000131200720c */ /* 0x000fe40003f26270 */
[----:B------:R-:W-:-:S04]  /*02a0*/  LEA R8, P2, R9, UR12, 0x1 ;  /* 0x0000000c09087c11 */ /* 0x000fc8000f8408ff */
[--C-:B------:R-:W-:Y:S02]  /*02b0*/  LEA.HI.X R9, R9, UR13, R10.reuse, 0x1, P2 ;  /* 0x0000000d09097c11 */ /* 0x100fe400090f0c0a */
[----:B------:R-:W-:-:S03]  /*02c0*/  PRMT R10, RZ, 0x7610, R10 ;  /* 0x00007610ff0a7816 */ /* 0x000fc6000000000a */
[----:B------:R-:W2:Y:S04]  /*02d0*/  @!P0 LDG.E.U16.CONSTANT R11, desc[UR10][R8.64] ;  /* 0x0000000a080b8981 */ /* 0x000ea8000c1e9500 */
[----:B------:R-:W3:Y:S01]  /*02e0*/  @!P1 LDG.E.U16.CONSTANT R10, desc[UR10][R8.64+0x40] ;  /* 0x0000400a080a9981 */ /* 0x000ee2000c1e9500 */
[----:B------:R-:W0:Y:S01]  /*02f0*/  S2UR UR6, SR_CgaCtaId ;  /* 0x00000000000679c3 */ /* 0x000e220000008800 */
[----:B------:R-:W-:Y:S01]  /*0300*/  UMOV UR5, 0x400 ;  /* 0x0000040000057882 */ /* 0x000fe20000000000 */
[--C-:B------:R-:W-:Y:S01]  /*0310*/  IMAD.IADD R17, R22, 0x1, R4.reuse ;  /* 0x0000000116117824 */ /* 0x100fe200078e0204 */
[----:B------:R-:W-:Y:S01]  /*0320*/  ISETP.GT.AND P0, PT, R19, 0xff, PT ;  /* 0x000000ff1300780c */ /* 0x000fe20003f04270 */
[----:B------:R-:W-:Y:S02]  /*0330*/  BSSY B0, `(.L_x_467) ;  /* 0x0000073000007945 */ /* 0x000fe40003800000 */
[----:B------:R-:W-:Y:S01]  /*0340*/  IMAD.IADD R16, R17, 0x1, R4 ;  /* 0x0000000111107824 */ /* 0x000fe200078e0204 */
[----:B0-----:R-:W-:-:S06]  /*0350*/  ULEA UR8, UR6, UR5, 0x18 ;  /* 0x0000000506087291 */ /* 0x001fcc000f8ec03f */
        /* <DEDUP_REMOVED lines=44> */
[----:B------:R-:W0:Y:S01]  /*0620*/  LDS R17, [UR8+0x51c] ;  /* 0x00051c08ff117984 */ /* 0x000e220008000800 */
[----:B------:R-:W-:-:S03]  /*0630*/  ISETP.GE.AND P2, PT, R19, 0xe1, PT ;  /* 0x000000e11300780c */ /* 0x000fc60003f46270 */
[----:B------:R-:W1:Y:S01]  /*0640*/  LDS.128 R8, [UR8+0x520] ;  /* 0x00052008ff087984 */ /* 0x000e620008000c00 */
[----:B0-----:R-:W-:-:S04]  /*0650*/  FSETP.GEU.FTZ.AND P0, PT, R24, R17, PT ;  /* 0x000000111800720b */ /* 0x001fc80003f1e000 */
[----:B------:R-:W-:-:S04]  /*0660*/  ISETP.GT.AND P0, PT, R19, 0x20, !P0 ;  /* 0x000000201300780c */ /* 0x000fc80004704270 */
[----:B------:R-:W-:Y:S02]  /*0670*/  FSEL R25, R17, R24, P0 ;  /* 0x0000001811197208 */ /* 0x000fe40000000000 */
[----:B------:R-:W0:Y:S02]  /*0680*/  LDS.64 R16, [UR8+0x530] ;  /* 0x00053008ff107984 */ /* 0x000e240008000a00 */
[----:B-1----:R-:W-:-:S04]  /*0690*/  FSETP.GEU.FTZ.AND P0, PT, R25, R8, PT ;  /* 0x000000081900720b */ /* 0x002fc80003f1e000 */
[----:B------:R-:W-:-:S04]  /*06a0*/  ISETP.GT.AND P0, PT, R19, 0x40, !P0 ;  /* 0x000000401300780c */ /* 0x000fc80004704270 */
[----:B------:R-:W-:-:S04]  /*06b0*/  FSEL R8, R8, R25, P0 ;  /* 0x0000001908087208 */ /* 0x000fc80000000000 */
[----:B------:R-:W-:-:S04]  /*06c0*/  FSETP.GEU.FTZ.AND P0, PT, R8, R9, PT ;  /* 0x000000090800720b */ /* 0x000fc80003f1e000 */
        /* <DEDUP_REMOVED lines=8> */
[----:B0-----:R-:W-:-:S04]  /*0750*/  FSETP.GEU.FTZ.AND P0, PT, R11, R16, PT ;  /* 0x000000100b00720b */ /* 0x001fc80003f1e000 */
[----:B------:R-:W-:-:S04]  /*0760*/  ISETP.GT.AND P0, PT, R19, 0xc0, !P0 ;  /* 0x000000c01300780c */ /* 0x000fc80004704270 */
[----:B------:R-:W-:Y:S01]  /*0770*/  FSEL R24, R16, R11, P0 ;  /* 0x0000000b10187208 */ /* 0x000fe20000000000 */
[----:B------:R-:W-:Y:S08]  /*0780*/  @!P2 BRA `(.L_x_469) ;  /* 0x0000000000b4a947 */ /* 0x000ff00003800000 */
[----:B------:R-:W-:-:S04]  /*0790*/  FSETP.GEU.FTZ.AND P0, PT, R24, R17, PT ;  /* 0x000000111800720b */ /* 0x000fc80003f1e000 */
[----:B------:R-:W-:Y:S01]  /*07a0*/  FSEL R24, R17, R24, !P0 ;  /* 0x0000001811187208 */ /* 0x000fe20004000000 */
[----:B------:R-:W-:Y:S08]  /*07b0*/  BRA `(.L_x_469) ;  /* 0x0000000000a87947 */ /* 0x000ff00003800000 */
.L_x_468:
        /* <DEDUP_REMOVED lines=22> */
[----:B------:R-:W-:Y:S01]  /*0920*/  BAR.SYNC.DEFER_BLOCKING 0x0 ;  /* 0x0000000000007b1d */ /* 0x000fe20000010000 */
[----:B------:R-:W-:-:S13]  /*0930*/  ISETP.NE.AND P1, PT, R5, RZ, PT ;  /* 0x000000ff0500720c */ /* 0x000fda0003f25270 */
[----:B0-----:R-:W-:Y:S05]  /*0940*/  @P1 BRA `(.L_x_469) ;  /* 0x0000000000441947 */ /* 0x001fea0003800000 */
[----:B------:R-:W0:Y:S04]  /*0950*/  LDS R25, [UR8+0x51c] ;  /* 0x00051c08ff197984 */ /* 0x000e280008000800 */
[----:B------:R-:W1:Y:S04]  /*0960*/  LDS.128 R8, [UR8+0x520] ;  /* 0x00052008ff087984 */ /* 0x000e680008000c00 */
[----:B------:R-:W2:Y:S01]  /*0970*/  LDS.64 R16, [UR8+0x530] ;  /* 0x00053008ff107984 */ /* 0x000ea20008000a00 */
        /* <DEDUP_REMOVED lines=14> */
.L_x_469:
[----:B------:R-:W-:Y:S05]  /*0a60*/  BSYNC B0 ;  /* 0x0000000000007941 */ /* 0x000fea0003800000 */
.L_x_467:
        /* <DEDUP_REMOVED lines=13> */
.L_x_471:
[----:B------:R-:W-:Y:S05]  /*0b40*/  BSYNC B0 ;  /* 0x0000000000007941 */ /* 0x000fea0003800000 */
.L_x_470:
        /* <DEDUP_REMOVED lines=16> */
.L_x_474:
        /* <DEDUP_REMOVED lines=9> */
.L_x_473:
        /* <DEDUP_REMOVED lines=11> */
.L_x_476:
        /* <DEDUP_REMOVED lines=8> */
.L_x_475:
[----:B------:R-:W-:Y:S05]  /*0e10*/  BSYNC B0 ;  /* 0x0000000000007941 */ /* 0x000fea0003800000 */
.L_x_472:
        /* <DEDUP_REMOVED lines=14> */
.L_x_479:
        /* <DEDUP_REMOVED lines=9> */
.L_x_478:
        /* <DEDUP_REMOVED lines=11> */
.L_x_481:
        /* <DEDUP_REMOVED lines=8> */
.L_x_480:
[----:B------:R-:W-:Y:S05]  /*10c0*/  BSYNC B0 ;  /* 0x0000000000007941 */ /* 0x000fea0003800000 */
.L_x_477:
        /* <DEDUP_REMOVED lines=25> */
.L_x_483:
[----:B------:R-:W-:Y:S05]  /*1260*/  BSYNC B0 ;  /* 0x0000000000007941 */ /* 0x000fea0003800000 */
.L_x_482:
[----:B------:R-:W-:-:S05]  /*1270*/  IADD3 R0, P0, R0, UR4, RZ ;  /* 0x0000000400007c10 */ /* 0x000fca000ff1e0ff */
[----:B------:R-:W-:Y:S01]  /*1280*/  IMAD.X R3, RZ, RZ, R3, P0 ;  /* 0x000000ffff037224 */ /* 0x000fe200000e0603 */
[----:B------:R-:W-:-:S04]  /*1290*/  ISETP.GE.U32.AND P0, PT, R0, UR7, PT ;  /* 0x0000000700007c0c */ /* 0x000fc8000bf06070 */
[----:B------:R-:W-:-:S13]  /*12a0*/  ISETP.GE.AND.EX P0, PT, R3, RZ, PT, P0 ;  /* 0x000000ff0300720c */ /* 0x000fda0003f06300 */
[----:B------:R-:W-:Y:S05]  /*12b0*/  @!P0 BRA `(.L_x_484) ;  /* 0xffffffec00d88947 */ /* 0x000fea000383ffff */
[----:B------:R-:W-:Y:S05]  /*12c0*/  EXIT ;  /* 0x000000000000794d */ /* 0x000fea0003800000 */
.L_x_485:
        /* <DEDUP_REMOVED lines=11> */
.L_x_2079:


//--------------------- .text._Z18kQuantizeBlockwiseI13__nv_bfloat16Li1024ELi4ELi0ELi2EEvPfPT_S1_PhS1_ii --------------------------
	.section	.text._Z18kQuantizeBlockwiseI13__nv_bfloat16Li1024ELi4ELi0ELi2EEvPfPT_S1_PhS1_ii,"ax",@progbits
	.align	128
        .global         _Z18kQuantizeBlockwiseI13__nv_bfloat16Li1024ELi4ELi0ELi2EEvPfPT_S1_PhS1_ii
        .type           _Z18kQuantizeBlockwiseI13__nv_bfloat16Li1024ELi4ELi0ELi2EEvPfPT_S1_PhS1_ii,@function
        .size           _Z18kQuantizeBlockwiseI13__nv_bfloat16Li1024ELi4ELi0ELi2EEvPfPT_S1_PhS1_ii,(.L_x_2080 - _Z18kQuantizeBlockwiseI13__nv_bfloat16Li1024ELi4ELi0ELi2EEvPfPT_S1_PhS1_ii)
        .other          _Z18kQuantizeBlockwiseI13__nv_bfloat16Li1024ELi4ELi0ELi2EEvPfPT_S1_PhS1_ii,@"STO_CUDA_ENTRY STV_DEFAULT"
_Z18kQuantizeBlockwiseI13__nv_bfloat16Li1024ELi4ELi0ELi2EEvPfPT_S1_PhS1_ii:
.text._Z18kQuantizeBlockwiseI13__nv_bfloat16Li1024ELi4ELi0ELi2EEvPfPT_S1_PhS1_ii:
        /* <DEDUP_REMOVED lines=16> */
[----:B------:R-:W-:Y:S01]  /*0100*/  ULDC.64 UR10, c[0x0][0x218] ;  /* 0x00008600000a7ab9 */ /* 0x000fe20000000a00 */
[----:B------:R-:W-:Y:S01]  /*0110*/  ULDC.64 UR12, c[0x0][0x228] ;  /* 0x00008a00000c7ab9 */ /* 0x000fe20000000a00 */
[----:B-1----:R-:W-:Y:S01]  /*0120*/  ULEA UR5, UR6, UR5, 0x18 ;  /* 0x0000000506057291 */ /* 0x002fe2000f8ec03f */
[C---:B0-----:R-:W-:Y:S01]  /*0130*/  IMAD.SHL.U32 R5, R4.reuse, 0x4, RZ ;  /* 0x0000000404057824 */ /* 0x041fe200078e00ff */
[--C-:B------:R-:W-:Y:S01]  /*0140*/  SHF.R.S32.HI R9, RZ, 0x1f, R4.reuse ;  /* 0x0000001fff097819 */ /* 0x100fe20000011404 */
[----:B------:R-:W-:Y:S01]  /*0150*/  IMAD.SHL.U32 R6, R4, 0x2, RZ ;  /* 0x0000000204067824 */ /* 0x000fe200078e00ff */
[----:B------:R-:W-:-:S02]  /*0160*/  SHF.R.U32.HI R7, RZ, 0x5, R4 ;  /* 0x00000005ff077819 */ /* 0x000fc40000011604 */
[----:B------:R-:W-:Y:S02]  /*0170*/  LOP3.LUT R5, R5, 0xffffff80, RZ, 0xc0, !PT ;  /* 0xffffff8005057812 */ /* 0x000fe400078ec0ff */
[----:B------:R-:W-:Y:S02]  /*0180*/  LEA.HI R9, R9, R4, RZ, 0x5 ;  /* 0x0000000409097211 */ /* 0x000fe400078f28ff */
[----:B------:R-:W-:Y:S02]  /*0190*/  LOP3.LUT R11, R6, 0xffffffc0, RZ, 0xc0, !PT ;  /* 0xffffffc0060b7812 */ /* 0x000fe400078ec0ff */
[----:B------:R-:W-:Y:S01]  /*01a0*/  LOP3.LUT R20, R5, 0x1f, R4, 0xf8, !PT ;  /* 0x0000001f05147812 */ /* 0x000fe200078ef804 */
[----:B--2---:R-:W-:Y:S01]  /*01b0*/  IMAD R5, R7, 0x80, R2 ;  /* 0x0000008007057824 */ /* 0x004fe200078e0202 */
[----:B------:R-:W-:Y:S02]  /*01c0*/  SHF.R.S32.HI R6, RZ, 0x5, R9 ;  /* 0x00000005ff067819 */ /* 0x000fe40000011409 */
[----:B------:R-:W-:Y:S01]  /*01d0*/  LOP3.LUT R9, R9, 0xffffffe0, RZ, 0xc0, !PT ;  /* 0xffffffe009097812 */ /* 0x000fe200078ec0ff */
[----:B------:R-:W-:Y:S01]  /*01e0*/  IMAD.IADD R7, R20, 0x1, -R11 ;  /* 0x0000000114077824 */ /* 0x000fe200078e0a0b */
[----:B------:R-:W-:-:S02]  /*01f0*/  LEA R6, R6, UR5, 0x2 ;  /* 0x0000000506067c11 */ /* 0x000fc4000f8e10ff */
[----:B------:R-:W-:Y:S01]  /*0200*/  LOP3.LUT R13, RZ, R9, RZ, 0x33, !PT ;  /* 0x00000009ff0d7212 */ /* 0x000fe200078e33ff */
[----:B------:R-:W-:Y:S01]  /*0210*/  VIADD R12, R9, 0x20 ;  /* 0x00000020090c7836 */ /* 0x000fe20000000000 */
[C---:B------:R-:W-:Y:S01]  /*0220*/  LOP3.LUT R14, R20.reuse, 0x40, RZ, 0xfc, !PT ;  /* 0x00000040140e7812 */ /* 0x040fe200078efcff */
[----:B------:R-:W-:Y:S01]  /*0230*/  VIADD R18, R7, 0x20 ;  /* 0x0000002007127836 */ /* 0x000fe20000000000 */
[----:B------:R-:W-:-:S07]  /*0240*/  LOP3.LUT R15, R20, 0x60, RZ, 0xfc, !PT ;  /* 0x00000060140f7812 */ /* 0x000fce00078efcff */
.L_x_511:
[----:B------:R-:W0:Y:S01]  /*0250*/  LDC R8, c[0x0][0x23c] ;  /* 0x00008f00ff087b82 */ /* 0x000e220000000800 */
[----:B------:R-:W-:Y:S01]  /*0260*/  IMAD.MOV R19, RZ, RZ, -R0 ;  /* 0x000000ffff137224 */ /* 0x000fe200078e0a00 */
[C---:B------:R-:W-:Y:S02]  /*0270*/  IADD3 R9, P0, R20.reuse, R0, RZ ;  /* 0x0000000014097210 */ /* 0x040fe40007f1e0ff */
[C---:B------:R-:W-:Y:S02]  /*0280*/  LOP3.LUT R16, R20.reuse, 0x20, RZ, 0xfc, !PT ;  /* 0x0000002014107812 */ /* 0x040fe400078efcff */
[----:B------:R-:W-:Y:S02]  /*0290*/  LEA.HI.X.SX32 R10, R20, R3, 0x1, P0 ;  /* 0x00000003140a7211 */ /* 0x000fe400000f0eff */
[----:B------:R-:W-:Y:S02]  /*02a0*/  PRMT R11, RZ, 0x7610, R11 ;  /* 0x00007610ff0b7816 */ /* 0x000fe4000000000b */
[----:B------:R-:W-:-:S02]  /*02b0*/  PRMT R17, RZ, 0x7610, R17 ;  /* 0x00007610ff117816 */ /* 0x000fc40000000011 */
[----:B0-----:R-:W-:Y:S02]  /*02c0*/  VIADDMNMX R19, R19, R8, 0x400, PT ;  /* 0x0000040013137446 */ /* 0x001fe40003800108 */
[----:B------:R-:W-:Y:S02]  /*02d0*/  LEA R8, P4, R9, UR10, 0x1 ;  /* 0x0000000a09087c11 */ /* 0x000fe4000f8808ff */
[-C--:B------:R-:W-:Y:S02]  /*02e0*/  ISETP.GE.AND P1, PT, R16, R19.reuse, PT ;  /* 0x000000131000720c */ /* 0x080fe40003f26270 */
[-C--:B------:R-:W-:Y:S02]  /*02f0*/  ISETP.GE.AND P0, PT, R20, R19.reuse, PT ;  /* 0x000000131400720c */ /* 0x080fe40003f06270 */
[-C--:B------:R-:W-:Y:S01]  /*0300*/  ISETP.GE.AND P2, PT, R14, R19.reuse, PT ;  /* 0x000000130e00720c */ /* 0x080fe20003f46270 */
[----:B------:R-:W-:Y:S01]  /*0310*/  BAR.SYNC.DEFER_BLOCKING 0x0 ;  /* 0x0000000000007b1d */ /* 0x000fe20000010000 */
[----:B------:R-:W-:-:S02]  /*0320*/  ISETP.GE.AND P3, PT, R15, R19, PT ;  /* 0x000000130f00720c */ /* 0x000fc40003f66270 */
[----:B------:R-:W-:Y:S02]  /*0330*/  LEA.HI.X R9, R9, UR11, R10, 0x1, P4 ;  /* 0x0000000b09097c11 */ /* 0x000fe4000a0f0c0a */
[----:B------:R-:W-:Y:S02]  /*0340*/  PRMT R16, RZ, 0x7610, R16 ;  /* 0x00007610ff107816 */ /* 0x000fe40000000010 */
[----:B------:R-:W-:-:S03]  /*0350*/  PRMT R10, RZ, 0x7610, R10 ;  /* 0x00007610ff0a7816 */ /* 0x000fc6000000000a */
[----:B------:R-:W2:Y:S04]  /*0360*/  @!P0 LDG.E.U16.CONSTANT R11, desc[UR8][R8.64] ;  /* 0x00000008080b8981 */ /* 0x000ea8000c1e9500 */
[----:B------:R-:W3:Y:S04]  /*0370*/  @!P1 LDG.E.U16.CONSTANT R16, desc[UR8][R8.64+0x40] ;  /* 0x0000400808109981 */ /* 0x000ee8000c1e9500 */
[----:B------:R-:W4:Y:S04]  /*0380*/  @!P2 LDG.E.U16.CONSTANT R17, desc[UR8][R8.64+0x80] ;  /* 0x000080080811a981 */ /* 0x000f28000c1e9500 */
[----:B------:R0:W5:Y:S01]  /*0390*/  @!P3 LDG.E.U16.CONSTANT R10, desc[UR8][R8.64+0xc0] ;  /* 0x0000c008080ab981 */ /* 0x000162000c1e9500 */
[----:B------:R-:W1:Y:S01]  /*03a0*/  S2UR UR6, SR_CgaCtaId ;  /* 0x00000000000679c3 */ /* 0x000e620000008800 */
[----:B------:R-:W-:Y:S01]  /*03b0*/  UMOV UR5, 0x400 ;  /* 0x0000040000057882 */ /* 0x000fe20000000000 */
[----:B------:R-:W-:Y:S01]  /*03c0*/  IMAD R21, R2, 0x3, R5 ;  /* 0x0000000302157824 */ /* 0x000fe200078e0205 */
[----:B------:R-:W-:Y:S01]  /*03d0*/  ISETP.GT.AND P0, PT, R19, 0xff, PT ;  /* 0x000000ff1300780c */ /* 0x000fe20003f04270 */
[----:B------:R-:W-:Y:S01]  /*03e0*/  BSSY B0, `(.L_x_486) ;  /* 0x0000079000007945 */ /* 0x000fe20003800000 */
[----:B-1----:R-:W-:-:S06]  /*03f0*/  ULEA UR7, UR6, UR5, 0x18 ;  /* 0x0000000506077291 */ /* 0x002fcc000f8ec03f */
[----:B------:R-:W-:Y:S02]  /*0400*/  LEA R23, R5, UR7, 0x1 ;  /* 0x0000000705177c11 */ /* 0x000fe4000f8e08ff */
[----:B0-----:R-:W-:-:S03]  /*0410*/  LEA R8, R21, UR7, 0x1 ;  /* 0x0000000715087c11 */ /* 0x001fc6000f8e08ff */
[----:B--2---:R-:W-:Y:S04]  /*0420*/  STS.U16 [R23], R11 ;  /* 0x0000000b17007388 */ /* 0x004fe80000000400 */
[----:B---3--:R-:W-:Y:S04]  /*0430*/  STS.U16 [R23+0x40], R16 ;  /* 0x0000401017007388 */ /* 0x008fe80000000400 */
[----:B----4-:R-:W-:Y:S04]  /*0440*/  STS.U16 [R23+0x80], R17 ;  /* 0x0000801117007388 */ /* 0x010fe80000000400 */
[----:B-----5:R-:W-:Y:S01]  /*0450*/  STS.U16 [R23+0xc0], R10 ;  /* 0x0000c00a17007388 */ /* 0x020fe20000000400 */
[----:B------:R-:W-:-:S03]  /*0460*/  NOP ;  /* 0x0000000000007918 */ /* 0x000fc60000000000 */
[----:B------:R-:W0:Y:S02]  /*0470*/  LDS.64 R8, [R8] ;  /* 0x0000000008087984 */ /* 0x000e240000000a00 */
[C---:B0-----:R-:W-:Y:S01]  /*0480*/  PRMT R21, R8.reuse, 0x7632, R21 ;  /* 0x0000763208157816 */ /* 0x041fe20000000015 */
[----:B------:R-:W-:Y:S01]  /*0490*/  IMAD.U32 R22, R8, 0x10000, RZ ;  /* 0x0001000008167824 */ /* 0x000fe200078e00ff */
[C---:B------:R-:W-:Y:S01]  /*04a0*/  PRMT R11, R9.reuse, 0x7632, R11 ;  /* 0x00007632090b7816 */ /* 0x040fe2000000000b */
[----:B------:R-:W-:Y:S02]  /*04b0*/  IMAD.U32 R24, R9, 0x10000, RZ ;  /* 0x0001000009187824 */ /* 0x000fe400078e00ff */
[----:B------:R-:W-:Y:S01]  /*04c0*/  IMAD.U32 R21, R21, 0x10000, RZ ;  /* 0x0001000015157824 */ /* 0x000fe200078e00ff */
[----:B------:R-:W-:Y:S01]  /*04d0*/  FMNMX.FTZ R26, |R22|, -3.40282346638528859812e+38, !PT ;  /* 0xff7fffff161a7809 */ /* 0x000fe20007810200 */
[----:B------:R-:W-:-:S03]  /*04e0*/  IMAD.U32 R23, R11, 0x10000, RZ ;  /* 0x000100000b177824 */ /* 0x000fc600078e00ff */
[----:B------:R-:W-:-:S04]  /*04f0*/  FMNMX.FTZ R9, R26, |R21|, !PT ;  /* 0x400000151a097209 */ /* 0x000fc80007810000 */
[----:B------:R-:W-:-:S04]  /*0500*/  FMNMX.FTZ R10, R9, |R24|, !PT ;  /* 0x40000018090a7209 */ /* 0x000fc80007810000 */
        /* <DEDUP_REMOVED lines=60> */
.L_x_487:
        /* <DEDUP_REMOVED lines=42> */
.L_x_488:
[----:B------:R-:W-:Y:S05]  /*0b70*/  BSYNC B0 ;  /* 0x0000000000007941 */ /* 0x000fea0003800000 */
.L_x_486:
        /* <DEDUP_REMOVED lines=13> */
.L_x_490:
[----:B------:R-:W-:Y:S05]  /*0c50*/  BSYNC B0 ;  /* 0x0000000000007941 */ /* 0x000fea0003800000 */
.L_x_489:
        /* <DEDUP_REMOVED lines=16> */
.L_x_493:
        /* <DEDUP_REMOVED lines=9> */
.L_x_492:
        /* <DEDUP_REMOVED lines=11> */
.L_x_495:
        /* <DEDUP_REMOVED lines=8> */
.L_x_494:
[----:B------:R-:W-:Y:S05]  /*0f20*/  BSYNC B0 ;  /* 0x0000000000007941 */ /* 0x000fea0003800000 */
.L_x_491:
[----:B------:R-:W-:Y:S01]  /*0f30*/  FMUL.FTZ R21, R21, R8 ;  /* 0x0000000815157220 */ /* 0x000fe20000410000 */
[----:B------:R-:W-:Y:S04]  /*0f40*/  BSSY B0, `(.L_x_496) ;  /* 0x0000029000007945 */ /* 0x000fe80003800000 */
        /* <DEDUP_REMOVED lines=12> */
.L_x_498:
        /* <DEDUP_REMOVED lines=9> */
.L_x_497:
        /* <DEDUP_REMOVED lines=11> */
.L_x_500:
        /* <DEDUP_REMOVED lines=8> */
.L_x_499:
[----:B------:R-:W-:Y:S05]  /*11d0*/  BSYNC B0 ;  /* 0x0000000000007941 */ /* 0x000fea0003800000 */
.L_x_496:
[----:B------:R-:W-:Y:S01]  /*11e0*/  FMUL.FTZ R24, R24, R8 ;  /* 0x0000000818187220 */ /* 0x000fe20000410000 */
[----:B------:R-:W-:Y:S01]  /*11f0*/  IMAD.SHL.U32 R10, R9, 0x10, RZ ;  /* 0x00000010090a7824 */ /* 0x000fe200078e00ff */
[----:B------:R-:W-:Y:S03]  /*1200*/  BSSY B0, `(.L_x_501) ;  /* 0x000002a000007945 */ /* 0x000fe60003800000 */
[----:B------:R-:W-:Y:S02]  /*1210*/  FSETP.GT.FTZ.AND P0, PT, R24, 0.039790149778127670288, PT ;  /* 0x3d22faff1800780b */ /* 0x000fe40003f14000 */
[----:B------:R-:W-:-:S11]  /*1220*/  LOP3.LUT R9, R10, R11, RZ, 0xfc, !PT ;  /* 0x0000000b0a097212 */ /* 0x000fd600078efcff */
        /* <DEDUP_REMOVED lines=11> */
.L_x_503:
        /* <DEDUP_REMOVED lines=9> */
.L_x_502:
        /* <DEDUP_REMOVED lines=11> */
.L_x_505:
        /* <DEDUP_REMOVED lines=8> */
.L_x_504:
[----:B------:R-:W-:Y:S05]  /*14a0*/  BSYNC B0 ;  /* 0x0000000000007941 */ /* 0x000fea0003800000 */
.L_x_501:
        /* <DEDUP_REMOVED lines=14> */
.L_x_508:
        /* <DEDUP_REMOVED lines=9> */
.L_x_507:
        /* <DEDUP_REMOVED lines=11> */
.L_x_510:
        /* <DEDUP_REMOVED lines=8> */
.L_x_509:
[----:B------:R-:W-:Y:S05]  /*1750*/  BSYNC B0 ;  /* 0x0000000000007941 */ /* 0x000fea0003800000 */
.L_x_506:
[----:B------:R-:W-:Y:S01]  /*1760*/  BAR.SYNC.DEFER_BLOCKING 0x0 ;  /* 0x0000000000007b1d */ /* 0x000fe20000010000 */
[----:B------:R-:W-:Y:S01]  /*1770*/  IMAD.SHL.U32 R10, R10, 0x10, RZ ;  /* 0x000000100a0a7824 */ /* 0x000fe200078e00ff */
[----:B------:R-:W-:Y:S01]  /*1780*/  SHF.R.U32.HI R8, RZ, 0x5, R4 ;  /* 0x00000005ff087819 */ /* 0x000fe20000011604 */
[----:B------:R-:W-:Y:S01]  /*1790*/  UIADD3 UR5, UR5, 0x800, URZ ;  /* 0x0000080005057890 */ /* 0x000fe2000fffe03f */
[----:B------:R-:W-:Y:S01]  /*17a0*/  @!P1 VIADD R19, R19, 0x1 ;  /* 0x0000000113139836 */ /* 0x000fe20000000000 */
[----:B------:R-:W-:Y:S01]  /*17b0*/  LEA.HI R16, P0, R3, R0, RZ, 0x1 ;  /* 0x0000000003107211 */ /* 0x000fe200078108ff */
[----:B------:R-:W-:Y:S01]  /*17c0*/  UISETP.LT.U32.AND UP0, UPT, UR4, 0x7fffffff, UPT ;  /* 0x7fffffff0400788c */ /* 0x000fe2000bf01070 */
[----:B------:R-:W-:Y:S01]  /*17d0*/  LOP3.LUT R10, R10, R11, RZ, 0xfc, !PT ;  /* 0x0000000b0a0a7212 */ /* 0x000fe200078efcff */
[----:B------:R-:W-:Y:S01]  /*17e0*/  ULEA UR5, UR6, UR5, 0x18 ;  /* 0x0000000506057291 */ /* 0x000fe2000f8ec03f */
[----:B------:R-:W-:Y:S01]  /*17f0*/  IMAD.SHL.U32 R11, R8, 0x40, RZ ;  /* 0x00000040080b7824 */ /* 0x000fe200078e00ff */
[----:B------:R-:W-:Y:S01]  /*1800*/  @!P1 LEA.HI R19, R19, R19, RZ, 0x1 ;  /* 0x0000001313139211 */ /* 0x000fe200078f08ff */
[----:B------:R-:W-:Y:S01]  /*1810*/  IMAD.X R23, RZ, RZ, R3, P0 ;  /* 0x000000ffff177224 */ /* 0x000fe200000e0603 */
[----:B------:R-:W-:Y:S01]  /*1820*/  PRMT R21, R10, 0x7604, R9 ;  /* 0x000076040a157816 */ /* 0x000fe20000000009 */
[C-C-:B------:R-:W-:Y:S01]  /*1830*/  IMAD R8, R2.reuse, 0x2, R11.reuse ;  /* 0x0000000202087824 */ /* 0x140fe200078e020b */
[----:B------:R-:W-:-:S02]  /*1840*/  IADD3 R11, R2, UR5, R11 ;  /* 0x00000005020b7c10 */ /* 0x000fc4000fffe00b */
[----:B------:R-:W-:Y:S02]  /*1850*/  @!P1 SHF.R.S32.HI R10, RZ, 0x1, R19 ;  /* 0x00000001ff0a9819 */ /* 0x000fe40000011413 */
[----:B------:R-:W-:Y:S02]  /*1860*/  SHF.R.S64 R16, R16, 0x1, R23 ;  /* 0x0000000110107819 */ /* 0x000fe40000001017 */
[----:B------:R-:W-:Y:S01]  /*1870*/  SHF.R.S32.HI R22, RZ, 0x1f, R7 ;  /* 0x0000001fff167819 */ /* 0x000fe20000011407 */
[----:B------:R0:W-:Y:S01]  /*1880*/  STS.U16 [R8+UR5], R21 ;  /* 0x0000001508007988 */ /* 0x0001e20008000405 */
[----:B------:R-:W-:-:S03]  /*1890*/  NOP ;  /* 0x0000000000007918 */ /* 0x000fc60000000000 */
[----:B------:R-:W-:Y:S01]  /*18a0*/  LDS.U8 R17, [R11] ;  /* 0x000000000b117984 */ /* 0x000fe20000000000 */
[----:B------:R-:W-:Y:S01]  /*18b0*/  USEL UR5, UR4, 0x7fffffff, UP0 ;  /* 0x7fffffff04057887 */ /* 0x000fe20008000000 */
[----:B0-----:R-:W-:Y:S02]  /*18c0*/  IADD3 R8, P2, P3, R16, UR12, R7 ;  /* 0x0000000c10087c10 */ /* 0x001fe4000fb5e007 */
[----:B------:R-:W-:Y:S04]  /*18d0*/  LDS.U8 R19, [R11+0x20] ;  /* 0x000020000b137984 */ /* 0x000fe80000000000 */
[----:B------:R-:W-:Y:S01]  /*18e0*/  @!P1 STS [UR7+0xa00], R10 ;  /* 0x000a000aff009988 */ /* 0x000fe20008000807 */
[----:B------:R-:W-:Y:S06]  /*18f0*/  BAR.SYNC.DEFER_BLOCKING 0x0 ;  /* 0x0000000000007b1d */ /* 0x000fec0000010000 */
[----:B------:R-:W0:Y:S02]  /*1900*/  LDS R9, [UR7+0xa00] ;  /* 0x000a0007ff097984 */ /* 0x000e240008000800 */
[----:B0-----:R-:W-:-:S02]  /*1910*/  ISETP.GE.AND P0, PT, R7, R9, PT ;  /* 0x000000090700720c */ /* 0x001fc40003f06270 */
[----:B------:R-:W-:Y:S02]  /*1920*/  ISETP.GE.AND P1, PT, R18, R9, PT ;  /* 0x000000091200720c */ /* 0x000fe40003f26270 */
[----:B------:R-:W-:-:S04]  /*1930*/  SHF.R.S32.HI R9, RZ, 0x1, R23 ;  /* 0x00000001ff097819 */ /* 0x000fc80000011417 */
[----:B------:R-:W-:-:S05]  /*1940*/  IADD3.X R9, R9, UR13, R22, P2, P3 ;  /* 0x0000000d09097c10 */ /* 0x000fca00097e6416 */
[----:B------:R0:W-:Y:S01]  /*1950*/  @!P0 STG.E.U8 desc[UR8][R8.64], R17 ;  /* 0x0000001108008986 */ /* 0x0001e2000c101108 */
[----:B------:R-:W-:-:S03]  /*1960*/  IADD3 R0, P0, R0, UR4, RZ ;  /* 0x0000000400007c10 */ /* 0x000fc6000ff1e0ff */
[----:B------:R0:W-:Y:S02]  /*1970*/  @!P1 STG.E.U8 desc[UR8][R8.64+0x20], R19 ;  /* 0x0000201308009986 */ /* 0x0001e4000c101108 */
[----:B------:R-:W-:Y:S01]  /*1980*/  IMAD.X R3, RZ, RZ, R3, P0 ;  /* 0x000000ffff037224 */ /* 0x000fe200000e0603 */
[----:B------:R-:W-:-:S04]  /*1990*/  ISETP.GE.U32.AND P0, PT, R0, UR5, PT ;  /* 0x0000000500007c0c */ /* 0x000fc8000bf06070 */
[----:B------:R-:W-:-:S13]  /*19a0*/  ISETP.GE.AND.EX P0, PT, R3, RZ, PT, P0 ;  /* 0x000000ff0300720c */ /* 0x000fda0003f06300 */
[----:B0-----:R-:W-:Y:S05]  /*19b0*/  @!P0 BRA `(.L_x_511) ;  /* 0xffffffe800248947 */ /* 0x001fea000383ffff */
[----:B------:R-:W-:Y:S05]  /*19c0*/  EXIT ;  /* 0x000000000000794d */ /* 0x000fea0003800000 */
.L_x_512:
        /* <DEDUP_REMOVED lines=11> */
.L_x_2080:


//--------------------- .text._Z18kQuantizeBlockwiseI13__nv_bfloat16Li2048ELi4ELi0ELi2EEvPfPT_S1_PhS1_ii --------------------------
	.section	.text._Z18kQuantizeBlockwiseI13__nv_bfloat16Li2048ELi4ELi0ELi2EEvPfPT_S1_PhS1_ii,"ax",@progbits
	.align	128
        .global         _Z18kQuantizeBlockwiseI13__nv_bfloat16Li2048ELi4ELi0ELi2EEvPfPT_S1_PhS1_ii
        .type           _Z18kQuantizeBlockwiseI13__nv_bfloat16Li2048ELi4ELi0ELi2EEvPfPT_S1_PhS1_ii,@function
        .size           _Z18kQuantizeBlockwiseI13__nv_bfloat16Li2048ELi4ELi0ELi2EEvPfPT_S1_PhS1_ii,(.L_x_2081 - _Z18kQuantizeBlockwiseI13__nv_bfloat16Li2048ELi4ELi0ELi2EEvPfPT_S1_PhS1_ii)
        .other          _Z18kQuantizeBlockwiseI13__nv_bfloat16Li2048ELi4ELi0ELi2EEvPfPT_S1_PhS1_ii,@"STO_CUDA_ENTRY STV_DEFAULT"
_Z18kQuantizeBlockwiseI13__nv_bfloat16Li2048ELi4ELi0ELi2EEvPfPT_S1_PhS1_ii:
.text._Z18kQuantizeBlockwiseI13__nv_bfloat16Li2048ELi4ELi0ELi2EEvPfPT_S1_PhS1_ii:
        /* <DEDUP_REMOVED lines=24> */
[----:B------:R-:W-:Y:S01]  /*0180*/  LEA.HI R6, R6, R5, RZ, 0x5 ;  /* 0x0000000506067211 */ /* 0x000fe200078f28ff */
[----:B--2---:R-:W-:Y:S01]  /*0190*/  IMAD R7, R7, 0x80, R0 ;  /* 0x0000008007077824 */ /* 0x004fe200078e0200 */
[----:B------:R-:W-:Y:S02]  /*01a0*/  LOP3.LUT R8, R8, 0xffffffc0, RZ, 0xc0, !PT ;  /* 0xffffffc008087812 */ /* 0x000fe400078ec0ff */
[----:B------:R-:W-:Y:S02]  /*01b0*/  LOP3.LUT R25, R4, 0x1f, R5, 0xf8, !PT ;  /* 0x0000001f04197812 */ /* 0x000fe400078ef805 */
        /* <DEDUP_REMOVED lines=9> */
.L_x_538:
[----:B------:R-:W0:Y:S01]  /*0250*/  LDC R11, c[0x0][0x23c] ;  /* 0x00008f00ff0b7b82 */ /* 0x000e220000000800 */
[----:B------:R-:W-:Y:S01]  /*0260*/  IMAD.MOV R4, RZ, RZ, -R3 ;  /* 0x000000ffff047224 */ /* 0x000fe200078e0a03 */
[C---:B------:R-:W-:Y:S02]  /*0270*/  IADD3 R9, P0, R25.reuse, R3, RZ ;  /* 0x0000000319097210 */ /* 0x040fe40007f1e0ff */
[C---:B------:R-:W-:Y:S02]  /*0280*/  LOP3.LUT R13, R25.reuse, 0x20, RZ, 0xfc, !PT ;  /* 0x00000020190d7812 */ /* 0x040fe400078efcff */
[----:B------:R-:W-:Y:S02]  /*0290*/  LEA.HI.X.SX32 R10, R25, R2, 0x1, P0 ;  /* 0x00000002190a7211 */ /* 0x000fe400000f0eff */
[----:B------:R-:W-:Y:S01]  /*02a0*/  BAR.SYNC.DEFER_BLOCKING 0x0 ;  /* 0x0000000000007b1d */ /* 0x000fe20000010000 */
[----:B------:R-:W-:Y:S02]  /*02b0*/  LEA R8, P4, R9, UR10, 0x1 ;  /* 0x0000000a09087c11 */ /* 0x000fe4000f8808ff */
[----:B------:R-:W-:-:S02]  /*02c0*/  PRMT R12, RZ, 0x7610, R12 ;  /* 0x00007610ff0c7816 */ /* 0x000fc4000000000c */
[--C-:B------:R-:W-:Y:S02]  /*02d0*/  LEA.HI.X R9, R9, UR11, R10.reuse, 0x1, P4 ;  /* 0x0000000b09097c11 */ /* 0x100fe4000a0f0c0a */
[----:B------:R-:W-:Y:S02]  /*02e0*/  PRMT R10, RZ, 0x7610, R10 ;  /* 0x00007610ff0a7816 */ /* 0x000fe4000000000a */
[----:B0-----:R-:W-:Y:S02]  /*02f0*/  VIADDMNMX R4, R4, R11, 0x800, PT ;  /* 0x0000080004047446 */ /* 0x001fe4000380010b */
[----:B------:R-:W-:Y:S02]  /*0300*/  PRMT R11, RZ, 0x7610, R11 ;  /* 0x00007610ff0b7816 */ /* 0x000fe4000000000b */
[-C--:B------:R-:W-:Y:S02]  /*0310*/  ISETP.GE.AND P1, PT, R13, R4.reuse, PT ;  /* 0x000000040d00720c */ /* 0x080fe40003f26270 */
[----:B------:R-:W-:-:S02]  /*0320*/  ISETP.GE.AND P0, PT, R25, R4, PT ;  /* 0x000000041900720c */ /* 0x000fc40003f06270 */
[-C--:B------:R-:W-:Y:S02]  /*0330*/  ISETP.GE.AND P2, PT, R19, R4.reuse, PT ;  /* 0x000000041300720c */ /* 0x080fe40003f46270 */
[----:B------:R-:W-:Y:S02]  /*0340*/  ISETP.GE.AND P3, PT, R17, R4, PT ;  /* 0x000000041100720c */ /* 0x000fe40003f66270 */
[----:B------:R-:W-:-:S05]  /*0350*/  PRMT R13, RZ, 0x7610, R13 ;  /* 0x00007610ff0d7816 */ /* 0x000fca000000000d */
[----:B------:R-:W2:Y:S04]  /*0360*/  @!P1 LDG.E.U16.CONSTANT R12, desc[UR8][R8.64+0x40] ;  /* 0x00004008080c9981 */ /* 0x000ea8000c1e9500 */
[----:B------:R-:W3:Y:S04]  /*0370*/  @!P0 LDG.E.U16.CONSTANT R11, desc[UR8][R8.64] ;  /* 0x00000008080b8981 */ /* 0x000ee8000c1e9500 */
[----:B------:R-:W4:Y:S04]  /*0380*/  @!P2 LDG.E.U16.CONSTANT R13, desc[UR8][R8.64+0x80] ;  /* 0x00008008080da981 */ /* 0x000f28000c1e9500 */
[----:B------:R0:W5:Y:S01]  /*0390*/  @!P3 LDG.E.U16.CONSTANT R10, desc[UR8][R8.64+0xc0] ;  /* 0x0000c008080ab981 */ /* 0x000162000c1e9500 */
[----:B------:R-:W1:Y:S01]  /*03a0*/  S2UR UR6, SR_CgaCtaId ;  /* 0x00000000000679c3 */ /* 0x000e620000008800 */
[----:B------:R-:W-:Y:S01]  /*03b0*/  UMOV UR5, 0x400 ;  /* 0x0000040000057882 */ /* 0x000fe20000000000 */
[----:B------:R-:W-:Y:S01]  /*03c0*/  IMAD R15, R0, 0x3, R7 ;  /* 0x00000003000f7824 */ /* 0x000fe200078e0207 */
[----:B-1----:R-:W-:-:S06]  /*03d0*/  ULEA UR7, UR6, UR5, 0x18 ;  /* 0x0000000506077291 */ /* 0x002fcc000f8ec03f */
[----:B------:R-:W-:Y:S02]  /*03e0*/  LEA R14, R7, UR7, 0x1 ;  /* 0x00000007070e7c11 */ /* 0x000fe4000f8e08ff */
[----:B0-----:R-:W-:Y:S02]  /*03f0*/  LEA R8, R15, UR7, 0x1 ;  /* 0x000000070f087c11 */ /* 0x001fe4000f8e08ff */
[----:B------:R-:W-:Y:S01]  /*0400*/  ISETP.GT.AND P0, PT, R4, 0x1ff, PT ;  /* 0x000001ff0400780c */ /* 0x000fe20003f04270 */
[----:B------:R-:W-:Y:S01]  /*0410*/  BSSY B0, `(.L_x_513) ;  /* 0x00000a0000007945 */ /* 0x000fe20003800000 */
[----:B--2---:R-:W-:Y:S04]  /*0420*/  STS.U16 [R14+0x40], R12 ;  /* 0x0000400c0e007388 */ /* 0x004fe80000000400 */
[----:B---3--:R-:W-:Y:S04]  /*0430*/  STS.U16 [R14], R11 ;  /* 0x0000000b0e007388 */ /* 0x008fe80000000400 */
[----:B----4-:R-:W-:Y:S04]  /*0440*/  STS.U16 [R14+0x80], R13 ;  /* 0x0000800d0e007388 */ /* 0x010fe80000000400 */
[----:B-----5:R-:W-:Y:S01]  /*0450*/  STS.U16 [R14+0xc0], R10 ;  /* 0x0000c00a0e007388 */ /* 0x020fe20000000400 */
[----:B------:R-:W-:-:S03]  /*0460*/  NOP ;  /* 0x0000000000007918 */ /* 0x000fc60000000000 */
[----:B------:R-:W0:Y:S02]  /*0470*/  LDS.64 R8, [R8] ;  /* 0x0000000008087984 */ /* 0x000e240000000a00 */
[C---:B0-----:R-:W-:Y:S01]  /*0480*/  PRMT R20, R8.reuse, 0x7632, R20 ;  /* 0x0000763208147816 */ /* 0x041fe20000000014 */
[----:B------:R-:W-:Y:S01]  /*0490*/  IMAD.U32 R22, R8, 0x10000, RZ ;  /* 0x0001000008167824 */ /* 0x000fe200078e00ff */
[----:B------:R-:W-:-:S03]  /*04a0*/  PRMT R24, R9, 0x7632, R24 ;  /* 0x0000763209187816 */ /* 0x000fc60000000018 */
[----:B------:R-:W-:Y:S01]  /*04b0*/  IMAD.U32 R20, R20, 0x10000, RZ ;  /* 0x0001000014147824 */ /* 0x000fe200078e00ff */
[----:B------:R-:W-:Y:S01]  /*04c0*/  FMNMX.FTZ R15, |R22|, -3.40282346638528859812e+38, !PT ;  /* 0xff7fffff160f7809 */ /* 0x000fe20007810200 */
[----:B------:R-:W-:-:S03]  /*04d0*/  IMAD.U32 R26, R9, 0x10000, RZ ;  /* 0x00010000091a7824 */ /* 0x000fc600078e00ff */
[----:B------:R-:W-:Y:S01]  /*04e0*/  FMNMX.FTZ R15, R15, |R20|, !PT ;  /* 0x400000140f0f7209 */ /* 0x000fe20007810000 */
[----:B------:R-:W-:-:S03]  /*04f0*/  IMAD.U32 R24, R24, 0x10000, RZ ;  /* 0x0001000018187824 */ /* 0x000fc600078e00ff */
        /* <DEDUP_REMOVED lines=35> */
[----:B------:R-:W0:Y:S01]  /*0730*/  LDS.128 R12, [UR7+0x1420] ;  /* 0x00142007ff0c7984 */ /* 0x000e220008000c00 */
[----:B------:R-:W-:-:S03]  /*0740*/  ISETP.GE.AND P2, PT, R4, 0x1e1, PT ;  /* 0x000001e10400780c */ /* 0x000fc60003f46270 */
[----:B------:R-:W1:Y:S01]  /*0750*/  LDS.128 R8, [UR7+0x1430] ;  /* 0x00143007ff087984 */ /* 0x000e620008000c00 */
[----:B0-----:R-:W-:-:S04]  /*0760*/  FSETP.GEU.FTZ.AND P0, PT, R28, R13, PT ;  /* 0x0000000d1c00720b */ /* 0x001fc80003f1e000 */
        /* <DEDUP_REMOVED lines=8> */
[----:B-1----:R-:W-:-:S04]  /*07f0*/  FSETP.GEU.FTZ.AND P0, PT, R15, R8, PT ;  /* 0x000000080f00720b */ /* 0x002fc80003f1e000 */
[----:B------:R-:W-:-:S04]  /*0800*/  ISETP.GT.AND P0, PT, R4, 0x80, !P0 ;  /* 0x000000800400780c */ /* 0x000fc80004704270 */
[----:B------:R-:W-:Y:S02]  /*0810*/  FSEL R8, R8, R15, P0 ;  /* 0x0000000f08087208 */ /* 0x000fe40000000000 */
[----:B------:R-:W0:Y:S02]  /*0820*/  LDS.128 R12, [UR7+0x1440] ;  /* 0x00144007ff0c7984 */ /* 0x000e240008000c00 */
        /* <DEDUP_REMOVED lines=30> */
[----:B------:R-:W-:Y:S01]  /*0a10*/  FSEL R28, R10, R9, P0 ;  /* 0x000000090a1c7208 */ /* 0x000fe20000000000 */
[----:B------:R-:W-:Y:S08]  /*0a20*/  @!P2 BRA `(.L_x_515) ;  /* 0x0000000000f8a947 */ /* 0x000ff00003800000 */
[----:B------:R-:W-:-:S04]  /*0a30*/  FSETP.GEU.FTZ.AND P0, PT, R28, R11, PT ;  /* 0x0000000b1c00720b */ /* 0x000fc80003f1e000 */
[----:B------:R-:W-:Y:S01]  /*0a40*/  FSEL R28, R11, R28, !P0 ;  /* 0x0000001c0b1c7208 */ /* 0x000fe20004000000 */
[----:B------:R-:W-:Y:S08]  /*0a50*/  BRA `(.L_x_515) ;  /* 0x0000000000ec7947 */ /* 0x000ff00003800000 */
.L_x_514:
        /* <DEDUP_REMOVED lines=25> */
[----:B------:R-:W0:Y:S04]  /*0bf0*/  LDS.128 R12, [UR7+0x1420] ;  /* 0x00142007ff0c7984 */ /* 0x000e280008000c00 */
[----:B------:R-:W1:Y:S01]  /*0c00*/  LDS.128 R8, [UR7+0x1430] ;  /* 0x00143007ff087984 */ /* 0x000e620008000c00 */
[----:B0-----:R-:W-:-:S04]  /*0c10*/  FSETP.GEU.FTZ.AND P0, PT, R28, R13, PT ;  /* 0x0000000d1c00720b */ /* 0x001fc80003f1e000 */
[----:B------:R-:W-:-:S04]  /*0c20*/  FSEL R13, R13, R28, !P0 ;  /* 0x0000001c0d0d7208 */ /* 0x000fc80004000000 */
[----:B------:R-:W-:-:S04]  /*0c30*/  FSETP.GEU.FTZ.AND P0, PT, R13, R14, PT ;  /* 0x0000000e0d00720b */ /* 0x000fc80003f1e000 */
[----:B------:R-:W-:-:S04]  /*0c40*/  FSEL R14, R14, R13, !P0 ;  /* 0x0000000d0e0e7208 */ /* 0x000fc80004000000 */
[----:B------:R-:W-:-:S04]  /*0c50*/  FSETP.GEU.FTZ.AND P0, PT, R14, R15, PT ;  /* 0x0000000f0e00720b */ /* 0x000fc80003f1e000 */
[----:B------:R-:W-:-:S04]  /*0c60*/  FSEL R15, R15, R14, !P0 ;  /* 0x0000000e0f0f7208 */ /* 0x000fc80004000000 */
[----:B-1----:R-:W-:-:S04]  /*0c70*/  FSETP.GEU.FTZ.AND P0, PT, R15, R8, PT ;  /* 0x000000080f00720b */ /* 0x002fc80003f1e000 */
[----:B------:R-:W-:Y:S02]  /*0c80*/  FSEL R8, R8, R15, !P0 ;  /* 0x0000000f08087208 */ /* 0x000fe40004000000 */
[----:B------:R-:W0:Y:S02]  /*0c90*/  LDS.128 R12, [UR7+0x1440] ;  /* 0x00144007ff0c7984 */ /* 0x000e240008000c00 */
[----:B------:R-:W-:-:S04]  /*0ca0*/  FSETP.GEU.FTZ.AND P0, PT, R8, R9, PT ;  /* 0x000000090800720b */ /* 0x000fc80003f1e000 */
[----:B------:R-:W-:-:S04]  /*0cb0*/  FSEL R9, R9, R8, !P0 ;  /* 0x0000000809097208 */ /* 0x000fc80004000000 */
[----:B------:R-:W-:-:S04]  /*0cc0*/  FSETP.GEU.FTZ.AND P0, PT, R9, R10, PT ;  /* 0x0000000a0900720b */ /* 0x000fc80003f1e000 */
[----:B------:R-:W-:-:S04]  /*0cd0*/  FSEL R10, R10, R9, !P0 ;  /* 0x000000090a0a7208 */ /* 0x000fc80004000000 */
[----:B------:R-:W-:-:S04]  /*0ce0*/  FSETP.GEU.FTZ.AND P0, PT, R10, R11, PT ;  /* 0x0000000b0a00720b */ /* 0x000fc80003f1e000 */
[----:B------:R-:W-:-:S04]  /*0cf0*/  FSEL R11, R11, R10, !P0 ;  /* 0x0000000a0b0b7208 */ /* 0x000fc80004000000 */
[----:B0-----:R-:W-:-:S04]  /*0d00*/  FSETP.GEU.FTZ.AND P0, PT, R11, R12, PT ;  /* 0x0000000c0b00720b */ /* 0x001fc80003f1e000 */
        /* <DEDUP_REMOVED lines=15> */
[----:B------:R-:W-:-:S09]  /*0e00*/  FSEL R28, R11, R10, !P0 ;  /* 0x0000000a0b1c7208 */ /* 0x000fd20004000000 */
.L_x_515:
[----:B------:R-:W-:Y:S05]  /*0e10*/  BSYNC B0 ;  /* 0x0000000000007941 */ /* 0x000fea0003800000 */
.L_x_513:
        /* <DEDUP_REMOVED lines=13> */
.L_x_517:
[----:B------:R-:W-:Y:S05]  /*0ef0*/  BSYNC B0 ;  /* 0x0000000000007941 */ /* 0x000fea0003800000 */
.L_x_516:
        /* <DEDUP_REMOVED lines=16> */
.L_x_520:
        /* <DEDUP_REMOVED lines=9> */
.L_x_519:
        /* <DEDUP_REMOVED lines=11> */
.L_x_522:
        /* <DEDUP_REMOVED lines=8> */
.L_x_521:
[----:B------:R-:W-:Y:S05]  /*11c0*/  BSYNC B0 ;  /* 0x0000000000007941 */ /* 0x000fea0003800000 */
.L_x_518:
        /* <DEDUP_REMOVED lines=14> */
.L_x_525:
        /* <DEDUP_REMOVED lines=9> */
.L_x_524:
        /* <DEDUP_REMOVED lines=11> */
.L_x_527:
        /* <DEDUP_REMOVED lines=8> */
.L_x_526:
[----:B------:R-:W-:Y:S05]  /*1470*/  BSYNC B0 ;  /* 0x0000000000007941 */ /* 0x000fea0003800000 */
.L_x_523:
        /* <DEDUP_REMOVED lines=16> */
.L_x_530:
        /* <DEDUP_REMOVED lines=9> */
.L_x_529:
        /* <DEDUP_REMOVED lines=11> */
.L_x_532:
        /* <DEDUP_REMOVED lines=8> */
.L_x_531:
[----:B------:R-:W-:Y:S05]  /*1740*/  BSYNC B0 ;  /* 0x0000000000007941 */ /* 0x000fea0003800000 */
.L_x_528:
        /* <DEDUP_REMOVED lines=14> */
.L_x_535:
        /* <DEDUP_REMOVED lines=9> */
.L_x_534:
        /* <DEDUP_REMOVED lines=11> */
.L_x_537:
        /* <DEDUP_REMOVED lines=8> */
.L_x_536:
[----:B------:R-:W-:Y:S05]  /*19f0*/  BSYNC B0 ;  /* 0x0000000000007941 */ /* 0x000fea0003800000 */
.L_x_533:
        /* <DEDUP_REMOVED lines=9> */
[----:B------:R-:W-:Y:S02]  /*1a90*/  IMAD.SHL.U32 R9, R9, 0x40, RZ ;  /* 0x0000004009097824 */ /* 0x000fe400078e00ff */
[----:B------:R-:W-:-:S02]  /*1aa0*/  PRMT R27, R11, 0x7604, R8 ;  /* 0x000076040b1b7816 */ /* 0x000fc40000000008 */
[----:B------:R-:W-:Y:S01]  /*1ab0*/  @!P1 LEA.HI R8, R4, R4, RZ, 0x1 ;  /* 0x0000000404089211 */ /* 0x000fe200078f08ff */
[C-C-:B------:R-:W-:Y:S01]  /*1ac0*/  IMAD R4, R0.reuse, 0x2, R9.reuse ;  /* 0x0000000200047824 */ /* 0x140fe200078e0209 */
[----:B------:R-:W-:Y:S02]  /*1ad0*/  IADD3 R9, R0, UR5, R9 ;  /* 0x0000000500097c10 */ /* 0x000fe4000fffe009 */
[----:B------:R-:W-:Y:S01]  /*1ae0*/  @!P1 SHF.R.S32.HI R10, RZ, 0x1, R8 ;  /* 0x00000001ff0a9819 */ /* 0x000fe20000011408 */
[----:B------:R-:W-:-:S05]  /*1af0*/  IMAD.X R8, RZ, RZ, R2, P0 ;  /* 0x000000ffff087224 */ /* 0x000fca00000e0602 */
[----:B------:R-:W-:Y:S01]  /*1b00*/  SHF.R.S64 R29, R29, 0x1, R8 ;  /* 0x000000011d1d7819 */ /* 0x000fe20000001008 */
[----:B------:R0:W-:Y:S01]  /*1b10*/  STS.U16 [R4+UR5], R27 ;  /* 0x0000001b04007988 */ /* 0x0001e20008000405 */
[----:B------:R-:W-:-:S03]  /*1b20*/  NOP ;  /* 0x0000000000007918 */ /* 0x000fc60000000000 */
[----:B------:R-:W-:Y:S01]  /*1b30*/  LDS.U8 R11, [R9] ;  /* 0x00000000090b7984 */ /* 0x000fe20000000000 */
[----:B------:R-:W-:Y:S01]  /*1b40*/  USEL UR5, UR4, 0x7fffffff, UP0 ;  /* 0x7fffffff04057887 */ /* 0x000fe20008000000 */
[----:B0-----:R-:W-:Y:S02]  /*1b50*/  SHF.R.S32.HI R4, RZ, 0x1, R8 ;  /* 0x00000001ff047819 */ /* 0x001fe40000011408 */
[----:B------:R-:W-:Y:S01]  /*1b60*/  LDS.U8 R13, [R9+0x20] ;  /* 0x00002000090d7984 */ /* 0x000fe20000000000 */
[----:B------:R-:W-:-:S03]  /*1b70*/  IADD3 R8, P2, P3, R29, UR12, R16 ;  /* 0x0000000c1d087c10 */ /* 0x000fc6000fb5e010 */
[----:B------:R-:W-:Y:S01]  /*1b80*/  @!P1 STS [UR7+0x1400], R10 ;  /* 0x0014000aff009988 */ /* 0x000fe20008000807 */
[----:B------:R-:W-:Y:S06]  /*1b90*/  BAR.SYNC.DEFER_BLOCKING 0x0 ;  /* 0x0000000000007b1d */ /* 0x000fec0000010000 */
[----:B------:R-:W0:Y:S02]  /*1ba0*/  LDS R15, [UR7+0x1400] ;  /* 0x00140007ff0f7984 */ /* 0x000e240008000800 */
[-C--:B0-----:R-:W-:Y:S02]  /*1bb0*/  ISETP.GE.AND P0, PT, R16, R15.reuse, PT ;  /* 0x0000000f1000720c */ /* 0x081fe40003f06270 */
[----:B------:R-:W-:-:S02]  /*1bc0*/  ISETP.GE.AND P1, PT, R6, R15, PT ;  /* 0x0000000f0600720c */ /* 0x000fc40003f26270 */
        /* <DEDUP_REMOVED lines=10> */
.L_x_539:
        /* <DEDUP_REMOVED lines=9> */
.L_x_2081:


//--------------------- .text._Z18kQuantizeBlockwiseI13__nv_bfloat16Li4096ELi4ELi0ELi2EEvPfPT_S1_PhS1_ii --------------------------
	.section	.text._Z18kQuantizeBlockwiseI13__nv_bfloat16Li4096ELi4ELi0ELi2EEvPfPT_S1_PhS1_ii,"ax",@progbits
	.align	128
        .global         _Z18kQuantizeBlockwiseI13__nv_bfloat16Li4096ELi4ELi0ELi2EEvPfPT_S1_PhS1_ii
        .type           _Z18kQuantizeBlockwiseI13__nv_bfloat16Li4096ELi4ELi0ELi2EEvPfPT_S1_PhS1_ii,@function
        .size           _Z18kQuantizeBlockwiseI13__nv_bfloat16Li4096ELi4ELi0ELi2EEvPfPT_S1_PhS1_ii,(.L_x_2082 - _Z18kQuantizeBlockwiseI13__nv_bfloat16Li4096ELi4ELi0ELi2EEvPfPT_S1_PhS1_ii)
        .other          _Z18kQuantizeBlockwiseI13__nv_bfloat16Li4096ELi4ELi0ELi2EEvPfPT_S1_PhS1_ii,@"STO_CUDA_ENTRY STV_DEFAULT"
_Z18kQuantizeBlockwiseI13__nv_bfloat16Li4096ELi4ELi0ELi2EEvPfPT_S1_PhS1_ii:
.text._Z18kQuantizeBlockwiseI13__nv_bfloat16Li4096ELi4ELi0ELi2EEvPfPT_S1_PhS1_ii:
        /* <DEDUP_REMOVED lines=37> */
.L_x_565:
        /* <DEDUP_REMOVED lines=181> */
.L_x_541:
        /* <DEDUP_REMOVED lines=95> */
.L_x_542:
[----:B------:R-:W-:Y:S05]  /*1390*/  BSYNC B0 ;  /* 0x0000000000007941 */ /* 0x000fea0003800000 */
.L_x_540:
        /* <DEDUP_REMOVED lines=13> */
.L_x_544:
[----:B------:R-:W-:Y:S05]  /*1470*/  BSYNC B0 ;  /* 0x0000000000007941 */ /* 0x000fea0003800000 */
.L_x_543:
        /* <DEDUP_REMOVED lines=16> */
.L_x_547:
        /* <DEDUP_REMOVED lines=9> */
.L_x_546:
        /* <DEDUP_REMOVED lines=11> */
.L_x_549:
        /* <DEDUP_REMOVED lines=8> */
.L_x_548:
[----:B------:R-:W-:Y:S05]  /*1740*/  BSYNC B0 ;  /* 0x0000000000007941 */ /* 0x000fea0003800000 */
.L_x_545:
        /* <DEDUP_REMOVED lines=14> */
.L_x_552:
        /* <DEDUP_REMOVED lines=9> */
.L_x_551:
        /* <DEDUP_REMOVED lines=11> */
.L_x_554:
        /* <DEDUP_REMOVED lines=8> */
.L_x_553:
[----:B------:R-:W-:Y:S05]  /*19f0*/  BSYNC B0 ;  /* 0x0000000000007941 */ /* 0x000fea0003800000 */
.L_x_550:
        /* <DEDUP_REMOVED lines=16> */
.L_x_557:
        /* <DEDUP_REMOVED lines=9> */
.L_x_556:
        /* <DEDUP_REMOVED lines=11> */
.L_x_559:
        /* <DEDUP_REMOVED lines=8> */
.L_x_558:
[----:B------:R-:W-:Y:S05]  /*1cc0*/  BSYNC B0 ;  /* 0x0000000000007941 */ /* 0x000fea0003800000 */
.L_x_555:
        /* <DEDUP_REMOVED lines=14> */
.L_x_562:
        /* <DEDUP_REMOVED lines=9> */
.L_x_561:
        /* <DEDUP_REMOVED lines=11> */
.L_x_564:
        /* <DEDUP_REMOVED lines=8> */
.L_x_563:
[----:B------:R-:W-:Y:S05]  /*1f70*/  BSYNC B0 ;  /* 0x0000000000007941 */ /* 0x000fea0003800000 */
.L_x_560:
        /* <DEDUP_REMOVED lines=39> */
.L_x_566:
        /* <DEDUP_REMOVED lines=9> */
.L_x_2082:


//--------------------- .text._Z18kQuantizeBlockwiseI13__nv_bfloat16Li64ELi2ELi0ELi1EEvPfPT_S1_PhS1_ii --------------------------
	.section	.text._Z18kQuantizeBlockwiseI13__nv_bfloat16Li64ELi2ELi0ELi1EEvPfPT_S1_PhS1_ii,"ax",@progbits
	.align	128
        .global         _Z18kQuantizeBlockwiseI13__nv_bfloat16Li64ELi2ELi0ELi1EEvPfPT_S1_PhS1_ii
        .type           _Z18kQuantizeBlockwiseI13__nv_bfloat16Li64ELi2ELi0ELi1EEvPfPT_S1_PhS1_ii,@function
        .size           _Z18kQuantizeBlockwiseI13__nv_bfloat16Li64ELi2ELi0ELi1EEvPfPT_S1_PhS1_ii,(.L_x_2083 - _Z18kQuantizeBlockwiseI13__nv_bfloat16Li64ELi2ELi0ELi1EEvPfPT_S1_PhS1_ii)
        .other          _Z18kQuantizeBlockwiseI13__nv_bfloat16Li64ELi2ELi0ELi1EEvPfPT_S1_PhS1_ii,@"STO_CUDA_ENTRY STV_DEFAULT"
_Z18kQuantizeBlockwiseI13__nv_bfloat16Li64ELi2ELi0ELi1EEvPfPT_S1_PhS1_ii:
.text._Z18kQuantizeBlockwiseI13__nv_bfloat16Li64ELi2ELi0ELi1EEvPfPT_S1_PhS1_ii:
        /* <DEDUP_REMOVED lines=22> */
.L_x_583:
        /* <DEDUP_REMOVED lines=58> */
.L_x_567:
        /* <DEDUP_REMOVED lines=23> */
.L_x_568:
        /* <DEDUP_REMOVED lines=13> */
.L_x_570:
[----:B------:R-:W-:Y:S05]  /*0740*/  BSYNC B0 ;  /* 0x0000000000007941 */ /* 0x000fea0003800000 */
.L_x_569:
[----:B------:R-:W-:Y:S06]  /*0750*/  BAR.SYNC.DEFER_BLOCKING 0x0 ;  /* 0x0000000000007b1d */ /* 0x000fec0000010000 */
[----:B------:R-:W-:Y:S01]  /*0760*/  BSSY B0, `(.L_x_571) ;  /* 0x000001a000007945 */ /* 0x000fe20003800000 */
[----:B--2---:R-:W2:Y:S02]  /*0770*/  LDS R14, [UR8+0xbc] ;  /* 0x0000bc08ff0e7984 */ /* 0x004ea40008000800 */
[----:B--2---:R-:W-:-:S05]  /*0780*/  FMUL.FTZ R12, R12, R14 ;  /* 0x0000000e0c0c7220 */ /* 0x004fca0000410000 */
        /* <DEDUP_REMOVED lines=10> */
.L_x_573:
[----:B------:R-:W-:-:S13]  /*0830*/  FSETP.GT.FTZ.AND P1, PT, |R12|, 0.20833332836627960205, PT ;  /* 0x3e5555550c00780b */ /* 0x000fda0003f34200 */
[----:B------:R-:W-:-:S04]  /*0840*/  @!P1 VIADD R15, R15, 0x6 ;  /* 0x000000060f0f9836 */ /* 0x000fc80000000000 */
[----:B------:R-:W-:Y:S01]  /*0850*/  @P1 VIADD R15, R15, 0x7 ;  /* 0x000000070f0f1836 */ /* 0x000fe20000000000 */
[----:B------:R-:W-:Y:S06]  /*0860*/  BRA `(.L_x_574) ;  /* 0x0000000000247947 */ /* 0x000fec0003800000 */
.L_x_572:
[----:B------:R-:W-:-:S13]  /*0870*/  FSETP.GT.FTZ.AND P1, PT, |R12|, 0.58333301544189453125, PT ;  /* 0x3f1555500c00780b */ /* 0x000fda0003f34200 */
[----:B------:R-:W-:Y:S05]  /*0880*/  @P1 BRA `(.L_x_575) ;  /* 0x0000000000101947 */ /* 0x000fea0003800000 */
[----:B------:R-:W-:-:S13]  /*0890*/  FSETP.GT.FTZ.AND P1, PT, |R12|, 0.4166666865348815918, PT ;  /* 0x3ed555560c00780b */ /* 0x000fda0003f34200 */
[----:B------:R-:W-:-:S04]  /*08a0*/  @!P1 VIADD R15, R15, 0x4 ;  /* 0x000000040f0f9836 */ /* 0x000fc80000000000 */
[----:B------:R-:W-:Y:S01]  /*08b0*/  @P1 VIADD R15, R15, 0x5 ;  /* 0x000000050f0f1836 */ /* 0x000fe20000000000 */
[----:B------:R-:W-:Y:S06]  /*08c0*/  BRA `(.L_x_574) ;  /* 0x00000000000c7947 */ /* 0x000fec0003800000 */
.L_x_575:
[----:B------:R-:W-:-:S13]  /*08d0*/  FSETP.GT.FTZ.AND P1, PT, |R12|, 0.8333333134651184082, PT ;  /* 0x3f5555550c00780b */ /* 0x000fda0003f34200 */
[----:B------:R-:W-:-:S04]  /*08e0*/  @!P1 VIADD R15, R15, 0x2 ;  /* 0x000000020f0f9836 */ /* 0x000fc80000000000 */
[----:B------:R-:W-:-:S07]  /*08f0*/  @P1 VIADD R15, R15, 0x3 ;  /* 0x000000030f0f1836 */ /* 0x000fce0000000000 */
.L_x_574:
[----:B------:R-:W-:Y:S05]  /*0900*/  BSYNC B0 ;  /* 0x0000000000007941 */ /* 0x000fea0003800000 */
.L_x_571:
        /* <DEDUP_REMOVED lines=12> */
.L_x_578:
[----:B------:R-:W-:-:S13]  /*09d0*/  FSETP.GT.FTZ.AND P1, PT, |R13|, 0.20833332836627960205, PT ;  /* 0x3e5555550d00780b */ /* 0x000fda0003f34200 */
[----:B------:R-:W-:-:S04]  /*09e0*/  @!P1 VIADD R12, R12, 0x6 ;  /* 0x000000060c0c9836 */ /* 0x000fc80000000000 */
[----:B------:R-:W-:Y:S01]  /*09f0*/  @P1 VIADD R12, R12, 0x7 ;  /* 0x000000070c0c1836 */ /* 0x000fe20000000000 */
[----:B------:R-:W-:Y:S06]  /*0a00*/  BRA `(.L_x_579) ;  /* 0x0000000000247947 */ /* 0x000fec0003800000 */
.L_x_577:
[----:B------:R-:W-:-:S13]  /*0a10*/  FSETP.GT.FTZ.AND P1, PT, |R13|, 0.58333301544189453125, PT ;  /* 0x3f1555500d00780b */ /* 0x000fda0003f34200 */
[----:B------:R-:W-:Y:S05]  /*0a20*/  @P1 BRA `(.L_x_580) ;  /* 0x0000000000101947 */ /* 0x000fea0003800000 */
[----:B------:R-:W-:-:S13]  /*0a30*/  FSETP.GT.FTZ.AND P1, PT, |R13|, 0.4166666865348815918, PT ;  /* 0x3ed555560d00780b */ /* 0x000fda0003f34200 */
[----:B------:R-:W-:-:S04]  /*0a40*/  @!P1 VIADD R12, R12, 0x4 ;  /* 0x000000040c0c9836 */ /* 0x000fc80000000000 */
[----:B------:R-:W-:Y:S01]  /*0a50*/  @P1 VIADD R12, R12, 0x5 ;  /* 0x000000050c0c1836 */ /* 0x000fe20000000000 */
[----:B------:R-:W-:Y:S06]  /*0a60*/  BRA `(.L_x_579) ;  /* 0x00000000000c7947 */ /* 0x000fec0003800000 */
.L_x_580:
[----:B------:R-:W-:-:S13]  /*0a70*/  FSETP.GT.FTZ.AND P1, PT, |R13|, 0.8333333134651184082, PT ;  /* 0x3f5555550d00780b */ /* 0x000fda0003f34200 */
[----:B------:R-:W-:-:S04]  /*0a80*/  @!P1 VIADD R12, R12, 0x2 ;  /* 0x000000020c0c9836 */ /* 0x000fc80000000000 */
[----:B------:R-:W-:-:S07]  /*0a90*/  @P1 VIADD R12, R12, 0x3 ;  /* 0x000000030c0c1836 */ /* 0x000fce0000000000 */
.L_x_579:
[----:B------:R-:W-:Y:S05]  /*0aa0*/  BSYNC B0 ;  /* 0x0000000000007941 */ /* 0x000fea0003800000 */
.L_x_576:
        /* <DEDUP_REMOVED lines=24> */
.L_x_582:
[----:B------:R-:W-:Y:S05]  /*0c30*/  BSYNC B0 ;  /* 0x0000000000007941 */ /* 0x000fea0003800000 */
.L_x_581:
[----:B------:R-:W-:-:S05]  /*0c40*/  IADD3 R8, P0, R8, UR4, RZ ;  /* 0x0000000408087c10 */ /* 0x000fca000ff1e0ff */
[----:B------:R-:W-:Y:S01]  /*0c50*/  IMAD.X R7, RZ, RZ, R7, P0 ;  /* 0x000000ffff077224 */ /* 0x000fe200000e0607 */
[----:B------:R-:W-:-:S04]  /*0c60*/  ISETP.GE.U32.AND P0, PT, R8, UR7, PT ;  /* 0x0000000708007c0c */ /* 0x000fc8000bf06070 */
[----:B------:R-:W-:-:S13]  /*0c70*/  ISETP.GE.AND.EX P0, PT, R7, RZ, PT, P0 ;  /* 0x000000ff0700720c */ /* 0x000fda0003f06300 */
[----:B------:R-:W-:Y:S05]  /*0c80*/  @!P0 BRA `(.L_x_583) ;  /* 0xfffffff400348947 */ /* 0x000fea000383ffff */
[----:B------:R-:W-:Y:S05]  /*0c90*/  EXIT ;  /* 0x000000000000794d */ /* 0x000fea0003800000 */
.L_x_584:
        /* <DEDUP_REMOVED lines=14> */
.L_x_2083:


//--------------------- .text._Z18kQuantizeBlockwiseI13__nv_bfloat16Li128ELi2ELi0ELi1EEvPfPT_S1_PhS1_ii --------------------------
	.section	.text._Z18kQuantizeBlockwiseI13__nv_bfloat16Li128ELi2ELi0ELi1EEvPfPT_S1_PhS1_ii,"ax",@progbits
	.align	128
        .global         _Z18kQuantizeBlockwiseI13__nv_bfloat16Li128ELi2ELi0ELi1EEvPfPT_S1_PhS1_ii
        .type           _Z18kQuantizeBlockwiseI13__nv_bfloat16Li128ELi2ELi0ELi1EEvPfPT_S1_PhS1_ii,@function
        .size           _Z18kQuantizeBlockwiseI13__nv_bfloat16Li128ELi2ELi0ELi1EEvPfPT_S1_PhS1_ii,(.L_x_2084 - _Z18kQuantizeBlockwiseI13__nv_bfloat16Li128ELi2ELi0ELi1EEvPfPT_S1_PhS1_ii)
        .other          _Z18kQuantizeBlockwiseI13__nv_bfloat16Li128ELi2ELi0ELi1EEvPfPT_S1_PhS1_ii,@"STO_CUDA_ENTRY STV_DEFAULT"
_Z18kQuantizeBlockwiseI13__nv_bfloat16Li128ELi2ELi0ELi1EEvPfPT_S1_PhS1_ii:
.text._Z18kQuantizeBlockwiseI13__nv_bfloat16Li128ELi2ELi0ELi1EEvPfPT_S1_PhS1_ii:
        /* <DEDUP_REMOVED lines=34> */
.L_x_602:
        /* <DEDUP_REMOVED lines=53> */
[----:B------:R-:W-:Y:S01]  /*0570*/  ISETP.LE.AND P0, PT, R20, R3, !P0 ;  /* 0x000000031400720c */ /* 0x000fe20004703270 */
[----:B------:R-:W-:-:S03]  /*0580*/  VIADD R20, R4, 0x10 ;  /* 0x0000001004147836 */ /* 0x000fc60000000000 */
        /* <DEDUP_REMOVED lines=14> */
.L_x_586:
        /* <DEDUP_REMOVED lines=27> */
.L_x_587:
[----:B------:R-:W-:Y:S05]  /*0820*/  BSYNC B0 ;  /* 0x0000000000007941 */ /* 0x000fea0003800000 */
.L_x_585:
        /* <DEDUP_REMOVED lines=14> */
.L_x_589:
[----:B------:R-:W-:Y:S05]  /*0910*/  BSYNC B0 ;  /* 0x0000000000007941 */ /* 0x000fea0003800000 */
.L_x_588:
[----:B------:R-:W-:Y:S06]  /*0920*/  BAR.SYNC.DEFER_BLOCKING 0x0 ;  /* 0x0000000000007b1d */ /* 0x000fec0000010000 */
[----:B------:R-:W-:Y:S01]  /*0930*/  BSSY B0, `(.L_x_590) ;  /* 0x000001a000007945 */ /* 0x000fe20003800000 */
[----:B-1----:R-:W0:Y:S02]  /*0940*/  LDS R2, [UR8+0x160] ;  /* 0x00016008ff027984 */ /* 0x002e240008000800 */
        /* <DEDUP_REMOVED lines=11> */
.L_x_592:
[----:B------:R-:W-:-:S13]  /*0a00*/  FSETP.GT.FTZ.AND P1, PT, |R18|, 0.20833332836627960205, PT ;  /* 0x3e5555551200780b */ /* 0x000fda0003f34200 */
[----:B------:R-:W-:-:S04]  /*0a10*/  @!P1 VIADD R3, R3, 0x6 ;  /* 0x0000000603039836 */ /* 0x000fc80000000000 */
[----:B------:R-:W-:Y:S01]  /*0a20*/  @P1 VIADD R3, R3, 0x7 ;  /* 0x0000000703031836 */ /* 0x000fe20000000000 */
[----:B------:R-:W-:Y:S06]  /*0a30*/  BRA `(.L_x_593) ;  /* 0x0000000000247947 */ /* 0x000fec0003800000 */
.L_x_591:
[----:B------:R-:W-:-:S13]  /*0a40*/  FSETP.GT.FTZ.AND P1, PT, |R18|, 0.58333301544189453125, PT ;  /* 0x3f1555501200780b */ /* 0x000fda0003f34200 */
[----:B------:R-:W-:Y:S05]  /*0a50*/  @P1 BRA `(.L_x_594) ;  /* 0x0000000000101947 */ /* 0x000fea0003800000 */
[----:B------:R-:W-:-:S13]  /*0a60*/  FSETP.GT.FTZ.AND P1, PT, |R18|, 0.4166666865348815918, PT ;  /* 0x3ed555561200780b */ /* 0x000fda0003f34200 */
[----:B------:R-:W-:-:S04]  /*0a70*/  @!P1 VIADD R3, R3, 0x4 ;  /* 0x0000000403039836 */ /* 0x000fc80000000000 */
[----:B------:R-:W-:Y:S01]  /*0a80*/  @P1 VIADD R3, R3, 0x5 ;  /* 0x0000000503031836 */ /* 0x000fe20000000000 */
[----:B------:R-:W-:Y:S06]  /*0a90*/  BRA `(.L_x_593) ;  /* 0x00000000000c7947 */ /* 0x000fec0003800000 */
.L_x_594:
[----:B------:R-:W-:-:S13]  /*0aa0*/  FSETP.GT.FTZ.AND P1, PT, |R18|, 0.8333333134651184082, PT ;  /* 0x3f5555551200780b */ /* 0x000fda0003f34200 */
[----:B------:R-:W-:-:S04]  /*0ab0*/  @!P1 VIADD R3, R3, 0x2 ;  /* 0x0000000203039836 */ /* 0x000fc80000000000 */
[----:B------:R-:W-:-:S07]  /*0ac0*/  @P1 VIADD R3, R3, 0x3 ;  /* 0x0000000303031836 */ /* 0x000fce0000000000 */
.L_x_593:
[----:B------:R-:W-:Y:S05]  /*0ad0*/  BSYNC B0 ;  /* 0x0000000000007941 */ /* 0x000fea0003800000 */
.L_x_590:
        /* <DEDUP_REMOVED lines=12> */
.L_x_597:
[----:B------:R-:W-:-:S13]  /*0ba0*/  FSETP.GT.FTZ.AND P1, PT, |R2|, 0.20833332836627960205, PT ;  /* 0x3e5555550200780b */ /* 0x000fda0003f34200 */
[----:B------:R-:W-:-:S04]  /*0bb0*/  @!P1 VIADD R18, R18, 0x6 ;  /* 0x0000000612129836 */ /* 0x000fc80000000000 */
[----:B------:R-:W-:Y:S01]  /*0bc0*/  @P1 VIADD R18, R18, 0x7 ;  /* 0x0000000712121836 */ /* 0x000fe20000000000 */
[----:B------:R-:W-:Y:S06]  /*0bd0*/  BRA `(.L_x_598) ;  /* 0x0000000000247947 */ /* 0x000fec0003800000 */
.L_x_596:
[----:B------:R-:W-:-:S13]  /*0be0*/  FSETP.GT.FTZ.AND P1, PT, |R2|, 0.58333301544189453125, PT ;  /* 0x3f1555500200780b */ /* 0x000fda0003f34200 */
[----:B------:R-:W-:Y:S05]  /*0bf0*/  @P1 BRA `(.L_x_599) ;  /* 0x0000000000101947 */ /* 0x000fea0003800000 */
[----:B------:R-:W-:-:S13]  /*0c00*/  FSETP.GT.FTZ.AND P1, PT, |R2|, 0.4166666865348815918, PT ;  /* 0x3ed555560200780b */ /* 0x000fda0003f34200 */
[----:B------:R-:W-:-:S04]  /*0c10*/  @!P1 VIADD R18, R18, 0x4 ;  /* 0x0000000412129836 */ /* 0x000fc80000000000 */
[----:B------:R-:W-:Y:S01]  /*0c20*/  @P1 VIADD R18, R18, 0x5 ;  /* 0x0000000512121836 */ /* 0x000fe20000000000 */
[----:B------:R-:W-:Y:S06]  /*0c30*/  BRA `(.L_x_598) ;  /* 0x00000000000c7947 */ /* 0x000fec0003800000 */
.L_x_599:
[----:B------:R-:W-:-:S13]  /*0c40*/  FSETP.GT.FTZ.AND P1, PT, |R2|, 0.8333333134651184082, PT ;  /* 0x3f5555550200780b */ /* 0x000fda0003f34200 */
[----:B------:R-:W-:-:S04]  /*0c50*/  @!P1 VIADD R18, R18, 0x2 ;  /* 0x0000000212129836 */ /* 0x000fc80000000000 */
[----:B------:R-:W-:-:S07]  /*0c60*/  @P1 VIADD R18, R18, 0x3 ;  /* 0x0000000312121836 */ /* 0x000fce0000000000 */
.L_x_598:
[----:B------:R-:W-:Y:S05]  /*0c70*/  BSYNC B0 ;  /* 0x0000000000007941 */ /* 0x000fea0003800000 */
.L_x_595:
        /* <DEDUP_REMOVED lines=25> */
.L_x_601:
[----:B------:R-:W-:Y:S05]  /*0e10*/  BSYNC B0 ;  /* 0x0000000000007941 */ /* 0x000fea0003800000 */
.L_x_600:
[----:B------:R-:W-:-:S05]  /*0e20*/  IADD3 R8, P0, R8, UR4, RZ ;  /* 0x0000000408087c10 */ /* 0x000fca000ff1e0ff */
[----:B------:R-:W-:Y:S01]  /*0e30*/  IMAD.X R5, RZ, RZ, R5, P0 ;  /* 0x000000ffff057224 */ /* 0x000fe200000e0605 */
[----:B------:R-:W-:-:S04]  /*0e40*/  ISETP.GE.U32.AND P0, PT, R8, UR7, PT ;  /* 0x0000000708007c0c */ /* 0x000fc8000bf06070 */
[----:B------:R-:W-:-:S13]  /*0e50*/  ISETP.GE.AND.EX P0, PT, R5, RZ, PT, P0 ;  /* 0x000000ff0500720c */ /* 0x000fda0003f06300 */
[----:B------:R-:W-:Y:S05]  /*0e60*/  @!P0 BRA `(.L_x_602) ;  /* 0xfffffff000ec8947 */ /* 0x000fea000383ffff */
[----:B------:R-:W-:Y:S05]  /*0e70*/  EXIT ;  /* 0x000000000000794d */ /* 0x000fea0003800000 */
.L_x_603:
        /* <DEDUP_REMOVED lines=16> */
.L_x_2084:


//--------------------- .text._Z18kQuantizeBlockwiseI13__nv_bfloat16Li256ELi2ELi0ELi1EEvPfPT_S1_PhS1_ii --------------------------
	.section	.text._Z18kQuantizeBlockwiseI13__nv_bfloat16Li256ELi2ELi0ELi1EEvPfPT_S1_PhS1_ii,"ax",@progbits
	.align	128
        .global         _Z18kQuantizeBlockwiseI13__nv_bfloat16Li256ELi2ELi0ELi1EEvPfPT_S1_PhS1_ii
        .type           _Z18kQuantizeBlockwiseI13__nv_bfloat16Li256ELi2ELi0ELi1EEvPfPT_S1_PhS1_ii,@function
        .size           _Z18kQuantizeBlockwiseI13__nv_bfloat16Li256ELi2ELi0ELi1EEvPfPT_S1_PhS1_ii,(.L_x_2085 - _Z18kQuantizeBlockwiseI13__nv_bfloat16Li256ELi2ELi0ELi1EEvPfPT_S1_PhS1_ii)
        .other          _Z18kQuantizeBlockwiseI13__nv_bfloat16Li256ELi2ELi0ELi1EEvPfPT_S1_PhS1_ii,@"STO_CUDA_ENTRY STV_DEFAULT"
_Z18kQuantizeBlockwiseI13__nv_bfloat16Li256ELi2ELi0ELi1EEvPfPT_S1_PhS1_ii:
.text._Z18kQuantizeBlockwiseI13__nv_bfloat16Li256ELi2ELi0ELi1EEvPfPT_S1_PhS1_ii:
        /* <DEDUP_REMOVED lines=34> */
.L_x_621:
        /* <DEDUP_REMOVED lines=77> */
.L_x_605:
        /* <DEDUP_REMOVED lines=32> */
.L_x_606:
[----:B------:R-:W-:Y:S05]  /*08f0*/  BSYNC B0 ;  /* 0x0000000000007941 */ /* 0x000fea0003800000 */
.L_x_604:
        /* <DEDUP_REMOVED lines=13> */
.L_x_608:
[----:B------:R-:W-:Y:S05]  /*09d0*/  BSYNC B0 ;  /* 0x0000000000007941 */ /* 0x000fea0003800000 */
.L_x_607:
        /* <DEDUP_REMOVED lines=14> */
.L_x_611:
[----:B------:R-:W-:-:S13]  /*0ac0*/  FSETP.GT.FTZ.AND P0, PT, |R18|, 0.20833332836627960205, PT ;  /* 0x3e5555551200780b */ /* 0x000fda0003f14200 */
[----:B------:R-:W-:-:S04]  /*0ad0*/  @!P0 VIADD R3, R3, 0x6 ;  /* 0x0000000603038836 */ /* 0x000fc80000000000 */
[----:B------:R-:W-:Y:S01]  /*0ae0*/  @P0 VIADD R3, R3, 0x7 ;  /* 0x0000000703030836 */ /* 0x000fe20000000000 */
[----:B------:R-:W-:Y:S06]  /*0af0*/  BRA `(.L_x_612) ;  /* 0x0000000000247947 */ /* 0x000fec0003800000 */
.L_x_610:
[----:B------:R-:W-:-:S13]  /*0b00*/  FSETP.GT.FTZ.AND P0, PT, |R18|, 0.58333301544189453125, PT ;  /* 0x3f1555501200780b */ /* 0x000fda0003f14200 */
[----:B------:R-:W-:Y:S05]  /*0b10*/  @P0 BRA `(.L_x_613) ;  /* 0x0000000000100947 */ /* 0x000fea0003800000 */
[----:B------:R-:W-:-:S13]  /*0b20*/  FSETP.GT.FTZ.AND P0, PT, |R18|, 0.4166666865348815918, PT ;  /* 0x3ed555561200780b */ /* 0x000fda0003f14200 */
[----:B------:R-:W-:-:S04]  /*0b30*/  @!P0 VIADD R3, R3, 0x4 ;  /* 0x0000000403038836 */ /* 0x000fc80000000000 */
[----:B------:R-:W-:Y:S01]  /*0b40*/  @P0 VIADD R3, R3, 0x5 ;  /* 0x0000000503030836 */ /* 0x000fe20000000000 */
[----:B------:R-:W-:Y:S06]  /*0b50*/  BRA `(.L_x_612) ;  /* 0x00000000000c7947 */ /* 0x000fec0003800000 */
.L_x_613:
[----:B------:R-:W-:-:S13]  /*0b60*/  FSETP.GT.FTZ.AND P0, PT, |R18|, 0.8333333134651184082, PT ;  /* 0x3f5555551200780b */ /* 0x000fda0003f14200 */
[----:B------:R-:W-:-:S04]  /*0b70*/  @!P0 VIADD R3, R3, 0x2 ;  /* 0x0000000203038836 */ /* 0x000fc80000000000 */
[----:B------:R-:W-:-:S07]  /*0b80*/  @P0 VIADD R3, R3, 0x3 ;  /* 0x0000000303030836 */ /* 0x000fce0000000000 */
.L_x_612:
[----:B------:R-:W-:Y:S05]  /*0b90*/  BSYNC B0 ;  /* 0x0000000000007941 */ /* 0x000fea0003800000 */
.L_x_609:
        /* <DEDUP_REMOVED lines=12> */
.L_x_616:
[----:B------:R-:W-:-:S13]  /*0c60*/  FSETP.GT.FTZ.AND P0, PT, |R2|, 0.20833332836627960205, PT ;  /* 0x3e5555550200780b */ /* 0x000fda0003f14200 */
[----:B------:R-:W-:-:S04]  /*0c70*/  @!P0 VIADD R18, R18, 0x6 ;  /* 0x0000000612128836 */ /* 0x000fc80000000000 */
[----:B------:R-:W-:Y:S01]  /*0c80*/  @P0 VIADD R18, R18, 0x7 ;  /* 0x0000000712120836 */ /* 0x000fe20000000000 */
[----:B------:R-:W-:Y:S06]  /*0c90*/  BRA `(.L_x_617) ;  /* 0x0000000000247947 */ /* 0x000fec0003800000 */
.L_x_615:
[----:B------:R-:W-:-:S13]  /*0ca0*/  FSETP.GT.FTZ.AND P0, PT, |R2|, 0.58333301544189453125, PT ;  /* 0x3f1555500200780b */ /* 0x000fda0003f14200 */
[----:B------:R-:W-:Y:S05]  /*0cb0*/  @P0 BRA `(.L_x_618) ;  /* 0x0000000000100947 */ /* 0x000fea0003800000 */
[----:B------:R-:W-:-:S13]  /*0cc0*/  FSETP.GT.FTZ.AND P0, PT, |R2|, 0.4166666865348815918, PT ;  /* 0x3ed555560200780b */ /* 0x000fda0003f14200 */
[----:B------:R-:W-:-:S04]  /*0cd0*/  @!P0 VIADD R18, R18, 0x4 ;  /* 0x0000000412128836 */ /* 0x000fc80000000000 */
[----:B------:R-:W-:Y:S01]  /*0ce0*/  @P0 VIADD R18, R18, 0x5 ;  /* 0x0000000512120836 */ /* 0x000fe20000000000 */
[----:B------:R-:W-:Y:S06]  /*0cf0*/  BRA `(.L_x_617) ;  /* 0x00000000000c7947 */ /* 0x000fec0003800000 */
.L_x_618:
[----:B------:R-:W-:-:S13]  /*0d00*/  FSETP.GT.FTZ.AND P0, PT, |R2|, 0.8333333134651184082, PT ;  /* 0x3f5555550200780b */ /* 0x000fda0003f14200 */
[----:B------:R-:W-:-:S04]  /*0d10*/  @!P0 VIADD R18, R18, 0x2 ;  /* 0x0000000212128836 */ /* 0x000fc80000000000 */
[----:B------:R-:W-:-:S07]  /*0d20*/  @P0 VIADD R18, R18, 0x3 ;  /* 0x0000000312120836 */ /* 0x000fce0000000000 */
.L_x_617:
[----:B------:R-:W-:Y:S05]  /*0d30*/  BSYNC B0 ;  /* 0x0000000000007941 */ /* 0x000fea0003800000 */
.L_x_614:
        /* <DEDUP_REMOVED lines=25> */
.L_x_620:
[----:B------:R-:W-:Y:S05]  /*0ed0*/  BSYNC B0 ;  /* 0x0000000000007941 */ /* 0x000fea0003800000 */
.L_x_619:
[----:B------:R-:W-:-:S05]  /*0ee0*/  IADD3 R8, P0, R8, UR4, RZ ;  /* 0x0000000408087c10 */ /* 0x000fca000ff1e0ff */
[----:B------:R-:W-:Y:S01]  /*0ef0*/  IMAD.X R5, RZ, RZ, R5, P0 ;  /* 0x000000ffff057224 */ /* 0x000fe200000e0605 */
[----:B------:R-:W-:-:S04]  /*0f00*/  ISETP.GE.U32.AND P0, PT, R8, UR7, PT ;  /* 0x0000000708007c0c */ /* 0x000fc8000bf06070 */
[----:B------:R-:W-:-:S13]  /*0f10*/  ISETP.GE.AND.EX P0, PT, R5, RZ, PT, P0 ;  /* 0x000000ff0500720c */ /* 0x000fda0003f06300 */
[----:B------:R-:W-:Y:S05]  /*0f20*/  @!P0 BRA `(.L_x_621) ;  /* 0xfffffff000bc8947 */ /* 0x000fea000383ffff */
[----:B------:R-:W-:Y:S05]  /*0f30*/  EXIT ;  /* 0x000000000000794d */ /* 0x000fea0003800000 */
.L_x_622:
        /* <DEDUP_REMOVED lines=12> */
.L_x_2085:


//--------------------- .text._Z18kQuantizeBlockwiseI13__nv_bfloat16Li512ELi2ELi0ELi1EEvPfPT_S1_PhS1_ii --------------------------
	.section	.text._Z18kQuantizeBlockwiseI13__nv_bfloat16Li512ELi2ELi0ELi1EEvPfPT_S1_PhS1_ii,"ax",@progbits
	.align	128
        .global         _Z18kQuantizeBlockwiseI13__nv_bfloat16Li512ELi2ELi0ELi1EEvPfPT_S1_PhS1_ii
        .type           _Z18kQuantizeBlockwiseI13__nv_bfloat16Li512ELi2ELi0ELi1EEvPfPT_S1_PhS1_ii,@function
        .size           _Z18kQuantizeBlockwiseI13__nv_bfloat16Li512ELi2ELi0ELi1EEvPfPT_S1_PhS1_ii,(.L_x_2086 - _Z18kQuantizeBlockwiseI13__nv_bfloat16Li512ELi2ELi0ELi1EEvPfPT_S1_PhS1_ii)
        .other          _Z18kQuantizeBlockwiseI13__nv_bfloat16Li512ELi2ELi0ELi1EEvPfPT_S1_PhS1_ii,@"STO_CUDA_ENTRY STV_DEFAULT"
_Z18kQuantizeBlockwiseI13__nv_bfloat16Li512ELi2ELi0ELi1EEvPfPT_S1_PhS1_ii:
.text._Z18kQuantizeBlockwiseI13__nv_bfloat16Li512ELi2ELi0ELi1EEvPfPT_S1_PhS1_ii:
        /* <DEDUP_REMOVED lines=34> */
.L_x_640:
        /* <DEDUP_REMOVED lines=90> */
.L_x_624:
        /* <DEDUP_REMOVED lines=42> */
.L_x_625:
[----:B------:R-:W-:Y:S05]  /*0a60*/  BSYNC B0 ;  /* 0x0000000000007941 */ /* 0x000fea0003800000 */
.L_x_623:
        /* <DEDUP_REMOVED lines=13> */
.L_x_627:
[----:B------:R-:W-:Y:S05]  /*0b40*/  BSYNC B0 ;  /* 0x0000000000007941 */ /* 0x000fea0003800000 */
.L_x_626:
        /* <DEDUP_REMOVED lines=14> */
.L_x_630:
[----:B------:R-:W-:-:S13]  /*0c30*/  FSETP.GT.FTZ.AND P0, PT, |R20|, 0.20833332836627960205, PT ;  /* 0x3e5555551400780b */ /* 0x000fda0003f14200 */
[----:B------:R-:W-:-:S04]  /*0c40*/  @!P0 VIADD R9, R9, 0x6 ;  /* 0x0000000609098836 */ /* 0x000fc80000000000 */
[----:B------:R-:W-:Y:S01]  /*0c50*/  @P0 VIADD R9, R9, 0x7 ;  /* 0x0000000709090836 */ /* 0x000fe20000000000 */
[----:B------:R-:W-:Y:S06]  /*0c60*/  BRA `(.L_x_631) ;  /* 0x0000000000247947 */ /* 0x000fec0003800000 */
.L_x_629:
[----:B------:R-:W-:-:S13]  /*0c70*/  FSETP.GT.FTZ.AND P0, PT, |R20|, 0.58333301544189453125, PT ;  /* 0x3f1555501400780b */ /* 0x000fda0003f14200 */
[----:B------:R-:W-:Y:S05]  /*0c80*/  @P0 BRA `(.L_x_632) ;  /* 0x0000000000100947 */ /* 0x000fea0003800000 */
[----:B------:R-:W-:-:S13]  /*0c90*/  FSETP.GT.FTZ.AND P0, PT, |R20|, 0.4166666865348815918, PT ;  /* 0x3ed555561400780b */ /* 0x000fda0003f14200 */
[----:B------:R-:W-:-:S04]  /*0ca0*/  @!P0 VIADD R9, R9, 0x4 ;  /* 0x0000000409098836 */ /* 0x000fc80000000000 */
[----:B------:R-:W-:Y:S01]  /*0cb0*/  @P0 VIADD R9, R9, 0x5 ;  /* 0x0000000509090836 */ /* 0x000fe20000000000 */
[----:B------:R-:W-:Y:S06]  /*0cc0*/  BRA `(.L_x_631) ;  /* 0x00000000000c7947 */ /* 0x000fec0003800000 */
.L_x_632:
[----:B------:R-:W-:-:S13]  /*0cd0*/  FSETP.GT.FTZ.AND P0, PT, |R20|, 0.8333333134651184082, PT ;  /* 0x3f5555551400780b */ /* 0x000fda0003f14200 */
[----:B------:R-:W-:-:S04]  /*0ce0*/  @!P0 VIADD R9, R9, 0x2 ;  /* 0x0000000209098836 */ /* 0x000fc80000000000 */
[----:B------:R-:W-:-:S07]  /*0cf0*/  @P0 VIADD R9, R9, 0x3 ;  /* 0x0000000309090836 */ /* 0x000fce0000000000 */
.L_x_631:
[----:B------:R-:W-:Y:S05]  /*0d00*/  BSYNC B0 ;  /* 0x0000000000007941 */ /* 0x000fea0003800000 */
.L_x_628:
        /* <DEDUP_REMOVED lines=12> */
.L_x_635:
[----:B------:R-:W-:-:S13]  /*0dd0*/  FSETP.GT.FTZ.AND P0, PT, |R8|, 0.20833332836627960205, PT ;  /* 0x3e5555550800780b */ /* 0x000fda0003f14200 */
[----:B------:R-:W-:-:S04]  /*0de0*/  @!P0 VIADD R10, R10, 0x6 ;  /* 0x000000060a0a8836 */ /* 0x000fc80000000000 */
[----:B------:R-:W-:Y:S01]  /*0df0*/  @P0 VIADD R10, R10, 0x7 ;  /* 0x000000070a0a0836 */ /* 0x000fe20000000000 */
[----:B------:R-:W-:Y:S06]  /*0e00*/  BRA `(.L_x_636) ;  /* 0x0000000000247947 */ /* 0x000fec0003800000 */
.L_x_634:
[----:B------:R-:W-:-:S13]  /*0e10*/  FSETP.GT.FTZ.AND P0, PT, |R8|, 0.58333301544189453125, PT ;  /* 0x3f1555500800780b */ /* 0x000fda0003f14200 */
[----:B------:R-:W-:Y:S05]  /*0e20*/  @P0 BRA `(.L_x_637) ;  /* 0x0000000000100947 */ /* 0x000fea0003800000 */
[----:B------:R-:W-:-:S13]  /*0e30*/  FSETP.GT.FTZ.AND P0, PT, |R8|, 0.4166666865348815918, PT ;  /* 0x3ed555560800780b */ /* 0x000fda0003f14200 */
[----:B------:R-:W-:-:S04]  /*0e40*/  @!P0 VIADD R10, R10, 0x4 ;  /* 0x000000040a0a8836 */ /* 0x000fc80000000000 */
[----:B------:R-:W-:Y:S01]  /*0e50*/  @P0 VIADD R10, R10, 0x5 ;  /* 0x000000050a0a0836 */ /* 0x000fe20000000000 */
[----:B------:R-:W-:Y:S06]  /*0e60*/  BRA `(.L_x_636) ;  /* 0x00000000000c7947 */ /* 0x000fec0003800000 */
.L_x_637:
[----:B------:R-:W-:-:S13]  /*0e70*/  FSETP.GT.FTZ.AND P0, PT, |R8|, 0.8333333134651184082, PT ;  /* 0x3f5555550800780b */ /* 0x000fda0003f14200 */
[----:B------:R-:W-:-:S04]  /*0e80*/  @!P0 VIADD R10, R10, 0x2 ;  /* 0x000000020a0a8836 */ /* 0x000fc80000000000 */
[----:B------:R-:W-:-:S07]  /*0e90*/  @P0 VIADD R10, R10, 0x3 ;  /* 0x000000030a0a0836 */ /* 0x000fce0000000000 */
.L_x_636:
[----:B------:R-:W-:Y:S05]  /*0ea0*/  BSYNC B0 ;  /* 0x0000000000007941 */ /* 0x000fea0003800000 */
.L_x_633:
        /* <DEDUP_REMOVED lines=25> */
.L_x_639:
[----:B------:R-:W-:Y:S05]  /*1040*/  BSYNC B0 ;  /* 0x0000000000007941 */ /* 0x000fea0003800000 */
.L_x_638:
[----:B------:R-:W-:-:S05]  /*1050*/  IADD3 R0, P0, R0, UR4, RZ ;  /* 0x0000000400007c10 */ /* 0x000fca000ff1e0ff */
[----:B------:R-:W-:Y:S01]  /*1060*/  IMAD.X R3, RZ, RZ, R3, P0 ;  /* 0x000000ffff037224 */ /* 0x000fe200000e0603 */
[----:B------:R-:W-:-:S04]  /*1070*/  ISETP.GE.U32.AND P0, PT, R0, UR7, PT ;  /* 0x0000000700007c0c */ /* 0x000fc8000bf06070 */
[----:B------:R-:W-:-:S13]  /*1080*/  ISETP.GE.AND.EX P0, PT, R3, RZ, PT, P0 ;  /* 0x000000ff0300720c */ /* 0x000fda0003f06300 */
[----:B------:R-:W-:Y:S05]  /*1090*/  @!P0 BRA `(.L_x_640) ;  /* 0xfffffff000608947 */ /* 0x000fea000383ffff */
[----:B------:R-:W-:Y:S05]  /*10a0*/  EXIT ;  /* 0x000000000000794d */ /* 0x000fea0003800000 */
.L_x_641:
        /* <DEDUP_REMOVED lines=13> */
.L_x_2086:


//--------------------- .text._Z18kQuantizeBlockwiseI13__nv_bfloat16Li1024ELi4ELi0ELi1EEvPfPT_S1_PhS1_ii --------------------------
	.section	.text._Z18kQuantizeBlockwiseI13__nv_bfloat16Li1024ELi4ELi0ELi1EEvPfPT_S1_PhS1_ii,"ax",@progbits
	.align	128
        .global         _Z18kQuantizeBlockwiseI13__nv_bfloat16Li1024ELi4ELi0ELi1EEvPfPT_S1_PhS1_ii
        .type           _Z18kQuantizeBlockwiseI13__nv_bfloat16Li1024ELi4ELi0ELi1EEvPfPT_S1_PhS1_ii,@function
        .size           _Z18kQuantizeBlockwiseI13__nv_bfloat16Li1024ELi4ELi0ELi1EEvPfPT_S1_PhS1_ii,(.L_x_2087 - _Z18kQuantizeBlockwiseI13__nv_bfloat16Li1024ELi4ELi0ELi1EEvPfPT_S1_PhS1_ii)
        .other          _Z18kQuantizeBlockwiseI13__nv_bfloat16Li1024ELi4ELi0ELi1EEvPfPT_S1_PhS1_ii,@"STO_CUDA_ENTRY STV_DEFAULT"
_Z18kQuantizeBlockwiseI13__nv_bfloat16Li1024ELi4ELi0ELi1EEvPfPT_S1_PhS1_ii:
.text._Z18kQuantizeBlockwiseI13__nv_bfloat16Li1024ELi4ELi0ELi1EEvPfPT_S1_PhS1_ii:
        /* <DEDUP_REMOVED lines=37> */
.L_x_667:
        /* <DEDUP_REMOVED lines=104> */
.L_x_643:
        /* <DEDUP_REMOVED lines=42> */
.L_x_644:
[----:B------:R-:W-:Y:S05]  /*0b70*/  BSYNC B0 ;  /* 0x0000000000007941 */ /* 0x000fea0003800000 */
.L_x_642:
        /* <DEDUP_REMOVED lines=13> */
.L_x_646:
[----:B------:R-:W-:Y:S05]  /*0c50*/  BSYNC B0 ;  /* 0x0000000000007941 */ /* 0x000fea0003800000 */
.L_x_645:
        /* <DEDUP_REMOVED lines=14> */
.L_x_649:
[----:B------:R-:W-:-:S13]  /*0d40*/  FSETP.GT.FTZ.AND P0, PT, |R22|, 0.20833332836627960205, PT ;  /* 0x3e5555551600780b */ /* 0x000fda0003f14200 */
[----:B------:R-:W-:-:S04]  /*0d50*/  @!P0 VIADD R9, R9, 0x6 ;  /* 0x0000000609098836 */ /* 0x000fc80000000000 */
[----:B------:R-:W-:Y:S01]  /*0d60*/  @P0 VIADD R9, R9, 0x7 ;  /* 0x0000000709090836 */ /* 0x000fe20000000000 */
[----:B------:R-:W-:Y:S06]  /*0d70*/  BRA `(.L_x_650) ;  /* 0x0000000000247947 */ /* 0x000fec0003800000 */
.L_x_648:
[----:B------:R-:W-:-:S13]  /*0d80*/  FSETP.GT.FTZ.AND P0, PT, |R22|, 0.58333301544189453125, PT ;  /* 0x3f1555501600780b */ /* 0x000fda0003f14200 */
[----:B------:R-:W-:Y:S05]  /*0d90*/  @P0 BRA `(.L_x_651) ;  /* 0x0000000000100947 */ /* 0x000fea0003800000 */
[----:B------:R-:W-:-:S13]  /*0da0*/  FSETP.GT.FTZ.AND P0, PT, |R22|, 0.4166666865348815918, PT ;  /* 0x3ed555561600780b */ /* 0x000fda0003f14200 */
[----:B------:R-:W-:-:S04]  /*0db0*/  @!P0 VIADD R9, R9, 0x4 ;  /* 0x0000000409098836 */ /* 0x000fc80000000000 */
[----:B------:R-:W-:Y:S01]  /*0dc0*/  @P0 VIADD R9, R9, 0x5 ;  /* 0x0000000509090836 */ /* 0x000fe20000000000 */
[----:B------:R-:W-:Y:S06]  /*0dd0*/  BRA `(.L_x_650) ;  /* 0x00000000000c7947 */ /* 0x000fec0003800000 */
.L_x_651:
[----:B------:R-:W-:-:S13]  /*0de0*/  FSETP.GT.FTZ.AND P0, PT, |R22|, 0.8333333134651184082, PT ;  /* 0x3f5555551600780b */ /* 0x000fda0003f14200 */
[----:B------:R-:W-:-:S04]  /*0df0*/  @!P0 VIADD R9, R9, 0x2 ;  /* 0x0000000209098836 */ /* 0x000fc80000000000 */
[----:B------:R-:W-:-:S07]  /*0e00*/  @P0 VIADD R9, R9, 0x3 ;  /* 0x0000000309090836 */ /* 0x000fce0000000000 */
.L_x_650:
[----:B------:R-:W-:Y:S05]  /*0e10*/  BSYNC B0 ;  /* 0x0000000000007941 */ /* 0x000fea0003800000 */
.L_x_647:
        /* <DEDUP_REMOVED lines=12> */
.L_x_654:
[----:B------:R-:W-:-:S13]  /*0ee0*/  FSETP.GT.FTZ.AND P0, PT, |R21|, 0.20833332836627960205, PT ;  /* 0x3e5555551500780b */ /* 0x000fda0003f14200 */
[----:B------:R-:W-:-:S04]  /*0ef0*/  @!P0 VIADD R10, R10, 0x6 ;  /* 0x000000060a0a8836 */ /* 0x000fc80000000000 */
[----:B------:R-:W-:Y:S01]  /*0f00*/  @P0 VIADD R10, R10, 0x7 ;  /* 0x000000070a0a0836 */ /* 0x000fe20000000000 */
[----:B------:R-:W-:Y:S06]  /*0f10*/  BRA `(.L_x_655) ;  /* 0x0000000000247947 */ /* 0x000fec0003800000 */
.L_x_653:
[----:B------:R-:W-:-:S13]  /*0f20*/  FSETP.GT.FTZ.AND P0, PT, |R21|, 0.58333301544189453125, PT ;  /* 0x3f1555501500780b */ /* 0x000fda0003f14200 */
[----:B------:R-:W-:Y:S05]  /*0f30*/  @P0 BRA `(.L_x_656) ;  /* 0x0000000000100947 */ /* 0x000fea0003800000 */
[----:B------:R-:W-:-:S13]  /*0f40*/  FSETP.GT.FTZ.AND P0, PT, |R21|, 0.4166666865348815918, PT ;  /* 0x3ed555561500780b */ /* 0x000fda0003f14200 */
[----:B------:R-:W-:-:S04]  /*0f50*/  @!P0 VIADD R10, R10, 0x4 ;  /* 0x000000040a0a8836 */ /* 0x000fc80000000000 */
[----:B------:R-:W-:Y:S01]  /*0f60*/  @P0 VIADD R10, R10, 0x5 ;  /* 0x000000050a0a0836 */ /* 0x000fe20000000000 */
[----:B------:R-:W-:Y:S06]  /*0f70*/  BRA `(.L_x_655) ;  /* 0x00000000000c7947 */ /* 0x000fec0003800000 */
.L_x_656:
[----:B------:R-:W-:-:S13]  /*0f80*/  FSETP.GT.FTZ.AND P0, PT, |R21|, 0.8333333134651184082, PT ;  /* 0x3f5555551500780b */ /* 0x000fda0003f14200 */
[----:B------:R-:W-:-:S04]  /*0f90*/  @!P0 VIADD R10, R10, 0x2 ;  /* 0x000000020a0a8836 */ /* 0x000fc80000000000 */
[----:B------:R-:W-:-:S07]  /*0fa0*/  @P0 VIADD R10, R10, 0x3 ;  /* 0x000000030a0a0836 */ /* 0x000fce0000000000 */
.L_x_655:
[----:B------:R-:W-:Y:S05]  /*0fb0*/  BSYNC B0 ;  /* 0x0000000000007941 */ /* 0x000fea0003800000 */
.L_x_652:
[----:B------:R-:W-:Y:S01]  /*0fc0*/  FMUL.FTZ R24, R24, R8 ;  /* 0x0000000818187220 */ /* 0x000fe20000410000 */
[----:B------:R-:W-:Y:S01]  /*0fd0*/  IMAD.SHL.U32 R9, R9, 0x10, RZ ;  /* 0x0000001009097824 */ /* 0x000fe200078e00ff */
[----:B------:R-:W-:Y:S03]  /*0fe0*/  BSSY B0, `(.L_x_657) ;  /* 0x0000019000007945 */ /* 0x000fe60003800000 */
[C---:B------:R-:W-:Y:S02]  /*0ff0*/  FSETP.GT.FTZ.AND P0, PT, |R24|.reuse, 0.2916666567325592041, PT ;  /* 0x3e9555551800780b */ /* 0x040fe40003f14200 */
[----:B------:R-:W-:Y:S02]  /*1000*/  FSETP.GEU.FTZ.AND P2, PT, R24, RZ, PT ;  /* 0x000000ff1800720b */ /* 0x000fe40003f5e000 */
[----:B------:R-:W-:Y:S02]  /*1010*/  LOP3.LUT R21, R9, R10, RZ, 0xfc, !PT ;  /* 0x0000000a09157212 */ /* 0x000fe400078efcff */
        /* <DEDUP_REMOVED lines=8> */
.L_x_659:
[----:B------:R-:W-:-:S13]  /*10a0*/  FSETP.GT.FTZ.AND P0, PT, |R24|, 0.20833332836627960205, PT ;  /* 0x3e5555551800780b */ /* 0x000fda0003f14200 */
[----:B------:R-:W-:-:S04]  /*10b0*/  @!P0 VIADD R9, R9, 0x6 ;  /* 0x0000000609098836 */ /* 0x000fc80000000000 */
[----:B------:R-:W-:Y:S01]  /*10c0*/  @P0 VIADD R9, R9, 0x7 ;  /* 0x0000000709090836 */ /* 0x000fe20000000000 */
[----:B------:R-:W-:Y:S06]  /*10d0*/  BRA `(.L_x_660) ;  /* 0x0000000000247947 */ /* 0x000fec0003800000 */
.L_x_658:
[----:B------:R-:W-:-:S13]  /*10e0*/  FSETP.GT.FTZ.AND P0, PT, |R24|, 0.58333301544189453125, PT ;  /* 0x3f1555501800780b */ /* 0x000fda0003f14200 */
[----:B------:R-:W-:Y:S05]  /*10f0*/  @P0 BRA `(.L_x_661) ;  /* 0x0000000000100947 */ /* 0x000fea0003800000 */
[----:B------:R-:W-:-:S13]  /*1100*/  FSETP.GT.FTZ.AND P0, PT, |R24|, 0.4166666865348815918, PT ;  /* 0x3ed555561800780b */ /* 0x000fda0003f14200 */
[----:B------:R-:W-:-:S04]  /*1110*/  @!P0 VIADD R9, R9, 0x4 ;  /* 0x0000000409098836 */ /* 0x000fc80000000000 */
[----:B------:R-:W-:Y:S01]  /*1120*/  @P0 VIADD R9, R9, 0x5 ;  /* 0x0000000509090836 */ /* 0x000fe20000000000 */
[----:B------:R-:W-:Y:S06]  /*1130*/  BRA `(.L_x_660) ;  /* 0x00000000000c7947 */ /* 0x000fec0003800000 */
.L_x_661:
[----:B------:R-:W-:-:S13]  /*1140*/  FSETP.GT.FTZ.AND P0, PT, |R24|, 0.8333333134651184082, PT ;  /* 0x3f5555551800780b */ /* 0x000fda0003f14200 */
[----:B------:R-:W-:-:S04]  /*1150*/  @!P0 VIADD R9, R9, 0x2 ;  /* 0x0000000209098836 */ /* 0x000fc80000000000 */
[----:B------:R-:W-:-:S07]  /*1160*/  @P0 VIADD R9, R9, 0x3 ;  /* 0x0000000309090836 */ /* 0x000fce0000000000 */
.L_x_660:
[----:B------:R-:W-:Y:S05]  /*1170*/  BSYNC B0 ;  /* 0x0000000000007941 */ /* 0x000fea0003800000 */
.L_x_657:
        /* <DEDUP_REMOVED lines=12> */
.L_x_664:
[----:B------:R-:W-:-:S13]  /*1240*/  FSETP.GT.FTZ.AND P0, PT, |R8|, 0.20833332836627960205, PT ;  /* 0x3e5555550800780b */ /* 0x000fda0003f14200 */
[----:B------:R-:W-:-:S04]  /*1250*/  @!P0 VIADD R10, R10, 0x6 ;  /* 0x000000060a0a8836 */ /* 0x000fc80000000000 */
[----:B------:R-:W-:Y:S01]  /*1260*/  @P0 VIADD R10, R10, 0x7 ;  /* 0x000000070a0a0836 */ /* 0x000fe20000000000 */
[----:B------:R-:W-:Y:S06]  /*1270*/  BRA `(.L_x_665) ;  /* 0x0000000000247947 */ /* 0x000fec0003800000 */
.L_x_663:
[----:B------:R-:W-:-:S13]  /*1280*/  FSETP.GT.FTZ.AND P0, PT, |R8|, 0.58333301544189453125, PT ;  /* 0x3f1555500800780b */ /* 0x000fda0003f14200 */
[----:B------:R-:W-:Y:S05]  /*1290*/  @P0 BRA `(.L_x_666) ;  /* 0x0000000000100947 */ /* 0x000fea0003800000 */
[----:B------:R-:W-:-:S13]  /*12a0*/  FSETP.GT.FTZ.AND P0, PT, |R8|, 0.4166666865348815918, PT ;  /* 0x3ed555560800780b */ /* 0x000fda0003f14200 */
[----:B------:R-:W-:-:S04]  /*12b0*/  @!P0 VIADD R10, R10, 0x4 ;  /* 0x000000040a0a8836 */ /* 0x000fc80000000000 */
[----:B------:R-:W-:Y:S01]  /*12c0*/  @P0 VIADD R10, R10, 0x5 ;  /* 0x000000050a0a0836 */ /* 0x000fe20000000000 */
[----:B------:R-:W-:Y:S06]  /*12d0*/  BRA `(.L_x_665) ;  /* 0x00000000000c7947 */ /* 0x000fec0003800000 */
.L_x_666:
[----:B------:R-:W-:-:S13]  /*12e0*/  FSETP.GT.FTZ.AND P0, PT, |R8|, 0.8333333134651184082, PT ;  /* 0x3f5555550800780b */ /* 0x000fda0003f14200 */
[----:B------:R-:W-:-:S04]  /*12f0*/  @!P0 VIADD R10, R10, 0x2 ;  /* 0x000000020a0a8836 */ /* 0x000fc80000000000 */
[----:B------:R-:W-:-:S07]  /*1300*/  @P0 VIADD R10, R10, 0x3 ;  /* 0x000000030a0a0836 */ /* 0x000fce0000000000 */
.L_x_665:
[----:B------:R-:W-:Y:S05]  /*1310*/  BSYNC B0 ;  /* 0x0000000000007941 */ /* 0x000fea0003800000 */
.L_x_662:
        /* <DEDUP_REMOVED lines=16> */
[----:B------:R-:W-:Y:S01]  /*1420*/  SHF.R.S64 R16, R16, 0x1, R23 ;  /* 0x0000000110107819 */ /* 0x000fe20000001017 */
[----:B------:R0:W-:Y:S01]  /*1430*/  STS.U16 [R8+UR5], R21 ;  /* 0x0000001508007988 */ /* 0x0001e20008000405 */
[----:B------:R-:W-:-:S03]  /*1440*/  NOP ;  /* 0x0000000000007918 */ /* 0x000fc60000000000 */
[----:B------:R-:W-:Y:S01]  /*1450*/  LDS.U8 R11, [R9] ;  /* 0x00000000090b7984 */ /* 0x000fe20000000000 */
[----:B------:R-:W-:Y:S01]  /*1460*/  USEL UR5, UR4, 0x7fffffff, UP0 ;  /* 0x7fffffff04057887 */ /* 0x000fe20008000000 */
[--C-:B0-----:R-:W-:Y:S02]  /*1470*/  SHF.R.S32.HI R21, RZ, 0x1f, R7.reuse ;  /* 0x0000001fff157819 */ /* 0x101fe40000011407 */
        /* <DEDUP_REMOVED lines=17> */
.L_x_668:
        /* <DEDUP_REMOVED lines=15> */
.L_x_2087:


//--------------------- .text._Z18kQuantizeBlockwiseI13__nv_bfloat16Li2048ELi4ELi0ELi1EEvPfPT_S1_PhS1_ii --------------------------
	.section	.text._Z18kQuantizeBlockwiseI13__nv_bfloat16Li2048ELi4ELi0ELi1EEvPfPT_S1_PhS1_ii,"ax",@progbits
	.align	128
        .global         _Z18kQuantizeBlockwiseI13__nv_bfloat16Li2048ELi4ELi0ELi1EEvPfPT_S1_PhS1_ii
        .type           _Z18kQuantizeBlockwiseI13__nv_bfloat16Li2048ELi4ELi0ELi1EEvPfPT_S1_PhS1_ii,@function
        .size           _Z18kQuantizeBlockwiseI13__nv_bfloat16Li2048ELi4ELi0ELi1EEvPfPT_S1_PhS1_ii,(.L_x_2088 - _Z18kQuantizeBlockwiseI13__nv_bfloat16Li2048ELi4ELi0ELi1EEvPfPT_S1_PhS1_ii)
        .other          _Z18kQuantizeBlockwiseI13__nv_bfloat16Li2048ELi4ELi0ELi1EEvPfPT_S1_PhS1_ii,@"STO_CUDA_ENTRY STV_DEFAULT"
_Z18kQuantizeBlockwiseI13__nv_bfloat16Li2048ELi4ELi0ELi1EEvPfPT_S1_PhS1_ii:
.text._Z18kQuantizeBlockwiseI13__nv_bfloat16Li2048ELi4ELi0ELi1EEvPfPT_S1_PhS1_ii:
        /* <DEDUP_REMOVED lines=37> */
.L_x_694:
        /* <DEDUP_REMOVED lines=129> */
.L_x_670:
        /* <DEDUP_REMOVED lines=59> */
.L_x_671:
[----:B------:R-:W-:Y:S05]  /*0e10*/  BSYNC B0 ;  /* 0x0000000000007941 */ /* 0x000fea0003800000 */
.L_x_669:
        /* <DEDUP_REMOVED lines=13> */
.L_x_673:
[----:B------:R-:W-:Y:S05]  /*0ef0*/  BSYNC B0 ;  /* 0x0000000000007941 */ /* 0x000fea0003800000 */
.L_x_672:
        /* <DEDUP_REMOVED lines=14> */
.L_x_676:
[----:B------:R-:W-:-:S13]  /*0fe0*/  FSETP.GT.FTZ.AND P0, PT, |R22|, 0.20833332836627960205, PT ;  /* 0x3e5555551600780b */ /* 0x000fda0003f14200 */
[----:B------:R-:W-:-:S04]  /*0ff0*/  @!P0 VIADD R8, R8, 0x6 ;  /* 0x0000000608088836 */ /* 0x000fc80000000000 */
[----:B------:R-:W-:Y:S01]  /*1000*/  @P0 VIADD R8, R8, 0x7 ;  /* 0x0000000708080836 */ /* 0x000fe20000000000 */
[----:B------:R-:W-:Y:S06]  /*1010*/  BRA `(.L_x_677) ;  /* 0x0000000000247947 */ /* 0x000fec0003800000 */
.L_x_675:
[----:B------:R-:W-:-:S13]  /*1020*/  FSETP.GT.FTZ.AND P0, PT, |R22|, 0.58333301544189453125, PT ;  /* 0x3f1555501600780b */ /* 0x000fda0003f14200 */
[----:B------:R-:W-:Y:S05]  /*1030*/  @P0 BRA `(.L_x_678) ;  /* 0x0000000000100947 */ /* 0x000fea0003800000 */
[----:B------:R-:W-:-:S13]  /*1040*/  FSETP.GT.FTZ.AND P0, PT, |R22|, 0.4166666865348815918, PT ;  /* 0x3ed555561600780b */ /* 0x000fda0003f14200 */
[----:B------:R-:W-:-:S04]  /*1050*/  @!P0 VIADD R8, R8, 0x4 ;  /* 0x0000000408088836 */ /* 0x000fc80000000000 */
[----:B------:R-:W-:Y:S01]  /*1060*/  @P0 VIADD R8, R8, 0x5 ;  /* 0x0000000508080836 */ /* 0x000fe20000000000 */
[----:B------:R-:W-:Y:S06]  /*1070*/  BRA `(.L_x_677) ;  /* 0x00000000000c7947 */ /* 0x000fec0003800000 */
.L_x_678:
[----:B------:R-:W-:-:S13]  /*1080*/  FSETP.GT.FTZ.AND P0, PT, |R22|, 0.8333333134651184082, PT ;  /* 0x3f5555551600780b */ /* 0x000fda0003f14200 */
[----:B------:R-:W-:-:S04]  /*1090*/  @!P0 VIADD R8, R8, 0x2 ;  /* 0x0000000208088836 */ /* 0x000fc80000000000 */
[----:B------:R-:W-:-:S07]  /*10a0*/  @P0 VIADD R8, R8, 0x3 ;  /* 0x0000000308080836 */ /* 0x000fce0000000000 */
.L_x_677:
[----:B------:R-:W-:Y:S05]  /*10b0*/  BSYNC B0 ;  /* 0x0000000000007941 */ /* 0x000fea0003800000 */
.L_x_674:
        /* <DEDUP_REMOVED lines=12> */
.L_x_681:
[----:B------:R-:W-:-:S13]  /*1180*/  FSETP.GT.FTZ.AND P0, PT, |R20|, 0.20833332836627960205, PT ;  /* 0x3e5555551400780b */ /* 0x000fda0003f14200 */
[----:B------:R-:W-:-:S04]  /*1190*/  @!P0 VIADD R10, R10, 0x6 ;  /* 0x000000060a0a8836 */ /* 0x000fc80000000000 */
[----:B------:R-:W-:Y:S01]  /*11a0*/  @P0 VIADD R10, R10, 0x7 ;  /* 0x000000070a0a0836 */ /* 0x000fe20000000000 */
[----:B------:R-:W-:Y:S06]  /*11b0*/  BRA `(.L_x_682) ;  /* 0x0000000000247947 */ /* 0x000fec0003800000 */
.L_x_680:
[----:B------:R-:W-:-:S13]  /*11c0*/  FSETP.GT.FTZ.AND P0, PT, |R20|, 0.58333301544189453125, PT ;  /* 0x3f1555501400780b */ /* 0x000fda0003f14200 */
[----:B------:R-:W-:Y:S05]  /*11d0*/  @P0 BRA `(.L_x_683) ;  /* 0x0000000000100947 */ /* 0x000fea0003800000 */
[----:B------:R-:W-:-:S13]  /*11e0*/  FSETP.GT.FTZ.AND P0, PT, |R20|, 0.4166666865348815918, PT ;  /* 0x3ed555561400780b */ /* 0x000fda0003f14200 */
[----:B------:R-:W-:-:S04]  /*11f0*/  @!P0 VIADD R10, R10, 0x4 ;  /* 0x000000040a0a8836 */ /* 0x000fc80000000000 */
[----:B------:R-:W-:Y:S01]  /*1200*/  @P0 VIADD R10, R10, 0x5 ;  /* 0x000000050a0a0836 */ /* 0x000fe20000000000 */
[----:B------:R-:W-:Y:S06]  /*1210*/  BRA `(.L_x_682) ;  /* 0x00000000000c7947 */ /* 0x000fec0003800000 */
.L_x_683:
[----:B------:R-:W-:-:S13]  /*1220*/  FSETP.GT.FTZ.AND P0, PT, |R20|, 0.8333333134651184082, PT ;  /* 0x3f5555551400780b */ /* 0x000fda0003f14200 */
[----:B------:R-:W-:-:S04]  /*1230*/  @!P0 VIADD R10, R10, 0x2 ;  /* 0x000000020a0a8836 */ /* 0x000fc80000000000 */
[----:B------:R-:W-:-:S07]  /*1240*/  @P0 VIADD R10, R10, 0x3 ;  /* 0x000000030a0a0836 */ /* 0x000fce0000000000 */
.L_x_682:
[----:B------:R-:W-:Y:S05]  /*1250*/  BSYNC B0 ;  /* 0x0000000000007941 */ /* 0x000fea0003800000 */
.L_x_679:
        /* <DEDUP_REMOVED lines=14> */
.L_x_686:
[----:B------:R-:W-:-:S13]  /*1340*/  FSETP.GT.FTZ.AND P0, PT, |R26|, 0.20833332836627960205, PT ;  /* 0x3e5555551a00780b */ /* 0x000fda0003f14200 */
[----:B------:R-:W-:-:S04]  /*1350*/  @!P0 VIADD R8, R8, 0x6 ;  /* 0x0000000608088836 */ /* 0x000fc80000000000 */
[----:B------:R-:W-:Y:S01]  /*1360*/  @P0 VIADD R8, R8, 0x7 ;  /* 0x0000000708080836 */ /* 0x000fe20000000000 */
[----:B------:R-:W-:Y:S06]  /*1370*/  BRA `(.L_x_687) ;  /* 0x0000000000247947 */ /* 0x000fec0003800000 */
.L_x_685:
[----:B------:R-:W-:-:S13]  /*1380*/  FSETP.GT.FTZ.AND P0, PT, |R26|, 0.58333301544189453125, PT ;  /* 0x3f1555501a00780b */ /* 0x000fda0003f14200 */
[----:B------:R-:W-:Y:S05]  /*1390*/  @P0 BRA `(.L_x_688) ;  /* 0x0000000000100947 */ /* 0x000fea0003800000 */
[----:B------:R-:W-:-:S13]  /*13a0*/  FSETP.GT.FTZ.AND P0, PT, |R26|, 0.4166666865348815918, PT ;  /* 0x3ed555561a00780b */ /* 0x000fda0003f14200 */
[----:B------:R-:W-:-:S04]  /*13b0*/  @!P0 VIADD R8, R8, 0x4 ;  /* 0x0000000408088836 */ /* 0x000fc80000000000 */
[----:B------:R-:W-:Y:S01]  /*13c0*/  @P0 VIADD R8, R8, 0x5 ;  /* 0x0000000508080836 */ /* 0x000fe20000000000 */
[----:B------:R-:W-:Y:S06]  /*13d0*/  BRA `(.L_x_687) ;  /* 0x00000000000c7947 */ /* 0x000fec0003800000 */
.L_x_688:
[----:B------:R-:W-:-:S13]  /*13e0*/  FSETP.GT.FTZ.AND P0, PT, |R26|, 0.8333333134651184082, PT ;  /* 0x3f5555551a00780b */ /* 0x000fda0003f14200 */
[----:B------:R-:W-:-:S04]  /*13f0*/  @!P0 VIADD R8, R8, 0x2 ;  /* 0x0000000208088836 */ /* 0x000fc80000000000 */
[----:B------:R-:W-:-:S07]  /*1400*/  @P0 VIADD R8, R8, 0x3 ;  /* 0x0000000308080836 */ /* 0x000fce0000000000 */
.L_x_687:
[----:B------:R-:W-:Y:S05]  /*1410*/  BSYNC B0 ;  /* 0x0000000000007941 */ /* 0x000fea0003800000 */
.L_x_684:
        /* <DEDUP_REMOVED lines=12> */
.L_x_691:
[----:B------:R-:W-:-:S13]  /*14e0*/  FSETP.GT.FTZ.AND P0, PT, |R9|, 0.20833332836627960205, PT ;  /* 0x3e5555550900780b */ /* 0x000fda0003f14200 */
[----:B------:R-:W-:-:S04]  /*14f0*/  @!P0 VIADD R10, R10, 0x6 ;  /* 0x000000060a0a8836 */ /* 0x000fc80000000000 */
[----:B------:R-:W-:Y:S01]  /*1500*/  @P0 VIADD R10, R10, 0x7 ;  /* 0x000000070a0a0836 */ /* 0x000fe20000000000 */
[----:B------:R-:W-:Y:S06]  /*1510*/  BRA `(.L_x_692) ;  /* 0x0000000000247947 */ /* 0x000fec0003800000 */
.L_x_690:
[----:B------:R-:W-:-:S13]  /*1520*/  FSETP.GT.FTZ.AND P0, PT, |R9|, 0.58333301544189453125, PT ;  /* 0x3f1555500900780b */ /* 0x000fda0003f14200 */
[----:B------:R-:W-:Y:S05]  /*1530*/  @P0 BRA `(.L_x_693) ;  /* 0x0000000000100947 */ /* 0x000fea0003800000 */
[----:B------:R-:W-:-:S13]  /*1540*/  FSETP.GT.FTZ.AND P0, PT, |R9|, 0.4166666865348815918, PT ;  /* 0x3ed555560900780b */ /* 0x000fda0003f14200 */
[----:B------:R-:W-:-:S04]  /*1550*/  @!P0 VIADD R10, R10, 0x4 ;  /* 0x000000040a0a8836 */ /* 0x000fc80000000000 */
[----:B------:R-:W-:Y:S01]  /*1560*/  @P0 VIADD R10, R10, 0x5 ;  /* 0x000000050a0a0836 */ /* 0x000fe20000000000 */
[----:B------:R-:W-:Y:S06]  /*1570*/  BRA `(.L_x_692) ;  /* 0x00000000000c7947 */ /* 0x000fec0003800000 */
.L_x_693:
[----:B------:R-:W-:-:S13]  /*1580*/  FSETP.GT.FTZ.AND P0, PT, |R9|, 0.8333333134651184082, PT ;  /* 0x3f5555550900780b */ /* 0x000fda0003f14200 */
[----:B------:R-:W-:-:S04]  /*1590*/  @!P0 VIADD R10, R10, 0x2 ;  /* 0x000000020a0a8836 */ /* 0x000fc80000000000 */
[----:B------:R-:W-:-:S07]  /*15a0*/  @P0 VIADD R10, R10, 0x3 ;  /* 0x000000030a0a0836 */ /* 0x000fce0000000000 */
.L_x_692:
[----:B------:R-:W-:Y:S05]  /*15b0*/  BSYNC B0 ;  /* 0x0000000000007941 */ /* 0x000fea0003800000 */
.L_x_689:
        /* <DEDUP_REMOVED lines=10> */
[----:B------:R-:W-:-:S02]  /*1660*/  @!P1 LEA.HI R8, R4, R4, RZ, 0x1 ;  /* 0x0000000404089211 */ /* 0x000fc400078f08ff */
[----:B------:R-:W-:Y:S01]  /*1670*/  PRMT R27, R10, 0x7604, R11 ;  /* 0x000076040a1b7816 */ /* 0x000fe2000000000b */
        /* <DEDUP_REMOVED lines=27> */
.L_x_695:
        /* <DEDUP_REMOVED lines=13> */
.L_x_2088:


//--------------------- .text._Z18kQuantizeBlockwiseI13__nv_bfloat16Li4096ELi4ELi0ELi1EEvPfPT_S1_PhS1_ii --------------------------
	.section	.text._Z18kQuantizeBlockwiseI13__nv_bfloat16Li4096ELi4ELi0ELi1EEvPfPT_S1_PhS1_ii,"ax",@progbits
	.align	128
        .global         _Z18kQuantizeBlockwiseI13__nv_bfloat16Li4096ELi4ELi0ELi1EEvPfPT_S1_PhS1_ii
        .type           _Z18kQuantizeBlockwiseI13__nv_bfloat16Li4096ELi4ELi0ELi1EEvPfPT_S1_PhS1_ii,@function
        .size           _Z18kQuantizeBlockwiseI13__nv_bfloat16Li4096ELi4ELi0ELi1EEvPfPT_S1_PhS1_ii,(.L_x_2089 - _Z18kQuantizeBlockwiseI13__nv_bfloat16Li4096ELi4ELi0ELi1EEvPfPT_S1_PhS1_ii)
        .other          _Z18kQuantizeBlockwiseI13__nv_bfloat16Li4096ELi4ELi0ELi1EEvPfPT_S1_PhS1_ii,@"STO_CUDA_ENTRY STV_DEFAULT"
_Z18kQuantizeBlockwiseI13__nv_bfloat16Li4096ELi4ELi0ELi1EEvPfPT_S1_PhS1_ii:
.text._Z18kQuantizeBlockwiseI13__nv_bfloat16Li4096ELi4ELi0ELi1EEvPfPT_S1_PhS1_ii:
        /* <DEDUP_REMOVED lines=37> */
.L_x_721:
        /* <DEDUP_REMOVED lines=181> */
.L_x_697:
        /* <DEDUP_REMOVED lines=95> */
.L_x_698:
[----:B------:R-:W-:Y:S05]  /*1390*/  BSYNC B0 ;  /* 0x0000000000007941 */ /* 0x000fea0003800000 */
.L_x_696:
        /* <DEDUP_REMOVED lines=13> */
.L_x_700:
[----:B------:R-:W-:Y:S05]  /*1470*/  BSYNC B0 ;  /* 0x0000000000007941 */ /* 0x000fea0003800000 */
.L_x_699:
        /* <DEDUP_REMOVED lines=14> */
.L_x_703:
[----:B------:R-:W-:-:S13]  /*1560*/  FSETP.GT.FTZ.AND P0, PT, |R22|, 0.20833332836627960205, PT ;  /* 0x3e5555551600780b */ /* 0x000fda0003f14200 */
[----:B------:R-:W-:-:S04]  /*1570*/  @!P0 VIADD R8, R8, 0x6 ;  /* 0x0000000608088836 */ /* 0x000fc80000000000 */
[----:B------:R-:W-:Y:S01]  /*1580*/  @P0 VIADD R8, R8, 0x7 ;  /* 0x0000000708080836 */ /* 0x000fe20000000000 */
[----:B------:R-:W-:Y:S06]  /*1590*/  BRA `(.L_x_704) ;  /* 0x0000000000247947 */ /* 0x000fec0003800000 */
.L_x_702:
[----:B------:R-:W-:-:S13]  /*15a0*/  FSETP.GT.FTZ.AND P0, PT, |R22|, 0.58333301544189453125, PT ;  /* 0x3f1555501600780b */ /* 0x000fda0003f14200 */
[----:B------:R-:W-:Y:S05]  /*15b0*/  @P0 BRA `(.L_x_705) ;  /* 0x0000000000100947 */ /* 0x000fea0003800000 */
[----:B------:R-:W-:-:S13]  /*15c0*/  FSETP.GT.FTZ.AND P0, PT, |R22|, 0.4166666865348815918, PT ;  /* 0x3ed555561600780b */ /* 0x000fda0003f14200 */
[----:B------:R-:W-:-:S04]  /*15d0*/  @!P0 VIADD R8, R8, 0x4 ;  /* 0x0000000408088836 */ /* 0x000fc80000000000 */
[----:B------:R-:W-:Y:S01]  /*15e0*/  @P0 VIADD R8, R8, 0x5 ;  /* 0x0000000508080836 */ /* 0x000fe20000000000 */
[----:B------:R-:W-:Y:S06]  /*15f0*/  BRA `(.L_x_704) ;  /* 0x00000000000c7947 */ /* 0x000fec0003800000 */
.L_x_705:
[----:B------:R-:W-:-:S13]  /*1600*/  FSETP.GT.FTZ.AND P0, PT, |R22|, 0.8333333134651184082, PT ;  /* 0x3f5555551600780b */ /* 0x000fda0003f14200 */
[----:B------:R-:W-:-:S04]  /*1610*/  @!P0 VIADD R8, R8, 0x2 ;  /* 0x0000000208088836 */ /* 0x000fc80000000000 */
[----:B------:R-:W-:-:S07]  /*1620*/  @P0 VIADD R8, R8, 0x3 ;  /* 0x0000000308080836 */ /* 0x000fce0000000000 */
.L_x_704:
[----:B------:R-:W-:Y:S05]  /*1630*/  BSYNC B0 ;  /* 0x0000000000007941 */ /* 0x000fea0003800000 */
.L_x_701:
        /* <DEDUP_REMOVED lines=12> */
.L_x_708:
[----:B------:R-:W-:-:S13]  /*1700*/  FSETP.GT.FTZ.AND P0, PT, |R20|, 0.20833332836627960205, PT ;  /* 0x3e5555551400780b */ /* 0x000fda0003f14200 */
[----:B------:R-:W-:-:S04]  /*1710*/  @!P0 VIADD R10, R10, 0x6 ;  /* 0x000000060a0a8836 */ /* 0x000fc80000000000 */
[----:B------:R-:W-:Y:S01]  /*1720*/  @P0 VIADD R10, R10, 0x7 ;  /* 0x000000070a0a0836 */ /* 0x000fe20000000000 */
[----:B------:R-:W-:Y:S06]  /*1730*/  BRA `(.L_x_709) ;  /* 0x0000000000247947 */ /* 0x000fec0003800000 */
.L_x_707:
[----:B------:R-:W-:-:S13]  /*1740*/  FSETP.GT.FTZ.AND P0, PT, |R20|, 0.58333301544189453125, PT ;  /* 0x3f1555501400780b */ /* 0x000fda0003f14200 */
[----:B------:R-:W-:Y:S05]  /*1750*/  @P0 BRA `(.L_x_710) ;  /* 0x0000000000100947 */ /* 0x000fea0003800000 */
[----:B------:R-:W-:-:S13]  /*1760*/  FSETP.GT.FTZ.AND P0, PT, |R20|, 0.4166666865348815918, PT ;  /* 0x3ed555561400780b */ /* 0x000fda0003f14200 */
[----:B------:R-:W-:-:S04]  /*1770*/  @!P0 VIADD R10, R10, 0x4 ;  /* 0x000000040a0a8836 */ /* 0x000fc80000000000 */
[----:B------:R-:W-:Y:S01]  /*1780*/  @P0 VIADD R10, R10, 0x5 ;  /* 0x000000050a0a0836 */ /* 0x000fe20000000000 */
[----:B------:R-:W-:Y:S06]  /*1790*/  BRA `(.L_x_709) ;  /* 0x00000000000c7947 */ /* 0x000fec0003800000 */
.L_x_710:
[----:B------:R-:W-:-:S13]  /*17a0*/  FSETP.GT.FTZ.AND P0, PT, |R20|, 0.8333333134651184082, PT ;  /* 0x3f5555551400780b */ /* 0x000fda0003f14200 */
[----:B------:R-:W-:-:S04]  /*17b0*/  @!P0 VIADD R10, R10, 0x2 ;  /* 0x000000020a0a8836 */ /* 0x000fc80000000000 */
[----:B------:R-:W-:-:S07]  /*17c0*/  @P0 VIADD R10, R10, 0x3 ;  /* 0x000000030a0a0836 */ /* 0x000fce0000000000 */
.L_x_709:
[----:B------:R-:W-:Y:S05]  /*17d0*/  BSYNC B0 ;  /* 0x0000000000007941 */ /* 0x000fea0003800000 */
.L_x_706:
        /* <DEDUP_REMOVED lines=14> */
.L_x_713:
[----:B------:R-:W-:-:S13]  /*18c0*/  FSETP.GT.FTZ.AND P0, PT, |R26|, 0.20833332836627960205, PT ;  /* 0x3e5555551a00780b */ /* 0x000fda0003f14200 */
[----:B------:R-:W-:-:S04]  /*18d0*/  @!P0 VIADD R8, R8, 0x6 ;  /* 0x0000000608088836 */ /* 0x000fc80000000000 */
[----:B------:R-:W-:Y:S01]  /*18e0*/  @P0 VIADD R8, R8, 0x7 ;  /* 0x0000000708080836 */ /* 0x000fe20000000000 */
[----:B------:R-:W-:Y:S06]  /*18f0*/  BRA `(.L_x_714) ;  /* 0x0000000000247947 */ /* 0x000fec0003800000 */
.L_x_712:
[----:B------:R-:W-:-:S13]  /*1900*/  FSETP.GT.FTZ.AND P0, PT, |R26|, 0.58333301544189453125, PT ;  /* 0x3f1555501a00780b */ /* 0x000fda0003f14200 */
[----:B------:R-:W-:Y:S05]  /*1910*/  @P0 BRA `(.L_x_715) ;  /* 0x0000000000100947 */ /* 0x000fea0003800000 */
[----:B------:R-:W-:-:S13]  /*1920*/  FSETP.GT.FTZ.AND P0, PT, |R26|, 0.4166666865348815918, PT ;  /* 0x3ed555561a00780b */ /* 0x000fda0003f14200 */
[----:B------:R-:W-:-:S04]  /*1930*/  @!P0 VIADD R8, R8, 0x4 ;  /* 0x0000000408088836 */ /* 0x000fc80000000000 */
[----:B------:R-:W-:Y:S01]  /*1940*/  @P0 VIADD R8, R8, 0x5 ;  /* 0x0000000508080836 */ /* 0x000fe20000000000 */
[----:B------:R-:W-:Y:S06]  /*1950*/  BRA `(.L_x_714) ;  /* 0x00000000000c7947 */ /* 0x000fec0003800000 */
.L_x_715:
[----:B------:R-:W-:-:S13]  /*1960*/  FSETP.GT.FTZ.AND P0, PT, |R26|, 0.8333333134651184082, PT ;  /* 0x3f5555551a00780b */ /* 0x000fda0003f14200 */
[----:B------:R-:W-:-:S04]  /*1970*/  @!P0 VIADD R8, R8, 0x2 ;  /* 0x0000000208088836 */ /* 0x000fc80000000000 */
[----:B------:R-:W-:-:S07]  /*1980*/  @P0 VIADD R8, R8, 0x3 ;  /* 0x0000000308080836 */ /* 0x000fce0000000000 */
.L_x_714:
[----:B------:R-:W-:Y:S05]  /*1990*/  BSYNC B0 ;  /* 0x0000000000007941 */ /* 0x000fea0003800000 */
.L_x_711:
        /* <DEDUP_REMOVED lines=12> */
.L_x_718:
[----:B------:R-:W-:-:S13]  /*1a60*/  FSETP.GT.FTZ.AND P0, PT, |R9|, 0.20833332836627960205, PT ;  /* 0x3e5555550900780b */ /* 0x000fda0003f14200 */
[----:B------:R-:W-:-:S04]  /*1a70*/  @!P0 VIADD R10, R10, 0x6 ;  /* 0x000000060a0a8836 */ /* 0x000fc80000000000 */
[----:B------:R-:W-:Y:S01]  /*1a80*/  @P0 VIADD R10, R10, 0x7 ;  /* 0x000000070a0a0836 */ /* 0x000fe20000000000 */
[----:B------:R-:W-:Y:S06]  /*1a90*/  BRA `(.L_x_719) ;  /* 0x0000000000247947 */ /* 0x000fec0003800000 */
.L_x_717:
[----:B------:R-:W-:-:S13]  /*1aa0*/  FSETP.GT.FTZ.AND P0, PT, |R9|, 0.58333301544189453125, PT ;  /* 0x3f1555500900780b */ /* 0x000fda0003f14200 */
[----:B------:R-:W-:Y:S05]  /*1ab0*/  @P0 BRA `(.L_x_720) ;  /* 0x0000000000100947 */ /* 0x000fea0003800000 */
[----:B------:R-:W-:-:S13]  /*1ac0*/  FSETP.GT.FTZ.AND P0, PT, |R9|, 0.4166666865348815918, PT ;  /* 0x3ed555560900780b */ /* 0x000fda0003f14200 */
[----:B------:R-:W-:-:S04]  /*1ad0*/  @!P0 VIADD R10, R10, 0x4 ;  /* 0x000000040a0a8836 */ /* 0x000fc80000000000 */
[----:B------:R-:W-:Y:S01]  /*1ae0*/  @P0 VIADD R10, R10, 0x5 ;  /* 0x000000050a0a0836 */ /* 0x000fe20000000000 */
[----:B------:R-:W-:Y:S06]  /*1af0*/  BRA `(.L_x_719) ;  /* 0x00000000000c7947 */ /* 0x000fec0003800000 */
.L_x_720:
[----:B------:R-:W-:-:S13]  /*1b00*/  FSETP.GT.FTZ.AND P0, PT, |R9|, 0.8333333134651184082, PT ;  /* 0x3f5555550900780b */ /* 0x000fda0003f14200 */
[----:B------:R-:W-:-:S04]  /*1b10*/  @!P0 VIADD R10, R10, 0x2 ;  /* 0x000000020a0a8836 */ /* 0x000fc80000000000 */
[----:B------:R-:W-:-:S07]  /*1b20*/  @P0 VIADD R10, R10, 0x3 ;  /* 0x000000030a0a0836 */ /* 0x000fce0000000000 */
.L_x_719:
[----:B------:R-:W-:Y:S05]  /*1b30*/  BSYNC B0 ;  /* 0x0000000000007941 */ /* 0x000fea0003800000 */
.L_x_716:
        /* <DEDUP_REMOVED lines=39> */
.L_x_722:
        /* <DEDUP_REMOVED lines=13> */
.L_x_2089:


//--------------------- .text._Z18kQuantizeBlockwiseI13__nv_bfloat16Li64ELi2ELi0ELi0EEvPfPT_S1_PhS1_ii --------------------------
	.section	.text._Z18kQuantizeBlockwiseI13__nv_bfloat16Li64ELi2ELi0ELi0EEvPfPT_S1_PhS1_ii,"ax",@progbits
	.align	128
        .global         _Z18kQuantizeBlockwiseI13__nv_bfloat16Li64ELi2ELi0ELi0EEvPfPT_S1_PhS1_ii
        .type           _Z18kQuantizeBlockwiseI13__nv_bfloat16Li64ELi2ELi0ELi0EEvPfPT_S1_PhS1_ii,@function
        .size           _Z18kQuantizeBlockwiseI13__nv_bfloat16Li64ELi2ELi0ELi0EEvPfPT_S1_PhS1_ii,(.L_x_2090 - _Z18kQuantizeBlockwiseI13__nv_bfloat16Li64ELi2ELi0ELi0EEvPfPT_S1_PhS1_ii)
        .other          _Z18kQuantizeBlockwiseI13__nv_bfloat16Li64ELi2ELi0ELi0EEvPfPT_S1_PhS1_ii,@"STO_CUDA_ENTRY STV_DEFAULT"
_Z18kQuantizeBlockwiseI13__nv_bfloat16Li64ELi2ELi0ELi0EEvPfPT_S1_PhS1_ii:
.text._Z18kQuantizeBlockwiseI13__nv_bfloat16Li64ELi2ELi0ELi0EEvPfPT_S1_PhS1_ii:
[----:B------:R-:W-:Y:S01]  /*0000*/  LDC R1, c[0x0][0x28] ;  /* 0x00000a00ff017b82 */ /* 0x000fe20000000800 */
[----:B------:R-:W0:Y:S01]  /*0010*/  S2R R11, SR_TID.X ;  /* 0x00000000000b7919 */ /* 0x000e220000002100 */
[----:B------:R-:W-:Y:S01]  /*0020*/  ULDC UR4, c[0x0][0xc] ;  /* 0x0000030000047ab9 */ /* 0x000fe20000000800 */
[----:B------:R-:W-:Y:S01]  /*0030*/  ULDC.64 UR10, c[0x0][0x208] ;  /* 0x00008200000a7ab9 */ /* 0x000fe20000000a00 */
[----:B------:R-:W-:Y:S01]  /*0040*/  USHF.L.U32 UR4, UR4, 0x6, URZ ;  /* 0x0000000604047899 */ /* 0x000fe2000800063f */
[----:B------:R-:W1:Y:S01]  /*0050*/  S2R R6, SR_CTAID.X ;  /* 0x0000000000067919 */ /* 0x000e620000002500 */
[----:B------:R-:W-:Y:S01]  /*0060*/  BSSY B0, `(.L_x_723) ;  /* 0x0000011000007945 */ /* 0x000fe20003800000 */
[----:B0-----:R-:W-:-:S13]  /*0070*/  ISETP.GT.AND P0, PT, R11, 0xff, PT ;  /* 0x000000ff0b00780c */ /* 0x001fda0003f04270 */
[----:B-1----:R-:W-:Y:S05]  /*0080*/  @P0 BRA `(.L_x_724) ;  /* 0x0000000000380947 */ /* 0x002fea0003800000 */
[----:B------:R-:W0:Y:S01]  /*0090*/  S2R R3, SR_CgaCtaId ;  /* 0x0000000000037919 */ /* 0x000e220000008800 */
[----:B------:R-:W1:Y:S01]  /*00a0*/  LDC R8, c[0x0][RZ] ;  /* 0x00000000ff087b82 */ /* 0x000e620000000800 */
[----:B------:R-:W-:Y:S01]  /*00b0*/  MOV R0, 0x400 ;  /* 0x0000040000007802 */ /* 0x000fe20000000f00 */
[----:B------:R-:W-:-:S04]  /*00c0*/  IMAD.MOV.U32 R7, RZ, RZ, R11 ;  /* 0x000000ffff077224 */ /* 0x000fc800078e000b */
[----:B------:R-:W-:Y:S02]  /*00d0*/  VIADD R0, R0, 0xdc ;  /* 0x000000dc00007836 */ /* 0x000fe40000000000 */
[----:B------:R-:W2:Y:S03]  /*00e0*/  LDC.64 R4, c[0x0][0x210] ;  /* 0x00008400ff047b82 */ /* 0x000ea60000000a00 */
[----:B0-----:R-:W-:-:S07]  /*00f0*/  LEA R0, R3, R0, 0x18 ;  /* 0x0000000003007211 */ /* 0x001fce00078ec0ff */
.L_x_725:
[----:B0-2---:R-:W-:-:S06]  /*0100*/  IMAD.WIDE R2, R7, 0x4, R4 ;  /* 0x0000000407027825 */ /* 0x005fcc00078e0204 */
[----:B------:R-:W2:Y:S01]  /*0110*/  LDG.E R2, desc[UR10][R2.64] ;  /* 0x0000000a02027981 */ /* 0x000ea2000c1e1900 */
[----:B------:R-:W-:Y:S02]  /*0120*/  IMAD R9, R7, 0x4, R0 ;  /* 0x0000000407097824 */ /* 0x000fe400078e0200 */
[----:B-1----:R-:W-:-:S05]  /*0130*/  IMAD.IADD R7, R8, 0x1, R7 ;  /* 0x0000000108077824 */ /* 0x002fca00078e0207 */
[----:B------:R-:W-:Y:S01]  /*0140*/  ISETP.GE.AND P0, PT, R7, 0x100, PT ;  /* 0x000001000700780c */ /* 0x000fe20003f06270 */
[----:B--2---:R0:W-:-:S12]  /*0150*/  STS [R9], R2 ;  /* 0x0000000209007388 */ /* 0x0041d80000000800 */
[----:B------:R-:W-:Y:S05]  /*0160*/  @!P0 BRA `(.L_x_725) ;  /* 0xfffffffc00e48947 */ /* 0x000fea000383ffff */
.L_x_724:
[----:B------:R-:W-:Y:S05]  /*0170*/  BSYNC B0 ;  /* 0x0000000000007941 */ /* 0x000fea0003800000 */
.L_x_723:
[----:B------:R-:W-:Y:S01]  /*0180*/  UISETP.LT.U32.AND UP0, UPT, UR4, 0x7fffffff, UPT ;  /* 0x7fffffff0400788c */ /* 0x000fe2000bf01070 */
[----:B------:R-:W-:-:S03]  /*0190*/  IMAD.SHL.U32 R7, R6, 0x40, RZ ;  /* 0x0000004006077824 */ /* 0x000fc600078e00ff */
[----:B------:R-:W-:-:S06]  /*01a0*/  USEL UR5, UR4, 0x7fffffff, UP0 ;  /* 0x7fffffff04057887 */ /* 0x000fcc0008000000 */
[----:B------:R-:W-:-:S13]  /*01b0*/  ISETP.GE.AND P0, PT, R7, UR5, PT ;  /* 0x0000000507007c0c */ /* 0x000fda000bf06270 */
[----:B------:R-:W-:Y:S05]  /*01c0*/  @P0 EXIT ;  /* 0x000000000000094d */ /* 0x000fea0003800000 */
[----:B0-----:R-:W0:Y:S01]  /*01d0*/  S2R R9, SR_LANEID ;  /* 0x0000000000097919 */ /* 0x001e220000000000 */
[----:B------:R-:W-:Y:S01]  /*01e0*/  IMAD.SHL.U32 R0, R11, 0x2, RZ ;  /* 0x000000020b007824 */ /* 0x000fe200078e00ff */
[----:B------:R-:W-:Y:S01]  /*01f0*/  SHF.R.S32.HI R8, RZ, 0x1f, R7 ;  /* 0x0000001fff087819 */ /* 0x000fe20000011407 */
[----:B------:R-:W-:Y:S01]  /*0200*/  ULDC.64 UR12, c[0x0][0x218] ;  /* 0x00008600000c7ab9 */ /* 0x000fe20000000a00 */
[----:B------:R-:W-:Y:S02]  /*0210*/  ULDC.64 UR14, c[0x0][0x228] ;  /* 0x00008a00000e7ab9 */ /* 0x000fe40000000a00 */
[----:B------:R-:W-:-:S04]  /*0220*/  LOP3.LUT R0, R0, 0xffffffc0, RZ, 0xc0, !PT ;  /* 0xffffffc000007812 */ /* 0x000fc800078ec0ff */
[----:B------:R-:W-:-:S04]  /*0230*/  LOP3.LUT R10, R0, 0x1f, R11, 0xf8, !PT ;  /* 0x0000001f000a7812 */ /* 0x000fc800078ef80b */
[----:B------:R-:W-:-:S07]  /*0240*/  LOP3.LUT R6, R10, 0x20, RZ, 0xfc, !PT ;  /* 0x000000200a067812 */ /* 0x000fce00078efcff */
.L_x_730:
[----:B------:R-:W1:Y:S01]  /*0250*/  LDC R0, c[0x0][0x23c] ;  /* 0x00008f00ff007b82 */ /* 0x000e620000000800 */
[----:B------:R-:W-:-:S07]  /*0260*/  IMAD.MOV R5, RZ, RZ, -R7 ;  /* 0x000000ffff057224 */ /* 0x000fce00078e0a07 */
[----:B------:R-:W-:Y:S01]  /*0270*/  BAR.SYNC.DEFER_BLOCKING 0x0 ;  /* 0x0000000000007b1d */ /* 0x000fe20000010000 */
[C---:B------:R-:W-:Y:S02]  /*0280*/  IADD3 R3, P2, R10.reuse, R7, RZ ;  /* 0x000000070a037210 */ /* 0x040fe40007f5e0ff */
[----:B------:R-:W-:Y:S02]  /*0290*/  PRMT R13, RZ, 0x7610, R13 ;  /* 0x00007610ff0d7816 */ /* 0x000fe4000000000d */
[----:B------:R-:W-:Y:S02]  /*02a0*/  LEA.HI.X.SX32 R4, R10, R8, 0x1, P2 ;  /* 0x000000080a047211 */ /* 0x000fe400010f0eff */
[----:B------:R-:W-:-:S04]  /*02b0*/  LEA R2, P2, R3, UR12, 0x1 ;  /* 0x0000000c03027c11 */ /* 0x000fc8000f8408ff */
[----:B------:R-:W-:Y:S02]  /*02c0*/  LEA.HI.X R3, R3, UR13, R4, 0x1, P2 ;  /* 0x0000000d03037c11 */ /* 0x000fe400090f0c04 */
[----:B-1----:R-:W-:Y:S02]  /*02d0*/  VIADDMNMX R5, R5, R0, 0x40, PT ;  /* 0x0000004005057446 */ /* 0x002fe40003800100 */
[----:B------:R-:W-:Y:S02]  /*02e0*/  PRMT R0, RZ, 0x7610, R0 ;  /* 0x00007610ff007816 */ /* 0x000fe40000000000 */
[-C--:B------:R-:W-:Y:S02]  /*02f0*/  ISETP.GE.AND P0, PT, R10, R5.reuse, PT ;  /* 0x000000050a00720c */ /* 0x080fe40003f06270 */
[----:B------:R-:W-:-:S11]  /*0300*/  ISETP.GE.AND P1, PT, R6, R5, PT ;  /* 0x000000050600720c */ /* 0x000fd60003f26270 */
[----:B------:R-:W2:Y:S04]  /*0310*/  @!P0 LDG.E.U16.CONSTANT R13, desc[UR10][R2.64] ;  /* 0x0000000a020d8981 */ /* 0x000ea8000c1e9500 */
[----:B------:R-:W3:Y:S01]  /*0320*/  @!P1 LDG.E.U16.CONSTANT R0, desc[UR10][R2.64+0x40] ;  /* 0x0000400a02009981 */ /* 0x000ee2000c1e9500 */
[----:B------:R-:W1:Y:S01]  /*0330*/  S2UR UR6, SR_CgaCtaId ;  /* 0x00000000000679c3 */ /* 0x000e620000008800 */
[----:B------:R-:W-:Y:S01]  /*0340*/  UMOV UR5, 0x400 ;  /* 0x0000040000057882 */ /* 0x000fe20000000000 */
[----:B------:R-:W-:Y:S01]  /*0350*/  ISETP.GT.AND P0, PT, R5, 0x1f, PT ;  /* 0x0000001f0500780c */ /* 0x000fe20003f04270 */
[----:B-1----:R-:W-:-:S06]  /*0360*/  ULEA UR8, UR6, UR5, 0x18 ;  /* 0x0000000506087291 */ /* 0x002fcc000f8ec03f */
[C---:B0-----:R-:W-:Y:S02]  /*0370*/  LEA R15, R9.reuse, UR8, 0x1 ;  /* 0x00000008090f7c11 */ /* 0x041fe4000f8e08ff */
        /* <DEDUP_REMOVED lines=13> */
[----:B------:R-:W-:-:S03]  /*0450*/  VIADD R16, R9, 0x2 ;  /* 0x0000000209107836 */ /* 0x000fc60000000000 */
[----:B------:R-:W0:Y:S02]  /*0460*/  SHFL.DOWN PT, R2, R3, 0x1, R0 ;  /* 0x0820000003027989 */ /* 0x000e2400000e0000 */
[----:B0-----:R-:W-:-:S04]  /*0470*/  FSETP.GEU.FTZ.AND P0, PT, R3, R2, PT ;  /* 0x000000020300720b */ /* 0x001fc80003f1e000 */
[----:B------:R-:W-:-:S04]  /*0480*/  ISETP.LT.AND P0, PT, R9, R0, !P0 ;  /* 0x000000000900720c */ /* 0x000fc80004701270 */
[----:B------:R-:W-:-:S05]  /*0490*/  FSEL R13, R2, R3, P0 ;  /* 0x00000003020d7208 */ /* 0x000fca0000000000 */
[----:B------:R-:W0:Y:S02]  /*04a0*/  SHFL.DOWN PT, R2, R13, 0x2, R0 ;  /* 0x084000000d027989 */ /* 0x000e2400000e0000 */
[----:B0-----:R-:W-:-:S04]  /*04b0*/  FSETP.GEU.FTZ.AND P0, PT, R13, R2, PT ;  /* 0x000000020d00720b */ /* 0x001fc80003f1e000 */
[----:B------:R-:W-:Y:S01]  /*04c0*/  ISETP.LT.AND P0, PT, R16, R5, !P0 ;  /* 0x000000051000720c */ /* 0x000fe20004701270 */
[----:B------:R-:W-:-:S03]  /*04d0*/  VIADD R16, R9, 0x4 ;  /* 0x0000000409107836 */ /* 0x000fc60000000000 */
        /* <DEDUP_REMOVED lines=18> */
.L_x_726:
        /* <DEDUP_REMOVED lines=23> */
.L_x_727:
[----:B------:R-:W-:Y:S01]  /*0770*/  ISETP.NE.AND P0, PT, R11, RZ, PT ;  /* 0x000000ff0b00720c */ /* 0x000fe20003f05270 */
[----:B------:R-:W-:-:S12]  /*0780*/  BSSY B0, `(.L_x_728) ;  /* 0x000000d000007945 */ /* 0x000fd80003800000 */
[----:B------:R-:W-:Y:S05]  /*0790*/  @P0 BRA `(.L_x_729) ;  /* 0x00000000002c0947 */ /* 0x000fea0003800000 */
[----:B------:R-:W2:Y:S01]  /*07a0*/  LDC.64 R2, c[0x0][0x220] ;  /* 0x00008800ff027b82 */ /* 0x000ea20000000a00 */
[----:B------:R-:W-:Y:S01]  /*07b0*/  SHF.R.S32.HI R0, RZ, 0x1f, R8 ;  /* 0x0000001fff007819 */ /* 0x000fe20000011408 */
[----:B------:R-:W3:Y:S03]  /*07c0*/  MUFU.RCP R16, R13 ;  /* 0x0000000d00107308 */ /* 0x000ee60000001000 */
[----:B------:R-:W-:-:S05]  /*07d0*/  LEA.HI R0, P1, R0, R7, RZ, 0x6 ;  /* 0x0000000700007211 */ /* 0x000fca00078330ff */
[----:B------:R-:W-:-:S05]  /*07e0*/  IMAD.X R15, RZ, RZ, R8, P1 ;  /* 0x000000ffff0f7224 */ /* 0x000fca00008e0608 */
[--C-:B------:R-:W-:Y:S02]  /*07f0*/  SHF.R.S64 R0, R0, 0x6, R15.reuse ;  /* 0x0000000600007819 */ /* 0x100fe4000000100f */
[----:B------:R-:W-:Y:S01]  /*0800*/  SHF.R.S32.HI R15, RZ, 0x6, R15 ;  /* 0x00000006ff0f7819 */ /* 0x000fe2000001140f */
[----:B---3--:R3:W-:Y:S01]  /*0810*/  STS [UR8+0x4dc], R16 ;  /* 0x0004dc10ff007988 */ /* 0x0087e20008000808 */
[----:B--2---:R-:W-:-:S04]  /*0820*/  LEA R2, P1, R0, R2, 0x2 ;  /* 0x0000000200027211 */ /* 0x004fc800078210ff */
[----:B------:R-:W-:-:S05]  /*0830*/  LEA.HI.X R3, R0, R3, R15, 0x2, P1 ;  /* 0x0000000300037211 */ /* 0x000fca00008f140f */
[----:B------:R3:W-:Y:S04]  /*0840*/  STG.E desc[UR10][R2.64], R13 ;  /* 0x0000000d02007986 */ /* 0x0007e8000c10190a */
.L_x_729:
[----:B------:R-:W-:Y:S05]  /*0850*/  BSYNC B0 ;  /* 0x0000000000007941 */ /* 0x000fea0003800000 */
.L_x_728:
[----:B------:R-:W-:Y:S01]  /*0860*/  BAR.SYNC.DEFER_BLOCKING 0x0 ;  /* 0x0000000000007b1d */ /* 0x000fe20000010000 */
[----:B------:R-:W-:Y:S01]  /*0870*/  UIADD3 UR7, UR5, 0xdc, URZ ;  /* 0x000000dc05077890 */ /* 0x000fe2000fffe03f */
[----:B------:R-:W-:Y:S01]  /*0880*/  IMAD.MOV.U32 R25, RZ, RZ, 0xbf ;  /* 0x000000bfff197424 */ /* 0x000fe200078e00ff */
[----:B------:R-:W-:Y:S01]  /*0890*/  UIADD3 UR5, UR5, 0x80, URZ ;  /* 0x0000008005057890 */ /* 0x000fe2000fffe03f */
[----:B------:R-:W-:Y:S01]  /*08a0*/  IMAD.MOV.U32 R18, RZ, RZ, 0x3f ;  /* 0x0000003fff127424 */ /* 0x000fe200078e00ff */
[----:B------:R-:W-:Y:S01]  /*08b0*/  ULEA UR7, UR6, UR7, 0x18 ;  /* 0x0000000706077291 */ /* 0x000fe2000f8ec03f */
[----:B------:R-:W-:Y:S01]  /*08c0*/  IMAD.MOV.U32 R21, RZ, RZ, 0xff ;  /* 0x000000ffff157424 */ /* 0x000fe200078e00ff */
[----:B------:R-:W-:Y:S01]  /*08d0*/  ULEA UR5, UR6, UR5, 0x18 ;  /* 0x0000000506057291 */ /* 0x000fe2000f8ec03f */
[----:B------:R-:W-:Y:S01]  /*08e0*/  IMAD.MOV.U32 R15, RZ, RZ, 0x3f800000 ;  /* 0x3f800000ff0f7424 */ /* 0x000fe200078e00ff */
[----:B------:R-:W-:Y:S01]  /*08f0*/  UISETP.LT.U32.AND UP0, UPT, UR4, 0x7fffffff, UPT ;  /* 0x7fffffff0400788c */ /* 0x000fe2000bf01070 */
[----:B---3--:R-:W0:Y:S04]  /*0900*/  LDS.64 R2, [UR8+0x4d8] ;  /* 0x0004d808ff027984 */ /* 0x008e280008000a00 */
[----:B------:R-:W2:Y:S01]  /*0910*/  LDS R0, [UR8+0x2d8] ;  /* 0x0002d808ff007984 */ /* 0x000ea20008000800 */
[-C--:B01----:R-:W-:Y:S01]  /*0920*/  FMUL.FTZ R13, R14, R3.reuse ;  /* 0x000000030e0d7220 */ /* 0x083fe20000410000 */
[----:B------:R-:W-:Y:S01]  /*0930*/  FMUL.FTZ R17, R12, R3 ;  /* 0x000000030c117220 */ /* 0x000fe20000410000 */
[----:B------:R-:W-:-:S02]  /*0940*/  IMAD.MOV.U32 R3, RZ, RZ, 0x7f ;  /* 0x0000007fff037424 */ /* 0x000fc400078e00ff */
[----:B--2---:R-:W-:Y:S01]  /*0950*/  IMAD.MOV.U32 R24, RZ, RZ, R0 ;  /* 0x000000ffff187224 */ /* 0x004fe200078e0000 */
[----:B------:R-:W-:-:S04]  /*0960*/  FSETP.GEU.FTZ.AND P2, PT, R0, R13, PT ;  /* 0x0000000d0000720b */ /* 0x000fc80003f5e000 */
[----:B------:R-:W-:-:S09]  /*0970*/  FSETP.GEU.FTZ.AND P3, PT, R24, R17, PT ;  /* 0x000000111800720b */ /* 0x000fd20003f7e000 */
[----:B------:R-:W-:Y:S02]  /*0980*/  @P2 IMAD.MOV.U32 R25, RZ, RZ, 0x3f ;  /* 0x0000003fff192424 */ /* 0x000fe400078e00ff */
[----:B------:R-:W-:Y:S02]  /*0990*/  @P2 IMAD.MOV.U32 R21, RZ, RZ, 0x7f ;  /* 0x0000007fff152424 */ /* 0x000fe400078e00ff */
[----:B------:R-:W-:Y:S01]  /*09a0*/  @!P3 IMAD.MOV.U32 R18, RZ, RZ, 0xbf ;  /* 0x000000bfff12b424 */ /* 0x000fe200078e00ff */
[----:B------:R-:W-:Y:S01]  /*09b0*/  LEA R20, R25, UR7, 0x2 ;  /* 0x0000000719147c11 */ /* 0x000fe2000f8e10ff */
[----:B------:R-:W-:Y:S02]  /*09c0*/  @P2 IMAD.MOV.U32 R3, RZ, RZ, RZ ;  /* 0x000000ffff032224 */ /* 0x000fe400078e00ff */
[----:B------:R-:W-:Y:S01]  /*09d0*/  @P2 IMAD.MOV.U32 R0, RZ, RZ, -0x40800000 ;  /* 0xbf800000ff002424 */ /* 0x000fe200078e00ff */
[----:B------:R-:W-:Y:S01]  /*09e0*/  LEA R12, R18, UR7, 0x2 ;  /* 0x00000007120c7c11 */ /* 0x000fe2000f8e10ff */
[----:B------:R-:W-:Y:S01]  /*09f0*/  @P2 IMAD.MOV.U32 R15, RZ, RZ, R24 ;  /* 0x000000ffff0f2224 */ /* 0x000fe200078e0018 */
[----:B------:R-:W0:Y:S04]  /*0a00*/  LDS R20, [R20] ;  /* 0x0000000014147984 */ /* 0x000e280000000800 */
[----:B------:R-:W1:Y:S01]  /*0a10*/  LDS R12, [R12] ;  /* 0x000000000c0c7984 */ /* 0x000e620000000800 */
[----:B0-----:R-:W-:-:S02]  /*0a20*/  FSETP.GEU.FTZ.AND P6, PT, R20, R13, PT ;  /* 0x0000000d1400720b */ /* 0x001fc40003fde000 */
[----:B-1----:R-:W-:-:S11]  /*0a30*/  FSETP.GEU.FTZ.AND P2, PT, R12, R17, PT ;  /* 0x000000110c00720b */ /* 0x002fd60003f5e000 */
[C---:B------:R-:W-:Y:S02]  /*0a40*/  @P6 VIADD R14, R25.reuse, 0xffffffe0 ;  /* 0xffffffe0190e6836 */ /* 0x040fe40000000000 */
[----:B------:R-:W-:Y:S02]  /*0a50*/  @!P6 VIADD R14, R25, 0x20 ;  /* 0x00000020190ee836 */ /* 0x000fe40000000000 */
[----:B------:R-:W-:Y:S02]  /*0a60*/  @!P6 IMAD.MOV.U32 R3, RZ, RZ, R25 ;  /* 0x000000ffff03e224 */ /* 0x000fe400078e0019 */
[----:B------:R-:W-:Y:S01]  /*0a70*/  @!P6 IMAD.MOV.U32 R25, RZ, RZ, R21 ;  /* 0x000000ffff19e224 */ /* 0x000fe200078e0015 */
[----:B------:R-:W-:Y:S01]  /*0a80*/  LEA R19, R14, UR7, 0x2 ;  /* 0x000000070e137c11 */ /* 0x000fe2000f8e10ff */
[----:B------:R-:W-:Y:S02]  /*0a90*/  @!P6 IMAD.MOV.U32 R0, RZ, RZ, R20 ;  /* 0x000000ffff00e224 */ /* 0x000fe400078e0014 */
[----:B------:R-:W-:-:S02]  /*0aa0*/  @!P6 IMAD.MOV.U32 R20, RZ, RZ, R15 ;  /* 0x000000ffff14e224 */ /* 0x000fc400078e000f */
[C---:B------:R-:W-:Y:S01]  /*0ab0*/  @P2 VIADD R15, R18.reuse, 0xffffffe0 ;  /* 0xffffffe0120f2836 */ /* 0x040fe20000000000 */
[----:B------:R-:W0:Y:S01]  /*0ac0*/  LDS R19, [R19] ;  /* 0x0000000013137984 */ /* 0x000e220000000800 */
[----:B------:R-:W-:Y:S01]  /*0ad0*/  @!P2 VIADD R15, R18, 0x20 ;  /* 0x00000020120fa836 */ /* 0x000fe20000000000 */
[----:B0-----:R-:W-:-:S13]  /*0ae0*/  FSETP.GEU.FTZ.AND P5, PT, R19, R13, PT ;  /* 0x0000000d1300720b */ /* 0x001fda0003fbe000 */
[C---:B------:R-:W-:Y:S02]  /*0af0*/  @P5 VIADD R22, R14.reuse, 0xfffffff0 ;  /* 0xfffffff00e165836 */ /* 0x040fe40000000000 */
[----:B------:R-:W-:Y:S02]  /*0b00*/  @!P5 VIADD R22, R14, 0x10 ;  /* 0x000000100e16d836 */ /* 0x000fe40000000000 */
[----:B------:R-:W-:Y:S02]  /*0b10*/  @!P5 IMAD.MOV.U32 R0, RZ, RZ, R19 ;  /* 0x000000ffff00d224 */ /* 0x000fe400078e0013 */
[----:B------:R-:W-:Y:S01]  /*0b20*/  @!P5 IMAD.MOV.U32 R19, RZ, RZ, R20 ;  /* 0x000000ffff13d224 */ /* 0x000fe200078e0014 */
[----:B------:R-:W-:Y:S01]  /*0b30*/  LEA R16, R22, UR7, 0x2 ;  /* 0x0000000716107c11 */ /* 0x000fe2000f8e10ff */
[----:B------:R-:W-:Y:S01]  /*0b40*/  @!P5 IMAD.MOV.U32 R3, RZ, RZ, R14 ;  /* 0x000000ffff03d224 */ /* 0x000fe200078e000e */
[----:B------:R-:W-:Y:S01]  /*0b50*/  LEA R20, R15, UR7, 0x2 ;  /* 0x000000070f147c11 */ /* 0x000fe2000f8e10ff */
[----:B------:R-:W-:-:S03]  /*0b60*/  @!P5 IMAD.MOV.U32 R14, RZ, RZ, R25 ;  /* 0x000000ffff0ed224 */ /* 0x000fc600078e0019 */
[----:B------:R-:W0:Y:S04]  /*0b70*/  LDS R16, [R16] ;  /* 0x0000000010107984 */ /* 0x000e280000000800 */
[----:B------:R-:W1:Y:S01]  /*0b80*/  LDS R20, [R20] ;  /* 0x0000000014147984 */ /* 0x000e620000000800 */
[----:B0-----:R-:W-:-:S13]  /*0b90*/  FSETP.GEU.FTZ.AND P4, PT, R16, R13, PT ;  /* 0x0000000d1000720b */ /* 0x001fda0003f9e000 */
[C---:B------:R-:W-:Y:S02]  /*0ba0*/  @P4 VIADD R23, R22.reuse, 0xfffffff8 ;  /* 0xfffffff816174836 */ /* 0x040fe40000000000 */
[----:B------:R-:W-:Y:S02]  /*0bb0*/  @!P4 VIADD R23, R22, 0x8 ;  /* 0x000000081617c836 */ /* 0x000fe40000000000 */
[----:B------:R-:W-:Y:S02]  /*0bc0*/  @!P4 IMAD.MOV.U32 R0, RZ, RZ, R16 ;  /* 0x000000ffff00c224 */ /* 0x000fe400078e0010 */
[----:B------:R-:W-:Y:S01]  /*0bd0*/  @!P4 IMAD.MOV.U32 R3, RZ, RZ, R22 ;  /* 0x000000ffff03c224 */ /* 0x000fe200078e0016 */
[----:B------:R-:W-:Y:S01]  /*0be0*/  LEA R28, R23, UR7, 0x2 ;  /* 0x00000007171c7c11 */ /* 0x000fe2000f8e10ff */
[----:B------:R-:W-:Y:S02]  /*0bf0*/  @!P4 IMAD.MOV.U32 R16, RZ, RZ, R19 ;  /* 0x000000ffff10c224 */ /* 0x000fe400078e0013 */
[----:B------:R-:W-:Y:S01]  /*0c00*/  @!P4 IMAD.MOV.U32 R22, RZ, RZ, R14 ;  /* 0x000000ffff16c224 */ /* 0x000fe200078e000e */
[----:B-1----:R-:W-:-:S02]  /*0c10*/  FSETP.GEU.FTZ.AND P4, PT, R20, R17, PT ;  /* 0x000000111400720b */ /* 0x002fc40003f9e000 */
[----:B------:R-:W0:Y:S02]  /*0c20*/  LDS R28, [R28] ;  /* 0x000000001c1c7984 */ /* 0x000e240000000800 */
[----:B0-----:R-:W-:-:S13]  /*0c30*/  FSETP.GEU.FTZ.AND P1, PT, R28, R13, PT ;  /* 0x0000000d1c00720b */ /* 0x001fda0003f3e000 */
[C---:B------:R-:W-:Y:S02]  /*0c40*/  @P1 VIADD R21, R23.reuse, 0xfffffffc ;  /* 0xfffffffc17151836 */ /* 0x040fe40000000000 */
[----:B------:R-:W-:Y:S02]  /*0c50*/  @!P1 VIADD R21, R23, 0x4 ;  /* 0x0000000417159836 */ /* 0x000fe40000000000 */
[----:B------:R-:W-:Y:S02]  /*0c60*/  @!P1 IMAD.MOV.U32 R0, RZ, RZ, R28 ;  /* 0x000000ffff009224 */ /* 0x000fe400078e001c */
[----:B------:R-:W-:Y:S01]  /*0c70*/  @!P1 IMAD.MOV.U32 R28, RZ, RZ, R16 ;  /* 0x000000ffff1c9224 */ /* 0x000fe200078e0010 */
[----:B------:R-:W-:Y:S01]  /*0c80*/  LEA R26, R21, UR7, 0x2 ;  /* 0x00000007151a7c11 */ /* 0x000fe2000f8e10ff */
[C---:B------:R-:W-:Y:S01]  /*0c90*/  @P4 VIADD R16, R15.reuse, 0xfffffff0 ;  /* 0xfffffff00f104836 */ /* 0x040fe20000000000 */
[----:B------:R-:W-:Y:S01]  /*0ca0*/  @!P4 IADD3 R16, R15, 0x10, RZ ;  /* 0x000000100f10c810 */ /* 0x000fe20007ffe0ff */
[----:B------:R-:W-:-:S02]  /*0cb0*/  @!P1 IMAD.MOV.U32 R3, RZ, RZ, R23 ;  /* 0x000000ffff039224 */ /* 0x000fc400078e0017 */
[----:B------:R-:W-:Y:S01]  /*0cc0*/  @!P1 IMAD.MOV.U32 R23, RZ, RZ, R22 ;  /* 0x000000ffff179224 */ /* 0x000fe200078e0016 */
[----:B------:R-:W0:Y:S01]  /*0cd0*/  LDS R26, [R26] ;  /* 0x000000001a1a7984 */ /* 0x000e220000000800 */
[----:B------:R-:W-:-:S06]  /*0ce0*/  LEA R22, R16, UR7, 0x2 ;  /* 0x0000000710167c11 */ /* 0x000fcc000f8e10ff */
[----:B------:R-:W1:Y:S01]  /*0cf0*/  LDS R22, [R22] ;  /* 0x0000000016167984 */ /* 0x000e620000000800 */
[----:B0-----:R-:W-:Y:S02]  /*0d00*/  FSETP.GEU.FTZ.AND P5, PT, R26, R13, PT ;  /* 0x0000000d1a00720b */ /* 0x001fe40003fbe000 */
[----:B-1----:R-:W-:-:S11]  /*0d10*/  FSETP.GEU.FTZ.AND P1, PT, R22, R17, PT ;  /* 0x000000111600720b */ /* 0x002fd60003f3e000 */
[C---:B------:R-:W-:Y:S02]  /*0d20*/  @P5 VIADD R14, R21.reuse, 0xfffffffe ;  /* 0xfffffffe150e5836 */ /* 0x040fe40000000000 */
[----:B------:R-:W-:Y:S02]  /*0d30*/  @!P5 VIADD R14, R21, 0x2 ;  /* 0x00000002150ed836 */ /* 0x000fe40000000000 */
[----:B------:R-:W-:Y:S02]  /*0d40*/  @!P5 IMAD.MOV.U32 R3, RZ, RZ, R21 ;  /* 0x000000ffff03d224 */ /* 0x000fe400078e0015 */
[----:B------:R-:W-:Y:S01]  /*0d50*/  @!P5 IMAD.MOV.U32 R21, RZ, RZ, R23 ;  /* 0x000000ffff15d224 */ /* 0x000fe200078e0017 */
[----:B------:R-:W-:Y:S01]  /*0d60*/  LEA R19, R14, UR7, 0x2 ;  /* 0x000000070e137c11 */ /* 0x000fe2000f8e10ff */
[----:B------:R-:W-:Y:S02]  /*0d70*/  IMAD.MOV.U32 R23, RZ, RZ, -0x40800000 ;  /* 0xbf800000ff177424 */ /* 0x000fe400078e00ff */
[----:B------:R-:W-:-:S02]  /*0d80*/  @!P5 IMAD.MOV.U32 R0, RZ, RZ, R26 ;  /* 0x000000ffff00d224 */ /* 0x000fc400078e001a */
[----:B------:R-:W-:Y:S01]  /*0d90*/  @!P3 IMAD.MOV.U32 R23, RZ, RZ, R24 ;  /* 0x000000ffff17b224 */ /* 0x000fe200078e0018 */
[----:B------:R-:W0:Y:S01]  /*0da0*/  LDS R19, [R19] ;  /* 0x0000000013137984 */ /* 0x000e220000000800 */
[----:B------:R-:W-:Y:S02]  /*0db0*/  @!P5 IMAD.MOV.U32 R26, RZ, RZ, R28 ;  /* 0x000000ffff1ad224 */ /* 0x000fe400078e001c */
[----:B------:R-:W-:Y:S02]  /*0dc0*/  @!P3 IMAD.MOV.U32 R24, RZ, RZ, 0x3f800000 ;  /* 0x3f800000ff18b424 */ /* 0x000fe400078e00ff */
[----:B------:R-:W-:Y:S02]  /*0dd0*/  @!P2 IMAD.MOV.U32 R23, RZ, RZ, R12 ;  /* 0x000000ffff17a224 */ /* 0x000fe400078e000c */
[----:B------:R-:W-:Y:S02]  /*0de0*/  @!P2 IMAD.MOV.U32 R12, RZ, RZ, R24 ;  /* 0x000000ffff0ca224 */ /* 0x000fe400078e0018 */
[----:B------:R-:W-:-:S02]  /*0df0*/  @P1 VIADD R24, R16, 0xfffffff8 ;  /* 0xfffffff810181836 */ /* 0x000fc40000000000 */
[----:B------:R-:W-:Y:S02]  /*0e00*/  @!P1 VIADD R24, R16, 0x8 ;  /* 0x0000000810189836 */ /* 0x000fe40000000000 */
[----:B------:R-:W-:Y:S02]  /*0e10*/  @!P4 IMAD.MOV.U32 R23, RZ, RZ, R20 ;  /* 0x000000ffff17c224 */ /* 0x000fe400078e0014 */
[----:B------:R-:W-:Y:S02]  /*0e20*/  @!P4 IMAD.MOV.U32 R20, RZ, RZ, R12 ;  /* 0x000000ffff14c224 */ /* 0x000fe400078e000c */
[----:B------:R-:W-:Y:S02]  /*0e30*/  @!P1 IMAD.MOV.U32 R23, RZ, RZ, R22 ;  /* 0x000000ffff179224 */ /* 0x000fe400078e0016 */
[----:B------:R-:W-:Y:S01]  /*0e40*/  @!P1 IMAD.MOV.U32 R22, RZ, RZ, R20 ;  /* 0x000000ffff169224 */ /* 0x000fe200078e0014 */
[----:B0-----:R-:W-:-:S13]  /*0e50*/  FSETP.GEU.FTZ.AND P6, PT, R19, R13, PT ;  /* 0x0000000d1300720b */ /* 0x001fda0003fde000 */
[----:B------:R-:W-:Y:S02]  /*0e60*/  @!P6 IMAD.MOV.U32 R0, RZ, RZ, R19 ;  /* 0x000000ffff00e224 */ /* 0x000fe400078e0013 */
[----:B------:R-:W-:Y:S02]  /*0e70*/  @!P6 IMAD.MOV.U32 R19, RZ, RZ, R26 ;  /* 0x000000ffff13e224 */ /* 0x000fe400078e001a */
[C---:B------:R-:W-:Y:S02]  /*0e80*/  @P6 VIADD R25, R14.reuse, 0xffffffff ;  /* 0xffffffff0e196836 */ /* 0x040fe40000000000 */
[----:B------:R-:W-:Y:S02]  /*0e90*/  @!P6 IMAD.MOV.U32 R3, RZ, RZ, R14 ;  /* 0x000000ffff03e224 */ /* 0x000fe400078e000e */
[----:B------:R-:W-:Y:S02]  /*0ea0*/  @!P6 VIADD R25, R14, 0x1 ;  /* 0x000000010e19e836 */ /* 0x000fe40000000000 */
[----:B------:R-:W-:-:S02]  /*0eb0*/  IMAD.MOV.U32 R26, RZ, RZ, 0x7f ;  /* 0x0000007fff1a7424 */ /* 0x000fc400078e00ff */
[----:B------:R-:W-:Y:S02]  /*0ec0*/  @!P6 IMAD.MOV.U32 R14, RZ, RZ, R21 ;  /* 0x000000ffff0ee224 */ /* 0x000fe400078e0015 */
[----:B------:R-:W-:Y:S02]  /*0ed0*/  @!P3 IMAD.MOV.U32 R26, RZ, RZ, 0xff ;  /* 0x000000ffff1ab424 */ /* 0x000fe400078e00ff */
[----:B------:R-:W-:Y:S02]  /*0ee0*/  IMAD.MOV.U32 R21, RZ, RZ, RZ ;  /* 0x000000ffff157224 */ /* 0x000fe400078e00ff */
[----:B------:R-:W-:Y:S02]  /*0ef0*/  @!P3 IMAD.MOV.U32 R21, RZ, RZ, 0x7f ;  /* 0x0000007fff15b424 */ /* 0x000fe400078e00ff */
[----:B------:R-:W-:Y:S02]  /*0f00*/  @!P2 IMAD.MOV.U32 R21, RZ, RZ, R18 ;  /* 0x000000ffff15a224 */ /* 0x000fe400078e0012 */
[----:B------:R-:W-:Y:S01]  /*0f10*/  @!P2 IMAD.MOV.U32 R18, RZ, RZ, R26 ;  /* 0x000000ffff12a224 */ /* 0x000fe200078e001a */
[----:B------:R-:W-:Y:S01]  /*0f20*/  LEA R26, R24, UR7, 0x2 ;  /* 0x00000007181a7c11 */ /* 0x000fe2000f8e10ff */
[----:B------:R-:W-:-:S02]  /*0f30*/  @!P4 IMAD.MOV.U32 R21, RZ, RZ, R15 ;  /* 0x000000ffff15c224 */ /* 0x000fc400078e000f */
[----:B------:R-:W-:Y:S02]  /*0f40*/  @!P4 IMAD.MOV.U32 R15, RZ, RZ, R18 ;  /* 0x000000ffff0fc224 */ /* 0x000fe400078e0012 */
[----:B------:R-:W-:Y:S01]  /*0f50*/  @!P1 IMAD.MOV.U32 R21, RZ, RZ, R16 ;  /* 0x000000ffff159224 */ /* 0x000fe200078e0010 */
[----:B------:R-:W0:Y:S01]  /*0f60*/  LDS R26, [R26] ;  /* 0x000000001a1a7984 */ /* 0x000e220000000800 */
[----:B------:R-:W-:Y:S01]  /*0f70*/  @!P1 IMAD.MOV.U32 R16, RZ, RZ, R15 ;  /* 0x000000ffff109224 */ /* 0x000fe200078e000f */
[----:B0-----:R-:W-:-:S13]  /*0f80*/  FSETP.GEU.FTZ.AND P2, PT, R26, R17, PT ;  /* 0x000000111a00720b */ /* 0x001fda0003f5e000 */
[C---:B------:R-:W-:Y:S01]  /*0f90*/  @P2 IADD3 R12, R24.reuse, -0x4, RZ ;  /* 0xfffffffc180c2810 */ /* 0x040fe20007ffe0ff */
        /* <DEDUP_REMOVED lines=9> */
[----:B0-----:R-:W-:Y:S02]  /*1030*/  FSETP.GEU.FTZ.AND P3, PT, R18, R17, PT ;  /* 0x000000111200720b */ /* 0x001fe40003f7e000 */
[----:B-1----:R-:W-:-:S11]  /*1040*/  FSETP.GEU.FTZ.AND P2, PT, R22, R13, PT ;  /* 0x0000000d1600720b */ /* 0x002fd60003f5e000 */
[C---:B------:R-:W-:Y:S02]  /*1050*/  @P3 VIADD R20, R12.reuse, 0xfffffffe ;  /* 0xfffffffe0c143836 */ /* 0x040fe40000000000 */
[----:B------:R-:W-:Y:S02]  /*1060*/  @!P3 VIADD R20, R12, 0x2 ;  /* 0x000000020c14b836 */ /* 0x000fe40000000000 */
[----:B------:R-:W-:Y:S01]  /*1070*/  @!P3 IMAD.MOV.U32 R23, RZ, RZ, R18 ;  /* 0x000000ffff17b224 */ /* 0x000fe200078e0012 */
[----:B------:R-:W-:Y:S01]  /*1080*/  @!P2 ISETP.NE.AND P4, PT, R14, 0xff, PT ;  /* 0x000000ff0e00a80c */ /* 0x000fe20003f85270 */
[----:B------:R-:W-:Y:S01]  /*1090*/  @!P3 IMAD.MOV.U32 R18, RZ, RZ, R26 ;  /* 0x000000ffff12b224 */ /* 0x000fe200078e001a */
[----:B------:R-:W-:Y:S01]  /*10a0*/  LEA R15, R20, UR7, 0x2 ;  /* 0x00000007140f7c11 */ /* 0x000fe2000f8e10ff */
[----:B------:R-:W-:Y:S01]  /*10b0*/  @!P3 IMAD.MOV.U32 R21, RZ, RZ, R12 ;  /* 0x000000ffff15b224 */ /* 0x000fe200078e000c */
[----:B------:R-:W-:Y:S01]  /*10c0*/  @!P2 FSEL R19, R2, R19, !P4 ;  /* 0x000000130213a208 */ /* 0x000fe20006000000 */
[----:B------:R-:W-:Y:S01]  /*10d0*/  @!P3 IMAD.MOV.U32 R12, RZ, RZ, R24 ;  /* 0x000000ffff0cb224 */ /* 0x000fe200078e0018 */
[----:B------:R-:W-:Y:S01]  /*10e0*/  @P2 ISETP.NE.AND P3, PT, R3, RZ, PT ;  /* 0x000000ff0300220c */ /* 0x000fe20003f65270 */
[----:B------:R-:W-:Y:S02]  /*10f0*/  LDS R24, [UR8+0xdc] ;  /* 0x0000dc08ff187984 */ /* 0x000fe40008000800 */
[----:B------:R-:W-:-:S02]  /*1100*/  @!P2 FADD.FTZ R19, R22, R19 ;  /* 0x000000131613a221 */ /* 0x000fc40000010000 */
[----:B------:R-:W0:Y:S02]  /*1110*/  LDS R15, [R15] ;  /* 0x000000000f0f7984 */ /* 0x000e240000000800 */
        /* <DEDUP_REMOVED lines=8> */
[----:B------:R-:W-:-:S02]  /*11a0*/  ISETP.NE.AND P5, PT, R21, RZ, PT ;  /* 0x000000ff1500720c */ /* 0x000fc40003fa5270 */
[----:B------:R-:W0:Y:S01]  /*11b0*/  LDS R26, [R26] ;  /* 0x000000001a1a7984 */ /* 0x000e220000000800 */
[----:B------:R-:W-:Y:S01]  /*11c0*/  BAR.SYNC.DEFER_BLOCKING 0x0 ;  /* 0x0000000000007b1d */ /* 0x000fe20000010000 */
[----:B------:R-:W-:Y:S02]  /*11d0*/  ISETP.NE.AND P4, PT, R20, 0xff, PT ;  /* 0x000000ff1400780c */ /* 0x000fe40003f85270 */
[C---:B------:R-:W-:Y:S02]  /*11e0*/  FSEL R27, R24.reuse, R23, !P5 ;  /* 0x00000017181b7208 */ /* 0x040fe40006800000 */
[----:B------:R-:W-:Y:S01]  /*11f0*/  @P2 FSEL R23, R24, R0, !P3 ;  /* 0x0000000018172208 */ /* 0x000fe20005800000 */
[----:B------:R-:W-:Y:S01]  /*1200*/  @!P2 FMUL.FTZ R0, R19, 0.5 ;  /* 0x3f0000001300a820 */ /* 0x000fe20000410000 */
[----:B------:R-:W-:-:S03]  /*1210*/  FSEL R15, R2, R15, !P4 ;  /* 0x0000000f020f7208 */ /* 0x000fc60006000000 */
[----:B------:R-:W-:Y:S01]  /*1220*/  @P2 FADD.FTZ R23, R22, R23 ;  /* 0x0000001716172221 */ /* 0x000fe20000010000 */
[----:B------:R-:W-:Y:S02]  /*1230*/  @!P2 FSETP.GT.FTZ.AND P3, PT, R13, R0, PT ;  /* 0x000000000d00a20b */ /* 0x000fe40003f74000 */
[----:B0-----:R-:W-:-:S13]  /*1240*/  FSETP.GEU.FTZ.AND P1, PT, R26, R17, PT ;  /* 0x000000111a00720b */ /* 0x001fda0003f3e000 */
[--C-:B------:R-:W-:Y:S01]  /*1250*/  @P1 FADD.FTZ R2, R27, R26.reuse ;  /* 0x0000001a1b021221 */ /* 0x100fe20000010000 */
[----:B------:R-:W-:-:S03]  /*1260*/  @!P1 FADD.FTZ R26, R15, R26 ;  /* 0x0000001a0f1a9221 */ /* 0x000fc60000010000 */
[----:B------:R-:W-:Y:S01]  /*1270*/  @P1 FMUL.FTZ R12, R2, 0.5 ;  /* 0x3f000000020c1820 */ /* 0x000fe20000410000 */
[----:B------:R-:W-:Y:S01]  /*1280*/  @P2 FMUL.FTZ R2, R23, 0.5 ;  /* 0x3f00000017022820 */ /* 0x000fe20000410000 */
[----:B------:R-:W-:-:S03]  /*1290*/  @!P1 FMUL.FTZ R26, R26, 0.5 ;  /* 0x3f0000001a1a9820 */ /* 0x000fc60000410000 */
[----:B------:R-:W-:Y:S02]  /*12a0*/  @P1 FSETP.GT.FTZ.AND P6, PT, R12, R17, PT ;  /* 0x000000110c00120b */ /* 0x000fe40003fd4000 */
[----:B------:R-:W-:Y:S01]  /*12b0*/  @P2 FSETP.GT.FTZ.AND P4, PT, R2, R13, PT ;  /* 0x0000000d0200220b */ /* 0x000fe20003f94000 */
[----:B------:R-:W-:Y:S01]  /*12c0*/  IMAD.IADD R2, R10, 0x1, R7 ;  /* 0x000000010a027824 */ /* 0x000fe200078e0207 */
[----:B------:R-:W-:Y:S02]  /*12d0*/  @!P1 FSETP.GT.FTZ.AND P5, PT, R17, R26, PT ;  /* 0x0000001a1100920b */ /* 0x000fe40003fb4000 */
[-C--:B------:R-:W-:Y:S02]  /*12e0*/  @P1 SEL R0, R21, R16.reuse, P6 ;  /* 0x0000001015001207 */ /* 0x080fe40003000000 */
[----:B------:R-:W-:Y:S02]  /*12f0*/  @P2 SEL R3, R3, R25, P4 ;  /* 0x0000001903032207 */ /* 0x000fe40002000000 */
[----:B------:R-:W-:-:S02]  /*1300*/  @!P1 SEL R0, R20, R16, P5 ;  /* 0x0000001014009207 */ /* 0x000fc40002800000 */
[----:B------:R-:W-:Y:S02]  /*1310*/  @!P2 SEL R3, R14, R25, P3 ;  /* 0x000000190e03a207 */ /* 0x000fe40001800000 */
[----:B------:R-:W-:Y:S02]  /*1320*/  LEA R12, R9, UR5, 0x1 ;  /* 0x00000005090c7c11 */ /* 0x000fe4000f8e08ff */
[----:B------:R-:W-:Y:S02]  /*1330*/  PRMT R17, R0, 0x7604, R3 ;  /* 0x0000760400117816 */ /* 0x000fe40000000003 */
[----:B------:R-:W-:-:S03]  /*1340*/  IADD3 R2, P2, R2, UR14, RZ ;  /* 0x0000000e02027c10 */ /* 0x000fc6000ff5e0ff */
[----:B------:R-:W-:Y:S01]  /*1350*/  STS.U16 [R12], R17 ;  /* 0x000000110c007388 */ /* 0x000fe20000000400 */
[----:B------:R-:W-:-:S03]  /*1360*/  NOP ;  /* 0x0000000000007918 */ /* 0x000fc60000000000 */
[----:B------:R-:W-:Y:S04]  /*1370*/  LDS.U8 R13, [R9+UR5] ;  /* 0x00000005090d7984 */ /* 0x000fe80008000000 */
[----:B------:R-:W-:Y:S01]  /*1380*/  LDS.U8 R15, [R9+UR5+0x20] ;  /* 0x00002005090f7984 */ /* 0x000fe20008000000 */
[----:B------:R-:W-:-:S03]  /*1390*/  USEL UR5, UR4, 0x7fffffff, UP0 ;  /* 0x7fffffff04057887 */ /* 0x000fc60008000000 */
[----:B------:R-:W-:Y:S01]  /*13a0*/  @!P0 STS [UR8+0xc0], R5 ;  /* 0x0000c005ff008988 */ /* 0x000fe20008000808 */
[----:B------:R-:W-:Y:S06]  /*13b0*/  BAR.SYNC.DEFER_BLOCKING 0x0 ;  /* 0x0000000000007b1d */ /* 0x000fec0000010000 */
[----:B------:R-:W0:Y:S02]  /*13c0*/  LDS R3, [UR8+0xc0] ;  /* 0x0000c008ff037984 */ /* 0x000e240008000800 */
[-C--:B0-----:R-:W-:Y:S02]  /*13d0*/  ISETP.GE.AND P0, PT, R10, R3.reuse, PT ;  /* 0x000000030a00720c */ /* 0x081fe40003f06270 */
[----:B------:R-:W-:-:S02]  /*13e0*/  ISETP.GE.AND P1, PT, R6, R3, PT ;  /* 0x000000030600720c */ /* 0x000fc40003f26270 */
[----:B------:R-:W-:-:S09]  /*13f0*/  IADD3.X R3, R4, UR15, RZ, P2, !PT ;  /* 0x0000000f04037c10 */ /* 0x000fd200097fe4ff */
[----:B------:R1:W-:Y:S01]  /*1400*/  @!P0 STG.E.U8 desc[UR10][R2.64], R13 ;  /* 0x0000000d02008986 */ /* 0x0003e2000c10110a */
[----:B------:R-:W-:-:S03]  /*1410*/  IADD3 R7, P0, R7, UR4, RZ ;  /* 0x0000000407077c10 */ /* 0x000fc6000ff1e0ff */
[----:B------:R1:W-:Y:S02]  /*1420*/  @!P1 STG.E.U8 desc[UR10][R2.64+0x20], R15 ;  /* 0x0000200f02009986 */ /* 0x0003e4000c10110a */
[----:B------:R-:W-:Y:S01]  /*1430*/  IMAD.X R8, RZ, RZ, R8, P0 ;  /* 0x000000ffff087224 */ /* 0x000fe200000e0608 */
[----:B------:R-:W-:-:S04]  /*1440*/  ISETP.GE.U32.AND P0, PT, R7, UR5, PT ;  /* 0x0000000507007c0c */ /* 0x000fc8000bf06070 */
[----:B------:R-:W-:-:S13]  /*1450*/  ISETP.GE.AND.EX P0, PT, R8, RZ, PT, P0 ;  /* 0x000000ff0800720c */ /* 0x000fda0003f06300 */
[----:B-1----:R-:W-:Y:S05]  /*1460*/  @!P0 BRA `(.L_x_730) ;  /* 0xffffffec00788947 */ /* 0x002fea000383ffff */
[----:B------:R-:W-:Y:S05]  /*1470*/  EXIT ;  /* 0x000000000000794d */ /* 0x000fea0003800000 */
.L_x_731:
        /* <DEDUP_REMOVED lines=16> */
.L_x_2090:


//--------------------- .text._Z18kQuantizeBlockwiseI13__nv_bfloat16Li128ELi2ELi0ELi0EEvPfPT_S1_PhS1_ii --------------------------
	.section	.text._Z18kQuantizeBlockwiseI13__nv_bfloat16Li128ELi2ELi0ELi0EEvPfPT_S1_PhS1_ii,"ax",@progbits
	.align	128
        .global         _Z18kQuantizeBlockwiseI13__nv_bfloat16Li128ELi2ELi0ELi0EEvPfPT_S1_PhS1_ii
        .type           _Z18kQuantizeBlockwiseI13__nv_bfloat16Li128ELi2ELi0ELi0EEvPfPT_S1_PhS1_ii,@function
        .size           _Z18kQuantizeBlockwiseI13__nv_bfloat16Li128ELi2ELi0ELi0EEvPfPT_S1_PhS1_ii,(.L_x_2091 - _Z18kQuantizeBlockwiseI13__nv_bfloat16Li128ELi2ELi0ELi0EEvPfPT_S1_PhS1_ii)
        .other          _Z18kQuantizeBlockwiseI13__nv_bfloat16Li128ELi2ELi0ELi0EEvPfPT_S1_PhS1_ii,@"STO_CUDA_ENTRY STV_DEFAULT"
_Z18kQuantizeBlockwiseI13__nv_bfloat16Li128ELi2ELi0ELi0EEvPfPT_S1_PhS1_ii:
.text._Z18kQuantizeBlockwiseI13__nv_bfloat16Li128ELi2ELi0ELi0EEvPfPT_S1_PhS1_ii:
        /* <DEDUP_REMOVED lines=16> */
.L_x_734:
[----:B0-2---:R-:W-:-:S06]  /*0100*/  IMAD.WIDE R2, R7, 0x4, R4 ;  /* 0x0000000407027825 */ /* 0x005fcc00078e0204 */
[----:B------:R-:W2:Y:S01]  /*0110*/  LDG.E R2, desc[UR10][R2.64] ;  /* 0x0000000a02027981 */ /* 0x000ea2000c1e1900 */
[----:B------:R-:W-:Y:S02]  /*0120*/  IMAD R9, R7, 0x4, R6 ;  /* 0x0000000407097824 */ /* 0x000fe400078e0206 */
[----:B-1----:R-:W-:-:S05]  /*0130*/  IMAD.IADD R7, R8, 0x1, R7 ;  /* 0x0000000108077824 */ /* 0x002fca00078e0207 */
[----:B------:R-:W-:Y:S01]  /*0140*/  ISETP.GE.AND P0, PT, R7, 0x100, PT ;  /* 0x000001000700780c */ /* 0x000fe20003f06270 */
[----:B--2---:R0:W-:-:S12]  /*0150*/  STS [R9], R2 ;  /* 0x0000000209007388 */ /* 0x0041d80000000800 */
[----:B------:R-:W-:Y:S05]  /*0160*/  @!P0 BRA `(.L_x_734) ;  /* 0xfffffffc00e48947 */ /* 0x000fea000383ffff */
.L_x_733:
[----:B------:R-:W-:Y:S05]  /*0170*/  BSYNC B0 ;  /* 0x0000000000007941 */ /* 0x000fea0003800000 */
.L_x_732:
[----:B------:R-:W-:Y:S01]  /*0180*/  UISETP.LT.U32.AND UP0, UPT, UR4, 0x7fffffff, UPT ;  /* 0x7fffffff0400788c */ /* 0x000fe2000bf01070 */
[----:B------:R-:W-:-:S03]  /*0190*/  IMAD.SHL.U32 R12, R12, 0x80, RZ ;  /* 0x000000800c0c7824 */ /* 0x000fc600078e00ff */
[----:B------:R-:W-:-:S06]  /*01a0*/  USEL UR8, UR4, 0x7fffffff, UP0 ;  /* 0x7fffffff04087887 */ /* 0x000fcc0008000000 */
[----:B------:R-:W-:-:S13]  /*01b0*/  ISETP.GE.AND P0, PT, R12, UR8, PT ;  /* 0x000000080c007c0c */ /* 0x000fda000bf06270 */
[----:B------:R-:W-:Y:S05]  /*01c0*/  @P0 EXIT ;  /* 0x000000000000094d */ /* 0x000fea0003800000 */
[----:B------:R-:W1:Y:S01]  /*01d0*/  S2UR UR6, SR_CgaCtaId ;  /* 0x00000000000679c3 */ /* 0x000e620000008800 */
[----:B------:R-:W2:Y:S01]  /*01e0*/  S2R R4, SR_LANEID ;  /* 0x0000000000047919 */ /* 0x000ea20000000000 */
[----:B------:R-:W-:Y:S01]  /*01f0*/  SHF.R.S32.HI R3, RZ, 0x1f, R0 ;  /* 0x0000001fff037819 */ /* 0x000fe20000011400 */
[----:B------:R-:W-:Y:S01]  /*0200*/  IMAD.SHL.U32 R7, R0, 0x2, RZ ;  /* 0x0000000200077824 */ /* 0x000fe200078e00ff */
[----:B------:R-:W-:Y:S01]  /*0210*/  UMOV UR5, 0x400 ;  /* 0x0000040000057882 */ /* 0x000fe20000000000 */
[----:B------:R-:W-:Y:S01]  /*0220*/  SHF.R.S32.HI R6, RZ, 0x1f, R12 ;  /* 0x0000001fff067819 */ /* 0x000fe2000001140c */
[----:B------:R-:W-:Y:S01]  /*0230*/  UIADD3 UR5, UR5, 0x190, URZ ;  /* 0x0000019005057890 */ /* 0x000fe2000fffe03f */
[----:B------:R-:W-:Y:S01]  /*0240*/  LEA.HI R3, R3, R0, RZ, 0x5 ;  /* 0x0000000003037211 */ /* 0x000fe200078f28ff */
[----:B------:R-:W-:Y:S01]  /*0250*/  ULDC.64 UR12, c[0x0][0x218] ;  /* 0x00008600000c7ab9 */ /* 0x000fe20000000a00 */
[----:B------:R-:W-:Y:S01]  /*0260*/  LOP3.LUT R7, R7, 0xffffffc0, RZ, 0xc0, !PT ;  /* 0xffffffc007077812 */ /* 0x000fe200078ec0ff */
[----:B------:R-:W-:Y:S01]  /*0270*/  ULDC.64 UR14, c[0x0][0x228] ;  /* 0x00008a00000e7ab9 */ /* 0x000fe20000000a00 */
[----:B------:R-:W-:-:S02]  /*0280*/  SHF.R.S32.HI R8, RZ, 0x5, R3 ;  /* 0x00000005ff087819 */ /* 0x000fc40000011403 */
[----:B------:R-:W-:Y:S02]  /*0290*/  LOP3.LUT R3, R3, 0xffffffe0, RZ, 0xc0, !PT ;  /* 0xffffffe003037812 */ /* 0x000fe400078ec0ff */
[----:B0-----:R-:W-:Y:S02]  /*02a0*/  LOP3.LUT R9, R7, 0x1f, R0, 0xf8, !PT ;  /* 0x0000001f07097812 */ /* 0x001fe400078ef800 */
[----:B------:R-:W-:Y:S01]  /*02b0*/  LOP3.LUT R11, RZ, R3, RZ, 0x33, !PT ;  /* 0x00000003ff0b7212 */ /* 0x000fe200078e33ff */
[----:B------:R-:W-:Y:S01]  /*02c0*/  VIADD R10, R3, 0x20 ;  /* 0x00000020030a7836 */ /* 0x000fe20000000000 */
[----:B------:R-:W-:Y:S01]  /*02d0*/  LOP3.LUT R5, R9, 0x20, RZ, 0xfc, !PT ;  /* 0x0000002009057812 */ /* 0x000fe200078efcff */
[----:B-1----:R-:W-:-:S06]  /*02e0*/  ULEA UR5, UR6, UR5, 0x18 ;  /* 0x0000000506057291 */ /* 0x002fcc000f8ec03f */
[----:B------:R-:W-:-:S07]  /*02f0*/  LEA R8, R8, UR5, 0x2 ;  /* 0x0000000508087c11 */ /* 0x000fce000f8e10ff */
.L_x_740:
[----:B------:R-:W0:Y:S01]  /*0300*/  LDC R3, c[0x0][0x23c] ;  /* 0x00008f00ff037b82 */ /* 0x000e220000000800 */
[----:B------:R-:W-:Y:S01]  /*0310*/  IMAD.MOV R14, RZ, RZ, -R12 ;  /* 0x000000ffff0e7224 */ /* 0x000fe200078e0a0c */
[C---:B------:R-:W-:Y:S02]  /*0320*/  IADD3 R16, P2, R9.reuse, R12, RZ ;  /* 0x0000000c09107210 */ /* 0x040fe40007f5e0ff */
[----:B------:R-:W-:Y:S02]  /*0330*/  PRMT R19, RZ, 0x7610, R19 ;  /* 0x00007610ff137816 */ /* 0x000fe40000000013 */
[----:B------:R-:W-:Y:S02]  /*0340*/  LEA.HI.X.SX32 R13, R9, R6, 0x1, P2 ;  /* 0x00000006090d7211 */ /* 0x000fe400010f0eff */
[----:B------:R-:W-:Y:S01]  /*0350*/  BAR.SYNC.DEFER_BLOCKING 0x0 ;  /* 0x0000000000007b1d */ /* 0x000fe20000010000 */
[----:B------:R-:W-:Y:S02]  /*0360*/  LEA R2, P2, R16, UR12, 0x1 ;  /* 0x0000000c10027c11 */ /* 0x000fe4000f8408ff */
[----:B------:R-:W-:-:S02]  /*0370*/  PRMT R17, RZ, 0x7610, R17 ;  /* 0x00007610ff117816 */ /* 0x000fc40000000011 */
[----:B0-----:R-:W-:Y:S02]  /*0380*/  VIADDMNMX R14, R14, R3, 0x80, PT ;  /* 0x000000800e0e7446 */ /* 0x001fe40003800103 */
[----:B------:R-:W-:Y:S02]  /*0390*/  LEA.HI.X R3, R16, UR13, R13, 0x1, P2 ;  /* 0x0000000d10037c11 */ /* 0x000fe400090f0c0d */
[-C--:B------:R-:W-:Y:S02]  /*03a0*/  ISETP.GE.AND P0, PT, R9, R14.reuse, PT ;  /* 0x0000000e0900720c */ /* 0x080fe40003f06270 */
[----:B------:R-:W-:-:S11]  /*03b0*/  ISETP.GE.AND P1, PT, R5, R14, PT ;  /* 0x0000000e0500720c */ /* 0x000fd60003f26270 */
[----:B------:R-:W3:Y:S04]  /*03c0*/  @!P0 LDG.E.U16.CONSTANT R19, desc[UR10][R2.64] ;  /* 0x0000000a02138981 */ /* 0x000ee8000c1e9500 */
[----:B------:R-:W4:Y:S01]  /*03d0*/  @!P1 LDG.E.U16.CONSTANT R17, desc[UR10][R2.64+0x40] ;  /* 0x0000400a02119981 */ /* 0x000f22000c1e9500 */
[----:B------:R-:W0:Y:S01]  /*03e0*/  S2UR UR6, SR_CgaCtaId ;  /* 0x00000000000679c3 */ /* 0x000e220000008800 */
[----:B------:R-:W-:Y:S01]  /*03f0*/  UMOV UR5, 0x400 ;  /* 0x0000040000057882 */ /* 0x000fe20000000000 */
[--C-:B--2---:R-:W-:Y:S01]  /*0400*/  IMAD.IADD R15, R7, 0x1, R4.reuse ;  /* 0x00000001070f7824 */ /* 0x104fe200078e0204 */
[----:B------:R-:W-:Y:S01]  /*0410*/  ISETP.GT.AND P0, PT, R14, 0x3f, PT ;  /* 0x0000003f0e00780c */ /* 0x000fe20003f04270 */
[----:B------:R-:W-:Y:S02]  /*0420*/  BSSY B0, `(.L_x_735) ;  /* 0x000004f000007945 */ /* 0x000fe40003800000 */
[----:B------:R-:W-:Y:S01]  /*0430*/  IMAD.IADD R18, R15, 0x1, R4 ;  /* 0x000000010f127824 */ /* 0x000fe200078e0204 */
[----:B0-----:R-:W-:-:S06]  /*0440*/  ULEA UR9, UR6, UR5, 0x18 ;  /* 0x0000000506097291 */ /* 0x001fcc000f8ec03f */
[----:B------:R-:W-:Y:S02]  /*0450*/  LEA R20, R15, UR9, 0x1 ;  /* 0x000000090f147c11 */ /* 0x000fe4000f8e08ff */
[----:B------:R-:W-:-:S03]  /*0460*/  LEA R21, R18, UR9, 0x1 ;  /* 0x0000000912157c11 */ /* 0x000fc6000f8e08ff */
[----:B---3--:R-:W-:Y:S04]  /*0470*/  STS.U16 [R20], R19 ;  /* 0x0000001314007388 */ /* 0x008fe80000000400 */
        /* <DEDUP_REMOVED lines=46> */
.L_x_736:
        /* <DEDUP_REMOVED lines=27> */
.L_x_737:
[----:B------:R-:W-:Y:S05]  /*0910*/  BSYNC B0 ;  /* 0x0000000000007941 */ /* 0x000fea0003800000 */
.L_x_735:
        /* <DEDUP_REMOVED lines=14> */
.L_x_739:
[----:B------:R-:W-:Y:S05]  /*0a00*/  BSYNC B0 ;  /* 0x0000000000007941 */ /* 0x000fea0003800000 */
.L_x_738:
        /* <DEDUP_REMOVED lines=8> */
[----:B-1----:R-:W0:Y:S04]  /*0a90*/  LDS R3, [UR9+0x5a0] ;  /* 0x0005a009ff037984 */ /* 0x002e280008000800 */
[----:B------:R-:W1:Y:S01]  /*0aa0*/  LDS R23, [UR9+0x39c] ;  /* 0x00039c09ff177984 */ /* 0x000e620008000800 */
[-C--:B0-----:R-:W-:Y:S01]  /*0ab0*/  FMUL.FTZ R22, R22, R3.reuse ;  /* 0x0000000316167220 */ /* 0x081fe20000410000 */
[----:B------:R-:W-:Y:S01]  /*0ac0*/  FMUL.FTZ R2, R18, R3 ;  /* 0x0000000312027220 */ /* 0x000fe20000410000 */
[----:B------:R-:W-:-:S02]  /*0ad0*/  IMAD.MOV.U32 R18, RZ, RZ, 0x3f800000 ;  /* 0x3f800000ff127424 */ /* 0x000fc400078e00ff */
[----:B-1----:R-:W-:Y:S01]  /*0ae0*/  IMAD.MOV.U32 R3, RZ, RZ, R23 ;  /* 0x000000ffff037224 */ /* 0x002fe200078e0017 */
[----:B------:R-:W-:-:S13]  /*0af0*/  FSETP.GEU.FTZ.AND P2, PT, R23, R22, PT ;  /* 0x000000161700720b */ /* 0x000fda0003f5e000 */
[----:B------:R-:W-:Y:S02]  /*0b00*/  @P2 IMAD.MOV.U32 R24, RZ, RZ, 0x3f ;  /* 0x0000003fff182424 */ /* 0x000fe400078e00ff */
[----:B------:R-:W-:Y:S02]  /*0b10*/  @P2 IMAD.MOV.U32 R18, RZ, RZ, R3 ;  /* 0x000000ffff122224 */ /* 0x000fe400078e0003 */
[----:B------:R-:W-:Y:S01]  /*0b20*/  @P2 IMAD.MOV.U32 R23, RZ, RZ, -0x40800000 ;  /* 0xbf800000ff172424 */ /* 0x000fe200078e00ff */
[----:B------:R-:W-:Y:S01]  /*0b30*/  LEA R27, R24, UR7, 0x2 ;  /* 0x00000007181b7c11 */ /* 0x000fe2000f8e10ff */
[----:B------:R-:W-:-:S05]  /*0b40*/  @P2 IMAD.MOV.U32 R20, RZ, RZ, RZ ;  /* 0x000000ffff142224 */ /* 0x000fca00078e00ff */
[----:B------:R-:W0:Y:S02]  /*0b50*/  LDS R27, [R27] ;  /* 0x000000001b1b7984 */ /* 0x000e240000000800 */
[----:B0-----:R-:W-:-:S13]  /*0b60*/  FSETP.GEU.FTZ.AND P3, PT, R27, R22, PT ;  /* 0x000000161b00720b */ /* 0x001fda0003f7e000 */
[C---:B------:R-:W-:Y:S02]  /*0b70*/  @P3 VIADD R19, R24.reuse, 0xffffffe0 ;  /* 0xffffffe018133836 */ /* 0x040fe40000000000 */
[----:B------:R-:W-:Y:S02]  /*0b80*/  @!P3 VIADD R19, R24, 0x20 ;  /* 0x000000201813b836 */ /* 0x000fe40000000000 */
[----:B------:R-:W-:Y:S02]  /*0b90*/  @!P3 IMAD.MOV.U32 R23, RZ, RZ, R27 ;  /* 0x000000ffff17b224 */ /* 0x000fe400078e001b */
[----:B------:R-:W-:Y:S01]  /*0ba0*/  @!P3 IMAD.MOV.U32 R27, RZ, RZ, R18 ;  /* 0x000000ffff1bb224 */ /* 0x000fe200078e0012 */
[----:B------:R-:W-:Y:S01]  /*0bb0*/  LEA R25, R19, UR7, 0x2 ;  /* 0x0000000713197c11 */ /* 0x000fe2000f8e10ff */
[----:B------:R-:W-:Y:S02]  /*0bc0*/  IMAD.MOV.U32 R18, RZ, RZ, 0xff ;  /* 0x000000ffff127424 */ /* 0x000fe400078e00ff */
[----:B------:R-:W-:-:S02]  /*0bd0*/  @P2 IMAD.MOV.U32 R18, RZ, RZ, 0x7f ;  /* 0x0000007fff122424 */ /* 0x000fc400078e00ff */
[----:B------:R-:W-:Y:S01]  /*0be0*/  @!P3 IMAD.MOV.U32 R20, RZ, RZ, R24 ;  /* 0x000000ffff14b224 */ /* 0x000fe200078e0018 */
[----:B------:R-:W0:Y:S01]  /*0bf0*/  LDS R25, [R25] ;  /* 0x0000000019197984 */ /* 0x000e220000000800 */
[----:B------:R-:W-:Y:S01]  /*0c00*/  @!P3 IMAD.MOV.U32 R24, RZ, RZ, R18 ;  /* 0x000000ffff18b224 */ /* 0x000fe200078e0012 */
[----:B0-----:R-:W-:-:S13]  /*0c10*/  FSETP.GEU.FTZ.AND P4, PT, R25, R22, PT ;  /* 0x000000161900720b */ /* 0x001fda0003f9e000 */
[C---:B------:R-:W-:Y:S02]  /*0c20*/  @P4 VIADD R17, R19.reuse, 0xfffffff0 ;  /* 0xfffffff013114836 */ /* 0x040fe40000000000 */
[----:B------:R-:W-:Y:S02]  /*0c30*/  @!P4 VIADD R17, R19, 0x10 ;  /* 0x000000101311c836 */ /* 0x000fe40000000000 */
[----:B------:R-:W-:Y:S02]  /*0c40*/  @!P4 IMAD.MOV.U32 R23, RZ, RZ, R25 ;  /* 0x000000ffff17c224 */ /* 0x000fe400078e0019 */
[----:B------:R-:W-:Y:S01]  /*0c50*/  @!P4 IMAD.MOV.U32 R25, RZ, RZ, R27 ;  /* 0x000000ffff19c224 */ /* 0x000fe200078e001b */
[----:B------:R-:W-:Y:S01]  /*0c60*/  LEA R21, R17, UR7, 0x2 ;  /* 0x0000000711157c11 */ /* 0x000fe2000f8e10ff */
[----:B------:R-:W-:Y:S02]  /*0c70*/  @!P4 IMAD.MOV.U32 R20, RZ, RZ, R19 ;  /* 0x000000ffff14c224 */ /* 0x000fe400078e0013 */
[----:B------:R-:W-:-:S03]  /*0c80*/  @!P4 IMAD.MOV.U32 R19, RZ, RZ, R24 ;  /* 0x000000ffff13c224 */ /* 0x000fc600078e0018 */
        /* <DEDUP_REMOVED lines=18> */
[----:B------:R-:W-:Y:S01]  /*0db0*/  FSETP.GEU.FTZ.AND P2, PT, R3, R2, PT ;  /* 0x000000020300720b */ /* 0x000fe20003f5e000 */
[----:B------:R-:W-:Y:S04]  /*0dc0*/  LDS R17, [UR9+0x1a0] ;  /* 0x0001a009ff117984 */ /* 0x000fe80008000800 */
[----:B------:R-:W0:Y:S08]  /*0dd0*/  LDS R29, [R29] ;  /* 0x000000001d1d7984 */ /* 0x000e300000000800 */
[----:B------:R-:W-:Y:S01]  /*0de0*/  @!P2 IMAD.MOV.U32 R26, RZ, RZ, 0xbf ;  /* 0x000000bfff1aa424 */ /* 0x000fe200078e00ff */
[----:B0-----:R-:W-:-:S13]  /*0df0*/  FSETP.GEU.FTZ.AND P3, PT, R29, R22, PT ;  /* 0x000000161d00720b */ /* 0x001fda0003f7e000 */
[C---:B------:R-:W-:Y:S02]  /*0e00*/  @P3 VIADD R19, R24.reuse, 0xfffffffe ;  /* 0xfffffffe18133836 */ /* 0x040fe40000000000 */
[----:B------:R-:W-:Y:S02]  /*0e10*/  @!P3 VIADD R19, R24, 0x2 ;  /* 0x000000021813b836 */ /* 0x000fe40000000000 */
[----:B------:R-:W-:Y:S02]  /*0e20*/  @!P3 IMAD.MOV.U32 R23, RZ, RZ, R29 ;  /* 0x000000ffff17b224 */ /* 0x000fe400078e001d */
[----:B------:R-:W-:Y:S01]  /*0e30*/  @!P3 IMAD.MOV.U32 R29, RZ, RZ, R27 ;  /* 0x000000ffff1db224 */ /* 0x000fe200078e001b */
[----:B------:R-:W-:Y:S01]  /*0e40*/  LEA R25, R19, UR7, 0x2 ;  /* 0x0000000713197c11 */ /* 0x000fe2000f8e10ff */
[----:B------:R-:W-:Y:S02]  /*0e50*/  @!P3 IMAD.MOV.U32 R20, RZ, RZ, R24 ;  /* 0x000000ffff14b224 */ /* 0x000fe400078e0018 */
[----:B------:R-:W-:-:S02]  /*0e60*/  @!P3 IMAD.MOV.U32 R24, RZ, RZ, R18 ;  /* 0x000000ffff18b224 */ /* 0x000fc400078e0012 */
[----:B------:R-:W-:Y:S04]  /*0e70*/  LDS R18, [UR9+0x59c] ;  /* 0x00059c09ff127984 */ /* 0x000fe80008000800 */
        /* <DEDUP_REMOVED lines=11> */
[----:B------:R-:W-:Y:S02]  /*0f30*/  @P1 ISETP.NE.AND P3, PT, R20, RZ, PT ;  /* 0x000000ff1400120c */ /* 0x000fe40003f65270 */
[----:B------:R-:W-:Y:S02]  /*0f40*/  @!P1 ISETP.NE.AND P4, PT, R19, 0xff, PT ;  /* 0x000000ff1300980c */ /* 0x000fe40003f85270 */
[----:B------:R-:W-:Y:S02]  /*0f50*/  @P1 FSEL R28, R17, R23, !P3 ;  /* 0x00000017111c1208 */ /* 0x000fe40005800000 */
[----:B------:R-:W-:Y:S02]  /*0f60*/  LEA R23, R26, UR7, 0x2 ;  /* 0x000000071a177c11 */ /* 0x000fe4000f8e10ff */
[----:B------:R-:W-:Y:S01]  /*0f70*/  @!P1 FSEL R24, R18, R25, !P4 ;  /* 0x0000001912189208 */ /* 0x000fe20006000000 */
[----:B------:R-:W-:-:S03]  /*0f80*/  @P1 FADD.FTZ R28, R27, R28 ;  /* 0x0000001c1b1c1221 */ /* 0x000fc60000010000 */
[----:B------:R-:W0:Y:S01]  /*0f90*/  LDS R23, [R23] ;  /* 0x0000000017177984 */ /* 0x000e220000000800 */
[----:B------:R-:W-:Y:S01]  /*0fa0*/  @!P1 FADD.FTZ R24, R27, R24 ;  /* 0x000000181b189221 */ /* 0x000fe20000010000 */
[----:B------:R-:W-:-:S03]  /*0fb0*/  @P1 FMUL.FTZ R27, R28, 0.5 ;  /* 0x3f0000001c1b1820 */ /* 0x000fc60000410000 */
[----:B------:R-:W-:Y:S01]  /*0fc0*/  @!P1 FMUL.FTZ R25, R24, 0.5 ;  /* 0x3f00000018199820 */ /* 0x000fe20000410000 */
[----:B------:R-:W-:Y:S01]  /*0fd0*/  IMAD.MOV.U32 R24, RZ, RZ, -0x40800000 ;  /* 0xbf800000ff187424 */ /* 0x000fe200078e00ff */
[----:B------:R-:W-:Y:S01]  /*0fe0*/  @P1 FSETP.GT.FTZ.AND P5, PT, R27, R22, PT ;  /* 0x000000161b00120b */ /* 0x000fe20003fb4000 */
[----:B------:R-:W-:Y:S02]  /*0ff0*/  @!P2 IMAD.MOV.U32 R24, RZ, RZ, R3 ;  /* 0x000000ffff18a224 */ /* 0x000fe400078e0003 */
[----:B------:R-:W-:Y:S01]  /*1000*/  @!P1 FSETP.GT.FTZ.AND P4, PT, R22, R25, PT ;  /* 0x000000191600920b */ /* 0x000fe20003f94000 */
[----:B------:R-:W-:Y:S01]  /*1010*/  @!P2 IMAD.MOV.U32 R3, RZ, RZ, 0x3f800000 ;  /* 0x3f800000ff03a424 */ /* 0x000fe200078e00ff */
[-C--:B------:R-:W-:Y:S02]  /*1020*/  @P1 SEL R20, R20, R21.reuse, P5 ;  /* 0x0000001514141207 */ /* 0x080fe40002800000 */
[----:B------:R-:W-:Y:S01]  /*1030*/  @!P1 SEL R20, R19, R21, P4 ;  /* 0x0000001513149207 */ /* 0x000fe20002000000 */
[----:B------:R-:W-:-:S02]  /*1040*/  IMAD.MOV.U32 R21, RZ, RZ, 0x7f ;  /* 0x0000007fff157424 */ /* 0x000fc400078e00ff */
[----:B------:R-:W-:Y:S01]  /*1050*/  @!P2 IMAD.MOV.U32 R21, RZ, RZ, 0xff ;  /* 0x000000ffff15a424 */ /* 0x000fe200078e00ff */
[----:B0-----:R-:W-:-:S13]  /*1060*/  FSETP.GEU.FTZ.AND P3, PT, R23, R2, PT ;  /* 0x000000021700720b */ /* 0x001fda0003f7e000 */
[C---:B------:R-:W-:Y:S02]  /*1070*/  @P3 VIADD R22, R26.reuse, 0xffffffe0 ;  /* 0xffffffe01a163836 */ /* 0x040fe40000000000 */
[----:B------:R-:W-:Y:S02]  /*1080*/  @!P3 VIADD R22, R26, 0x20 ;  /* 0x000000201a16b836 */ /* 0x000fe40000000000 */
[----:B------:R-:W-:Y:S02]  /*1090*/  @!P3 IMAD.MOV.U32 R24, RZ, RZ, R23 ;  /* 0x000000ffff18b224 */ /* 0x000fe400078e0017 */
[----:B------:R-:W-:Y:S01]  /*10a0*/  @!P3 IMAD.MOV.U32 R23, RZ, RZ, R3 ;  /* 0x000000ffff17b224 */ /* 0x000fe200078e0003 */
[----:B------:R-:W-:Y:S01]  /*10b0*/  LEA R25, R22, UR7, 0x2 ;  /* 0x0000000716197c11 */ /* 0x000fe2000f8e10ff */
[----:B------:R-:W-:Y:S02]  /*10c0*/  IMAD.MOV.U32 R3, RZ, RZ, RZ ;  /* 0x000000ffff037224 */ /* 0x000fe400078e00ff */
[----:B------:R-:W-:-:S02]  /*10d0*/  @!P2 IMAD.MOV.U32 R3, RZ, RZ, 0x7f ;  /* 0x0000007fff03a424 */ /* 0x000fc400078e00ff */
        /* <DEDUP_REMOVED lines=51> */
[----:B------:R-:W-:Y:S02]  /*1410*/  FSEL R24, R17, R24, !P3 ;  /* 0x0000001811187208 */ /* 0x000fe40005800000 */
[----:B------:R-:W-:Y:S02]  /*1420*/  FSEL R17, R18, R19, !P2 ;  /* 0x0000001312117208 */ /* 0x000fe40005000000 */
[----:B0-----:R-:W-:-:S13]  /*1430*/  FSETP.GEU.FTZ.AND P1, PT, R23, R2, PT ;  /* 0x000000021700720b */ /* 0x001fda0003f3e000 */
[--C-:B------:R-:W-:Y:S01]  /*1440*/  @P1 FADD.FTZ R18, R24, R23.reuse ;  /* 0x0000001718121221 */ /* 0x100fe20000010000 */
[----:B------:R-:W-:-:S03]  /*1450*/  @!P1 FADD.FTZ R17, R17, R23 ;  /* 0x0000001711119221 */ /* 0x000fc60000010000 */
[----:B------:R-:W-:Y:S01]  /*1460*/  @P1 FMUL.FTZ R19, R18, 0.5 ;  /* 0x3f00000012131820 */ /* 0x000fe20000410000 */
[----:B------:R-:W-:-:S04]  /*1470*/  @!P1 FMUL.FTZ R17, R17, 0.5 ;  /* 0x3f00000011119820 */ /* 0x000fc80000410000 */
[----:B------:R-:W-:Y:S02]  /*1480*/  @P1 FSETP.GT.FTZ.AND P3, PT, R19, R2, PT ;  /* 0x000000021300120b */ /* 0x000fe40003f74000 */
[----:B------:R-:W-:Y:S01]  /*1490*/  @!P1 FSETP.GT.FTZ.AND P2, PT, R2, R17, PT ;  /* 0x000000110200920b */ /* 0x000fe20003f54000 */
[----:B------:R-:W-:Y:S01]  /*14a0*/  IMAD R2, R4, 0x2, R7 ;  /* 0x0000000204027824 */ /* 0x000fe200078e0207 */
[-C--:B------:R-:W-:Y:S02]  /*14b0*/  @P1 SEL R3, R3, R22.reuse, P3 ;  /* 0x0000001603031207 */ /* 0x080fe40001800000 */
[----:B------:R-:W-:Y:S02]  /*14c0*/  @!P1 SEL R3, R21, R22, P2 ;  /* 0x0000001615039207 */ /* 0x000fe40001000000 */
[----:B------:R-:W-:Y:S02]  /*14d0*/  IADD3 R16, P2, R16, UR14, RZ ;  /* 0x0000000e10107c10 */ /* 0x000fe4000ff5e0ff */
[----:B------:R-:W-:-:S02]  /*14e0*/  PRMT R21, R3, 0x7604, R20 ;  /* 0x0000760403157816 */ /* 0x000fc40000000014 */
[----:B------:R-:W-:-:S03]  /*14f0*/  IADD3.X R17, R13, UR15, RZ, P2, !PT ;  /* 0x0000000f0d117c10 */ /* 0x000fc600097fe4ff */
[----:B------:R-:W-:Y:S01]  /*1500*/  STS.U16 [R2+UR5], R21 ;  /* 0x0000001502007988 */ /* 0x000fe20008000405 */
[----:B------:R-:W-:-:S03]  /*1510*/  NOP ;  /* 0x0000000000007918 */ /* 0x000fc60000000000 */
[----:B------:R-:W-:Y:S04]  /*1520*/  LDS.U8 R3, [R15+UR5] ;  /* 0x000000050f037984 */ /* 0x000fe80008000000 */
[----:B------:R-:W-:Y:S04]  /*1530*/  LDS.U8 R19, [R15+UR5+0x20] ;  /* 0x000020050f137984 */ /* 0x000fe80008000000 */
[----:B------:R-:W-:Y:S01]  /*1540*/  @!P0 STS [UR9+0x180], R14 ;  /* 0x0001800eff008988 */ /* 0x000fe20008000809 */
[----:B------:R-:W-:Y:S06]  /*1550*/  BAR.SYNC.DEFER_BLOCKING 0x0 ;  /* 0x0000000000007b1d */ /* 0x000fec0000010000 */
[----:B------:R-:W0:Y:S02]  /*1560*/  LDS R18, [UR9+0x180] ;  /* 0x00018009ff127984 */ /* 0x000e240008000800 */
[----:B0-----:R-:W-:-:S02]  /*1570*/  ISETP.GE.AND P0, PT, R9, R18, PT ;  /* 0x000000120900720c */ /* 0x001fc40003f06270 */
[----:B------:R-:W-:-:S11]  /*1580*/  ISETP.GE.AND P1, PT, R5, R18, PT ;  /* 0x000000120500720c */ /* 0x000fd60003f26270 */
        /* <DEDUP_REMOVED lines=8> */
.L_x_741:
        /* <DEDUP_REMOVED lines=15> */
.L_x_2091:


//--------------------- .text._Z18kQuantizeBlockwiseI13__nv_bfloat16Li256ELi2ELi0ELi0EEvPfPT_S1_PhS1_ii --------------------------
	.section	.text._Z18kQuantizeBlockwiseI13__nv_bfloat16Li256ELi2ELi0ELi0EEvPfPT_S1_PhS1_ii,"ax",@progbits
	.align	128
        .global         _Z18kQuantizeBlockwiseI13__nv_bfloat16Li256ELi2ELi0ELi0EEvPfPT_S1_PhS1_ii
        .type           _Z18kQuantizeBlockwiseI13__nv_bfloat16Li256ELi2ELi0ELi0EEvPfPT_S1_PhS1_ii,@function
        .size           _Z18kQuantizeBlockwiseI13__nv_bfloat16Li256ELi2ELi0ELi0EEvPfPT_S1_PhS1_ii,(.L_x_2092 - _Z18kQuantizeBlockwiseI13__nv_bfloat16Li256ELi2ELi0ELi0EEvPfPT_S1_PhS1_ii)
        .other          _Z18kQuantizeBlockwiseI13__nv_bfloat16Li256ELi2ELi0ELi0EEvPfPT_S1_PhS1_ii,@"STO_CUDA_ENTRY STV_DEFAULT"
_Z18kQuantizeBlockwiseI13__nv_bfloat16Li256ELi2ELi0ELi0EEvPfPT_S1_PhS1_ii:
.text._Z18kQuantizeBlockwiseI13__nv_bfloat16Li256ELi2ELi0ELi0EEvPfPT_S1_PhS1_ii:
        /* <DEDUP_REMOVED lines=16> */
.L_x_744:
[----:B0-2---:R-:W-:-:S06]  /*0100*/  IMAD.WIDE R2, R7, 0x4, R4 ;  /* 0x0000000407027825 */ /* 0x005fcc00078e0204 */
[----:B------:R-:W2:Y:S01]  /*0110*/  LDG.E R2, desc[UR10][R2.64] ;  /* 0x0000000a02027981 */ /* 0x000ea2000c1e1900 */
[----:B------:R-:W-:Y:S02]  /*0120*/  IMAD R9, R7, 0x4, R6 ;  /* 0x0000000407097824 */ /* 0x000fe400078e0206 */
[----:B-1----:R-:W-:-:S05]  /*0130*/  IMAD.IADD R7, R8, 0x1, R7 ;  /* 0x0000000108077824 */ /* 0x002fca00078e0207 */
[----:B------:R-:W-:Y:S01]  /*0140*/  ISETP.GE.AND P0, PT, R7, 0x100, PT ;  /* 0x000001000700780c */ /* 0x000fe20003f06270 */
[----:B--2---:R0:W-:-:S12]  /*0150*/  STS [R9], R2 ;  /* 0x0000000209007388 */ /* 0x0041d80000000800 */
[----:B------:R-:W-:Y:S05]  /*0160*/  @!P0 BRA `(.L_x_744) ;  /* 0xfffffffc00e48947 */ /* 0x000fea000383ffff */
.L_x_743:
[----:B------:R-:W-:Y:S05]  /*0170*/  BSYNC B0 ;  /* 0x0000000000007941 */ /* 0x000fea0003800000 */
.L_x_742:
        /* <DEDUP_REMOVED lines=24> */
.L_x_750:
        /* <DEDUP_REMOVED lines=78> */
.L_x_746:
        /* <DEDUP_REMOVED lines=32> */
.L_x_747:
[----:B------:R-:W-:Y:S05]  /*09e0*/  BSYNC B0 ;  /* 0x0000000000007941 */ /* 0x000fea0003800000 */
.L_x_745:
        /* <DEDUP_REMOVED lines=13> */
.L_x_749:
[----:B------:R-:W-:Y:S05]  /*0ac0*/  BSYNC B0 ;  /* 0x0000000000007941 */ /* 0x000fea0003800000 */
.L_x_748:
        /* <DEDUP_REMOVED lines=192> */
.L_x_751:
        /* <DEDUP_REMOVED lines=11> */
.L_x_2092:


//--------------------- .text._Z18kQuantizeBlockwiseI13__nv_bfloat16Li512ELi2ELi0ELi0EEvPfPT_S1_PhS1_ii --------------------------
	.section	.text._Z18kQuantizeBlockwiseI13__nv_bfloat16Li512ELi2ELi0ELi0EEvPfPT_S1_PhS1_ii,"ax",@progbits
	.align	128
        .global         _Z18kQuantizeBlockwiseI13__nv_bfloat16Li512ELi2ELi0ELi0EEvPfPT_S1_PhS1_ii
        .type           _Z18kQuantizeBlockwiseI13__nv_bfloat16Li512ELi2ELi0ELi0EEvPfPT_S1_PhS1_ii,@function
        .size           _Z18kQuantizeBlockwiseI13__nv_bfloat16Li512ELi2ELi0ELi0EEvPfPT_S1_PhS1_ii,(.L_x_2093 - _Z18kQuantizeBlockwiseI13__nv_bfloat16Li512ELi2ELi0ELi0EEvPfPT_S1_PhS1_ii)
        .other          _Z18kQuantizeBlockwiseI13__nv_bfloat16Li512ELi2ELi0ELi0EEvPfPT_S1_PhS1_ii,@"STO_CUDA_ENTRY STV_DEFAULT"
_Z18kQuantizeBlockwiseI13__nv_bfloat16Li512ELi2ELi0ELi0EEvPfPT_S1_PhS1_ii:
.text._Z18kQuantizeBlockwiseI13__nv_bfloat16Li512ELi2ELi0ELi0EEvPfPT_S1_PhS1_ii:
        /* <DEDUP_REMOVED lines=16> */
.L_x_754:
[----:B0-2---:R-:W-:-:S06]  /*0100*/  IMAD.WIDE R2, R9, 0x4, R6 ;  /* 0x0000000409027825 */ /* 0x005fcc00078e0206 */
[----:B------:R-:W2:Y:S01]  /*0110*/  LDG.E R2, desc[UR10][R2.64] ;  /* 0x0000000a02027981 */ /* 0x000ea2000c1e1900 */
[----:B------:R-:W-:Y:S02]  /*0120*/  IMAD R11, R9, 0x4, R0 ;  /* 0x00000004090b7824 */ /* 0x000fe400078e0200 */
[----:B-1----:R-:W-:-:S05]  /*0130*/  IMAD.IADD R9, R8, 0x1, R9 ;  /* 0x0000000108097824 */ /* 0x002fca00078e0209 */
[----:B------:R-:W-:Y:S01]  /*0140*/  ISETP.GE.AND P0, PT, R9, 0x100, PT ;  /* 0x000001000900780c */ /* 0x000fe20003f06270 */
[----:B--2---:R0:W-:-:S12]  /*0150*/  STS [R11], R2 ;  /* 0x000000020b007388 */ /* 0x0041d80000000800 */
[----:B------:R-:W-:Y:S05]  /*0160*/  @!P0 BRA `(.L_x_754) ;  /* 0xfffffffc00e48947 */ /* 0x000fea000383ffff */
.L_x_753:
[----:B------:R-:W-:Y:S05]  /*0170*/  BSYNC B0 ;  /* 0x0000000000007941 */ /* 0x000fea0003800000 */
.L_x_752:
[----:B------:R-:W-:Y:S01]  /*0180*/  UISETP.LT.U32.AND UP0, UPT, UR4, 0x7fffffff, UPT ;  /* 0x7fffffff0400788c */ /* 0x000fe2000bf01070 */
[----:B0-----:R-:W-:-:S03]  /*0190*/  IMAD.SHL.U32 R2, R4, 0x200, RZ ;  /* 0x0000020004027824 */ /* 0x001fc600078e00ff */
[----:B------:R-:W-:-:S06]  /*01a0*/  USEL UR8, UR4, 0x7fffffff, UP0 ;  /* 0x7fffffff04087887 */ /* 0x000fcc0008000000 */
[----:B------:R-:W-:-:S13]  /*01b0*/  ISETP.GE.AND P0, PT, R2, UR8, PT ;  /* 0x0000000802007c0c */ /* 0x000fda000bf06270 */
[----:B------:R-:W-:Y:S05]  /*01c0*/  @P0 EXIT ;  /* 0x000000000000094d */ /* 0x000fea0003800000 */
[----:B------:R-:W0:Y:S01]  /*01d0*/  S2UR UR6, SR_CgaCtaId ;  /* 0x00000000000679c3 */ /* 0x000e220000008800 */
[----:B------:R-:W1:Y:S01]  /*01e0*/  S2R R4, SR_LANEID ;  /* 0x0000000000047919 */ /* 0x000e620000000000 */
[----:B------:R-:W-:Y:S01]  /*01f0*/  UMOV UR5, 0x400 ;  /* 0x0000040000057882 */ /* 0x000fe20000000000 */
[----:B------:R-:W-:Y:S01]  /*0200*/  SHF.R.S32.HI R0, RZ, 0x1f, R5 ;  /* 0x0000001fff007819 */ /* 0x000fe20000011405 */
[----:B------:R-:W-:Y:S01]  /*0210*/  IMAD.SHL.U32 R23, R5, 0x2, RZ ;  /* 0x0000000205177824 */ /* 0x000fe200078e00ff */
[----:B------:R-:W-:Y:S01]  /*0220*/  UIADD3 UR5, UR5, 0x610, URZ ;  /* 0x0000061005057890 */ /* 0x000fe2000fffe03f */
[----:B------:R-:W-:Y:S01]  /*0230*/  SHF.R.S32.HI R3, RZ, 0x1f, R2 ;  /* 0x0000001fff037819 */ /* 0x000fe20000011402 */
[----:B------:R-:W-:Y:S01]  /*0240*/  ULDC.64 UR12, c[0x0][0x218] ;  /* 0x00008600000c7ab9 */ /* 0x000fe20000000a00 */
[----:B------:R-:W-:Y:S01]  /*0250*/  LEA.HI R0, R0, R5, RZ, 0x5 ;  /* 0x0000000500007211 */ /* 0x000fe200078f28ff */
[----:B------:R-:W-:Y:S01]  /*0260*/  ULDC.64 UR14, c[0x0][0x228] ;  /* 0x00008a00000e7ab9 */ /* 0x000fe20000000a00 */
[----:B------:R-:W-:-:S02]  /*0270*/  LOP3.LUT R23, R23, 0xffffffc0, RZ, 0xc0, !PT ;  /* 0xffffffc017177812 */ /* 0x000fc400078ec0ff */
[----:B------:R-:W-:Y:S02]  /*0280*/  SHF.R.S32.HI R6, RZ, 0x5, R0 ;  /* 0x00000005ff067819 */ /* 0x000fe40000011400 */
[----:B------:R-:W-:Y:S02]  /*0290*/  LOP3.LUT R7, R0, 0xffffffe0, RZ, 0xc0, !PT ;  /* 0xffffffe000077812 */ /* 0x000fe400078ec0ff */
[----:B------:R-:W-:-:S03]  /*02a0*/  LOP3.LUT R21, R23, 0x1f, R5, 0xf8, !PT ;  /* 0x0000001f17157812 */ /* 0x000fc600078ef805 */
[----:B------:R-:W-:Y:S01]  /*02b0*/  VIADD R19, R7, 0x20 ;  /* 0x0000002007137836 */ /* 0x000fe20000000000 */
[----:B0-----:R-:W-:-:S06]  /*02c0*/  ULEA UR5, UR6, UR5, 0x18 ;  /* 0x0000000506057291 */ /* 0x001fcc000f8ec03f */
[----:B------:R-:W-:Y:S02]  /*02d0*/  LEA R0, R6, UR5, 0x2 ;  /* 0x0000000506007c11 */ /* 0x000fe4000f8e10ff */
[----:B------:R-:W-:Y:S02]  /*02e0*/  LOP3.LUT R6, RZ, R7, RZ, 0x33, !PT ;  /* 0x00000007ff067212 */ /* 0x000fe400078e33ff */
[----:B-1----:R-:W-:-:S07]  /*02f0*/  LOP3.LUT R7, R21, 0x20, RZ, 0xfc, !PT ;  /* 0x0000002015077812 */ /* 0x002fce00078efcff */
.L_x_760:
        /* <DEDUP_REMOVED lines=91> */
.L_x_756:
        /* <DEDUP_REMOVED lines=42> */
.L_x_757:
[----:B------:R-:W-:Y:S05]  /*0b50*/  BSYNC B0 ;  /* 0x0000000000007941 */ /* 0x000fea0003800000 */
.L_x_755:
        /* <DEDUP_REMOVED lines=13> */
.L_x_759:
[----:B------:R-:W-:Y:S05]  /*0c30*/  BSYNC B0 ;  /* 0x0000000000007941 */ /* 0x000fea0003800000 */
.L_x_758:
[----:B------:R-:W-:Y:S01]  /*0c40*/  BAR.SYNC.DEFER_BLOCKING 0x0 ;  /* 0x0000000000007b1d */ /* 0x000fe20000010000 */
[----:B------:R-:W-:Y:S01]  /*0c50*/  UIADD3 UR7, UR5, 0x63c, URZ ;  /* 0x0000063c05077890 */ /* 0x000fe2000fffe03f */
[----:B------:R-:W-:Y:S01]  /*0c60*/  IMAD.MOV.U32 R26, RZ, RZ, 0xbf ;  /* 0x000000bfff1a7424 */ /* 0x000fe200078e00ff */
[----:B------:R-:W-:Y:S01]  /*0c70*/  UIADD3 UR5, UR5, 0x400, URZ ;  /* 0x0000040005057890 */ /* 0x000fe2000fffe03f */
[----:B------:R-:W-:Y:S01]  /*0c80*/  IMAD.MOV.U32 R11, RZ, RZ, 0x3f800000 ;  /* 0x3f800000ff0b7424 */ /* 0x000fe200078e00ff */
[----:B------:R-:W-:Y:S02]  /*0c90*/  ULEA UR7, UR6, UR7, 0x18 ;  /* 0x0000000706077291 */ /* 0x000fe4000f8ec03f */
[----:B------:R-:W-:Y:S01]  /*0ca0*/  ULEA UR5, UR6, UR5, 0x18 ;  /* 0x0000000506057291 */ /* 0x000fe2000f8ec03f */
[----:B-1----:R-:W0:Y:S04]  /*0cb0*/  LDS.64 R8, [UR9+0xa38] ;  /* 0x000a3809ff087984 */ /* 0x002e280008000a00 */
[----:B------:R-:W1:Y:S04]  /*0cc0*/  LDS R16, [UR9+0x838] ;  /* 0x00083809ff107984 */ /* 0x000e680008000800 */
[----:B------:R-:W-:Y:S01]  /*0cd0*/  LDS R27, [UR9+0x63c] ;  /* 0x00063c09ff1b7984 */ /* 0x000fe20008000800 */
        /* <DEDUP_REMOVED lines=9> */
[----:B------:R-:W-:-:S05]  /*0d70*/  @P0 IMAD.MOV.U32 R20, RZ, RZ, 0x7f ;  /* 0x0000007fff140424 */ /* 0x000fca00078e00ff */
        /* <DEDUP_REMOVED lines=8> */
[----:B------:R-:W-:-:S02]  /*0e00*/  @P0 IMAD.MOV.U32 R11, RZ, RZ, RZ ;  /* 0x000000ffff0b0224 */ /* 0x000fc400078e00ff */
        /* <DEDUP_REMOVED lines=29> */
[----:B------:R-:W-:-:S02]  /*0fe0*/  FSETP.GEU.FTZ.AND P2, PT, R10, R9, PT ;  /* 0x000000090a00720b */ /* 0x000fc40003f5e000 */
        /* <DEDUP_REMOVED lines=18> */
[----:B------:R-:W-:Y:S01]  /*1110*/  IMAD.MOV.U32 R24, RZ, RZ, 0x3f ;  /* 0x0000003fff187424 */ /* 0x000fe200078e00ff */
[----:B------:R-:W0:Y:S01]  /*1120*/  LDS R20, [R20] ;  /* 0x0000000014147984 */ /* 0x000e220000000800 */
[----:B------:R-:W-:Y:S01]  /*1130*/  @!P2 IMAD.MOV.U32 R24, RZ, RZ, 0xbf ;  /* 0x000000bfff18a424 */ /* 0x000fe200078e00ff */
[----:B0-----:R-:W-:-:S13]  /*1140*/  FSETP.GEU.FTZ.AND P0, PT, R20, R25, PT ;  /* 0x000000191400720b */ /* 0x001fda0003f1e000 */
[----:B------:R-:W-:Y:S02]  /*1150*/  @P0 ISETP.NE.AND P3, PT, R11, RZ, PT ;  /* 0x000000ff0b00020c */ /* 0x000fe40003f65270 */
[----:B------:R-:W-:Y:S02]  /*1160*/  @!P0 ISETP.NE.AND P4, PT, R17, 0xff, PT ;  /* 0x000000ff1100880c */ /* 0x000fe40003f85270 */
[----:B------:R-:W-:Y:S02]  /*1170*/  @P0 FSEL R16, R27, R16, !P3 ;  /* 0x000000101b100208 */ /* 0x000fe40005800000 */
[----:B------:R-:W-:-:S03]  /*1180*/  @!P0 FSEL R29, R8, R28, !P4 ;  /* 0x0000001c081d8208 */ /* 0x000fc60006000000 */
[----:B------:R-:W-:Y:S01]  /*1190*/  @P0 FADD.FTZ R22, R20, R16 ;  /* 0x0000001014160221 */ /* 0x000fe20000010000 */
[----:B------:R-:W-:Y:S01]  /*11a0*/  LEA R16, R24, UR7, 0x2 ;  /* 0x0000000718107c11 */ /* 0x000fe2000f8e10ff */
[----:B------:R-:W-:Y:S02]  /*11b0*/  @!P0 FADD.FTZ R29, R20, R29 ;  /* 0x0000001d141d8221 */ /* 0x000fe40000010000 */
[----:B------:R-:W-:Y:S02]  /*11c0*/  @P0 FMUL.FTZ R22, R22, 0.5 ;  /* 0x3f00000016160820 */ /* 0x000fe40000410000 */
[----:B------:R-:W-:Y:S01]  /*11d0*/  @!P0 FMUL.FTZ R20, R29, 0.5 ;  /* 0x3f0000001d148820 */ /* 0x000fe20000410000 */
[----:B------:R-:W0:Y:S02]  /*11e0*/  LDS R16, [R16] ;  /* 0x0000000010107984 */ /* 0x000e240000000800 */
[----:B------:R-:W-:Y:S02]  /*11f0*/  @P0 FSETP.GT.FTZ.AND P5, PT, R22, R25, PT ;  /* 0x000000191600020b */ /* 0x000fe40003fb4000 */
[----:B------:R-:W-:Y:S01]  /*1200*/  @!P0 FSETP.GT.FTZ.AND P4, PT, R25, R20, PT ;  /* 0x000000141900820b */ /* 0x000fe20003f94000 */
[----:B------:R-:W-:Y:S01]  /*1210*/  IMAD.MOV.U32 R25, RZ, RZ, 0x7f ;  /* 0x0000007fff197424 */ /* 0x000fe200078e00ff */
[-C--:B------:R-:W-:Y:S01]  /*1220*/  @P0 SEL R11, R11, R18.reuse, P5 ;  /* 0x000000120b0b0207 */ /* 0x080fe20002800000 */
[----:B------:R-:W-:Y:S01]  /*1230*/  @!P2 IMAD.MOV.U32 R25, RZ, RZ, 0xff ;  /* 0x000000ffff19a424 */ /* 0x000fe200078e00ff */
[----:B------:R-:W-:Y:S01]  /*1240*/  @!P0 SEL R11, R17, R18, P4 ;  /* 0x00000012110b8207 */ /* 0x000fe20002000000 */
[----:B------:R-:W-:-:S02]  /*1250*/  IMAD.MOV.U32 R18, RZ, RZ, -0x40800000 ;  /* 0xbf800000ff127424 */ /* 0x000fc400078e00ff */
[----:B------:R-:W-:Y:S02]  /*1260*/  @!P2 IMAD.MOV.U32 R18, RZ, RZ, R10 ;  /* 0x000000ffff12a224 */ /* 0x000fe400078e000a */
        /* <DEDUP_REMOVED lines=56> */
[----:B------:R-:W-:Y:S01]  /*15f0*/  ISETP.NE.AND P3, PT, R10, RZ, PT ;  /* 0x000000ff0a00720c */ /* 0x000fe20003f65270 */
[----:B------:R0:W1:Y:S01]  /*1600*/  LDS R29, [R16] ;  /* 0x00000000101d7984 */ /* 0x0000620000000800 */
[----:B------:R-:W-:Y:S01]  /*1610*/  BAR.SYNC.DEFER_BLOCKING 0x0 ;  /* 0x0000000000007b1d */ /* 0x000fe20000010000 */
[----:B------:R-:W-:-:S02]  /*1620*/  ISETP.NE.AND P2, PT, R25, 0xff, PT ;  /* 0x000000ff1900780c */ /* 0x000fc40003f45270 */
[----:B------:R-:W-:Y:S01]  /*1630*/  FSEL R18, R27, R18, !P3 ;  /* 0x000000121b127208 */ /* 0x000fe20005800000 */
[----:B0-----:R-:W-:Y:S01]  /*1640*/  IMAD R16, R4, 0x2, R23 ;  /* 0x0000000204107824 */ /* 0x001fe200078e0217 */
[----:B------:R-:W-:Y:S02]  /*1650*/  FSEL R8, R8, R26, !P2 ;  /* 0x0000001a08087208 */ /* 0x000fe40005000000 */
[----:B-1----:R-:W-:-:S13]  /*1660*/  FSETP.GEU.FTZ.AND P0, PT, R29, R9, PT ;  /* 0x000000091d00720b */ /* 0x002fda0003f1e000 */
[--C-:B------:R-:W-:Y:S01]  /*1670*/  @P0 FADD.FTZ R18, R18, R29.reuse ;  /* 0x0000001d12120221 */ /* 0x100fe20000010000 */
[----:B------:R-:W-:-:S03]  /*1680*/  @!P0 FADD.FTZ R8, R8, R29 ;  /* 0x0000001d08088221 */ /* 0x000fc60000010000 */
[----:B------:R-:W-:Y:S01]  /*1690*/  @P0 FMUL.FTZ R18, R18, 0.5 ;  /* 0x3f00000012120820 */ /* 0x000fe20000410000 */
[----:B------:R-:W-:-:S04]  /*16a0*/  @!P0 FMUL.FTZ R8, R8, 0.5 ;  /* 0x3f00000008088820 */ /* 0x000fc80000410000 */
[----:B------:R-:W-:Y:S02]  /*16b0*/  @P0 FSETP.GT.FTZ.AND P3, PT, R18, R9, PT ;  /* 0x000000091200020b */ /* 0x000fe40003f74000 */
[----:B------:R-:W-:Y:S02]  /*16c0*/  @!P0 FSETP.GT.FTZ.AND P2, PT, R9, R8, PT ;  /* 0x000000080900820b */ /* 0x000fe40003f54000 */
[-C--:B------:R-:W-:Y:S02]  /*16d0*/  @P0 SEL R10, R10, R17.reuse, P3 ;  /* 0x000000110a0a0207 */ /* 0x080fe40001800000 */
[----:B------:R-:W-:-:S04]  /*16e0*/  @!P0 SEL R10, R25, R17, P2 ;  /* 0x00000011190a8207 */ /* 0x000fc80001000000 */
[----:B------:R-:W-:-:S05]  /*16f0*/  PRMT R25, R10, 0x7604, R11 ;  /* 0x000076040a197816 */ /* 0x000fca000000000b */
        /* <DEDUP_REMOVED lines=8> */
[----:B------:R-:W-:Y:S02]  /*1780*/  ISETP.GE.AND P1, PT, R7, R8, PT ;  /* 0x000000080700720c */ /* 0x000fe40003f26270 */
[----:B------:R-:W-:-:S04]  /*1790*/  IADD3 R8, P2, R13, UR14, RZ ;  /* 0x0000000e0d087c10 */ /* 0x000fc8000ff5e0ff */
[----:B------:R-:W-:-:S05]  /*17a0*/  IADD3.X R9, R14, UR15, RZ, P2, !PT ;  /* 0x0000000f0e097c10 */ /* 0x000fca00097fe4ff */
        /* <DEDUP_REMOVED lines=8> */
.L_x_761:
        /* <DEDUP_REMOVED lines=13> */
.L_x_2093:


//--------------------- .text._Z18kQuantizeBlockwiseI13__nv_bfloat16Li1024ELi4ELi0ELi0EEvPfPT_S1_PhS1_ii --------------------------
	.section	.text._Z18kQuantizeBlockwiseI13__nv_bfloat16Li1024ELi4ELi0ELi0EEvPfPT_S1_PhS1_ii,"ax",@progbits
	.align	128
        .global         _Z18kQuantizeBlockwiseI13__nv_bfloat16Li1024ELi4ELi0ELi0EEvPfPT_S1_PhS1_ii
        .type           _Z18kQuantizeBlockwiseI13__nv_bfloat16Li1024ELi4ELi0ELi0EEvPfPT_S1_PhS1_ii,@function
        .size           _Z18kQuantizeBlockwiseI13__nv_bfloat16Li1024ELi4ELi0ELi0EEvPfPT_S1_PhS1_ii,(.L_x_2094 - _Z18kQuantizeBlockwiseI13__nv_bfloat16Li1024ELi4ELi0ELi0EEvPfPT_S1_PhS1_ii)
        .other          _Z18kQuantizeBlockwiseI13__nv_bfloat16Li1024ELi4ELi0ELi0EEvPfPT_S1_PhS1_ii,@"STO_CUDA_ENTRY STV_DEFAULT"
_Z18kQuantizeBlockwiseI13__nv_bfloat16Li1024ELi4ELi0ELi0EEvPfPT_S1_PhS1_ii:
.text._Z18kQuantizeBlockwiseI13__nv_bfloat16Li1024ELi4ELi0ELi0EEvPfPT_S1_PhS1_ii:
[----:B------:R-:W-:Y:S01]  /*0000*/  LDC R1, c[0x0][0x28] ;  /* 0x00000a00ff017b82 */ /* 0x000fe20000000800 */
[----:B------:R-:W0:Y:S07]  /*0010*/  S2R R0, SR_TID.X ;  /* 0x0000000000007919 */ /* 0x000e2e0000002100 */
[----:B------:R-:W1:Y:S01]  /*0020*/  S2UR UR5, SR_CTAID.X ;  /* 0x00000000000579c3 */ /* 0x000e620000002500 */
[----:B------:R-:W-:Y:S01]  /*0030*/  ULDC UR4, c[0x0][0xc] ;  /* 0x0000030000047ab9 */ /* 0x000fe20000000800 */
[----:B------:R-:W-:Y:S01]  /*0040*/  ULDC.64 UR10, c[0x0][0x208] ;  /* 0x00008200000a7ab9 */ /* 0x000fe20000000a00 */
[----:B------:R-:W-:Y:S01]  /*0050*/  USHF.L.U32 UR4, UR4, 0xa, URZ ;  /* 0x0000000a04047899 */ /* 0x000fe2000800063f */
[----:B------:R-:W-:Y:S01]  /*0060*/  BSSY B0, `(.L_x_762) ;  /* 0x0000012000007945 */ /* 0x000fe20003800000 */
[----:B-1----:R-:W-:Y:S01]  /*0070*/  USHF.L.U32 UR5, UR5, 0xa, URZ ;  /* 0x0000000a05057899 */ /* 0x002fe2000800063f */
[----:B0-----:R-:W-:-:S13]  /*0080*/  ISETP.GT.AND P0, PT, R0, 0xff, PT ;  /* 0x000000ff0000780c */ /* 0x001fda0003f04270 */
[----:B------:R-:W-:Y:S05]  /*0090*/  @P0 BRA `(.L_x_763) ;  /* 0x0000000000380947 */ /* 0x000fea0003800000 */
[----:B------:R-:W0:Y:S01]  /*00a0*/  S2R R3, SR_CgaCtaId ;  /* 0x0000000000037919 */ /* 0x000e220000008800 */
[----:B------:R-:W1:Y:S01]  /*00b0*/  LDC R8, c[0x0][RZ] ;  /* 0x00000000ff087b82 */ /* 0x000e620000000800 */
[----:B------:R-:W-:Y:S01]  /*00c0*/  MOV R2, 0x400 ;  /* 0x0000040000027802 */ /* 0x000fe20000000f00 */
[----:B------:R-:W-:-:S04]  /*00d0*/  IMAD.MOV.U32 R7, RZ, RZ, R0 ;  /* 0x000000ffff077224 */ /* 0x000fc800078e0000 */
[----:B------:R-:W-:Y:S02]  /*00e0*/  VIADD R2, R2, 0xc3c ;  /* 0x00000c3c02027836 */ /* 0x000fe40000000000 */
[----:B------:R-:W2:Y:S03]  /*00f0*/  LDC.64 R4, c[0x0][0x210] ;  /* 0x00008400ff047b82 */ /* 0x000ea60000000a00 */
[----:B0-----:R-:W-:-:S07]  /*0100*/  LEA R6, R3, R2, 0x18 ;  /* 0x0000000203067211 */ /* 0x001fce00078ec0ff */
.L_x_764:
[----:B0-2---:R-:W-:-:S06]  /*0110*/  IMAD.WIDE R2, R7, 0x4, R4 ;  /* 0x0000000407027825 */ /* 0x005fcc00078e0204 */
[----:B------:R-:W2:Y:S01]  /*0120*/  LDG.E R2, desc[UR10][R2.64] ;  /* 0x0000000a02027981 */ /* 0x000ea2000c1e1900 */
[----:B------:R-:W-:Y:S02]  /*0130*/  IMAD R9, R7, 0x4, R6 ;  /* 0x0000000407097824 */ /* 0x000fe400078e0206 */
[----:B-1----:R-:W-:-:S05]  /*0140*/  IMAD.IADD R7, R8, 0x1, R7 ;  /* 0x0000000108077824 */ /* 0x002fca00078e0207 */
[----:B------:R-:W-:Y:S01]  /*0150*/  ISETP.GE.AND P0, PT, R7, 0x100, PT ;  /* 0x000001000700780c */ /* 0x000fe20003f06270 */
[----:B--2---:R0:W-:-:S12]  /*0160*/  STS [R9], R2 ;  /* 0x0000000209007388 */ /* 0x0041d80000000800 */
[----:B------:R-:W-:Y:S05]  /*0170*/  @!P0 BRA `(.L_x_764) ;  /* 0xfffffffc00e48947 */ /* 0x000fea000383ffff */
.L_x_763:
[----:B------:R-:W-:Y:S05]  /*0180*/  BSYNC B0 ;  /* 0x0000000000007941 */ /* 0x000fea0003800000 */
.L_x_762:
[----:B------:R-:W-:-:S04]  /*0190*/  UISETP.LT.U32.AND UP0, UPT, UR4, 0x7fffffff, UPT ;  /* 0x7fffffff0400788c */ /* 0x000fc8000bf01070 */
[----:B------:R-:W-:-:S04]  /*01a0*/  USEL UR12, UR4, 0x7fffffff, UP0 ;  /* 0x7fffffff040c7887 */ /* 0x000fc80008000000 */
[----:B------:R-:W-:-:S06]  /*01b0*/  UISETP.GE.AND UP0, UPT, UR5, UR12, UPT ;  /* 0x0000000c0500728c */ /* 0x000fcc000bf06270 */
[----:B------:R-:W-:-:S13]  /*01c0*/  PLOP3.LUT P0, PT, PT, PT, UP0, 0x80, 0x0 ;  /* 0x000000000000781c */ /* 0x000fda0003f0f008 */
[----:B------:R-:W-:Y:S05]  /*01d0*/  @P0 EXIT ;  /* 0x000000000000094d */ /* 0x000fea0003800000 */
[----:B------:R-:W1:Y:S01]  /*01e0*/  S2UR UR8, SR_CgaCtaId ;  /* 0x00000000000879c3 */ /* 0x000e620000008800 */
[----:B0-----:R-:W0:Y:S01]  /*01f0*/  S2R R2, SR_LANEID ;  /* 0x0000000000027919 */ /* 0x001e220000000000 */
[----:B------:R-:W-:Y:S01]  /*0200*/  UMOV UR6, 0x400 ;  /* 0x0000040000067882 */ /* 0x000fe20000000000 */
[--C-:B------:R-:W-:Y:S01]  /*0210*/  SHF.R.S32.HI R5, RZ, 0x1f, R0.reuse ;  /* 0x0000001fff057819 */ /* 0x100fe20000011400 */
[----:B------:R-:W-:Y:S01]  /*0220*/  IMAD.SHL.U32 R3, R0, 0x4, RZ ;  /* 0x0000000400037824 */ /* 0x000fe200078e00ff */
[----:B------:R-:W-:Y:S02]  /*0230*/  UIADD3 UR6, UR6, 0xc10, URZ ;  /* 0x00000c1006067890 */ /* 0x000fe4000fffe03f */
[----:B------:R-:W-:Y:S01]  /*0240*/  LEA.HI R5, R5, R0, RZ, 0x5 ;  /* 0x0000000005057211 */ /* 0x000fe200078f28ff */
[----:B------:R-:W-:Y:S01]  /*0250*/  USHF.R.S32.HI UR15, URZ, 0x1f, UR5 ;  /* 0x0000001f3f0f7899 */ /* 0x000fe20008011405 */
[----:B------:R-:W-:Y:S01]  /*0260*/  LOP3.LUT R3, R3, 0xffffff80, RZ, 0xc0, !PT ;  /* 0xffffff8003037812 */ /* 0x000fe200078ec0ff */
[----:B------:R-:W-:Y:S01]  /*0270*/  UMOV UR7, UR5 ;  /* 0x0000000500077c82 */ /* 0x000fe20008000000 */
[----:B------:R-:W-:Y:S01]  /*0280*/  SHF.R.S32.HI R6, RZ, 0x5, R5 ;  /* 0x00000005ff067819 */ /* 0x000fe20000011405 */
[----:B------:R-:W-:Y:S01]  /*0290*/  ULDC.64 UR16, c[0x0][0x218] ;  /* 0x0000860000107ab9 */ /* 0x000fe20000000a00 */
[----:B------:R-:W-:Y:S01]  /*02a0*/  LOP3.LUT R7, R5, 0xffffffe0, RZ, 0xc0, !PT ;  /* 0xffffffe005077812 */ /* 0x000fe200078ec0ff */
[----:B------:R-:W-:Y:S01]  /*02b0*/  ULDC.64 UR18, c[0x0][0x220] ;  /* 0x0000880000127ab9 */ /* 0x000fe20000000a00 */
[----:B------:R-:W-:Y:S01]  /*02c0*/  LOP3.LUT R4, R3, 0x1f, R0, 0xf8, !PT ;  /* 0x0000001f03047812 */ /* 0x000fe200078ef800 */
[----:B------:R-:W-:-:S02]  /*02d0*/  ULDC.64 UR20, c[0x0][0x228] ;  /* 0x00008a0000147ab9 */ /* 0x000fc40000000a00 */
[----:B------:R-:W-:Y:S01]  /*02e0*/  VIADD R15, R7, 0x20 ;  /* 0x00000020070f7836 */ /* 0x000fe20000000000 */
[----:B-1----:R-:W-:-:S06]  /*02f0*/  ULEA UR6, UR8, UR6, 0x18 ;  /* 0x0000000608067291 */ /* 0x002fcc000f8ec03f */
[----:B------:R-:W-:Y:S02]  /*0300*/  LEA R5, R6, UR6, 0x2 ;  /* 0x0000000606057c11 */ /* 0x000fe4000f8e10ff */
[----:B------:R-:W-:Y:S02]  /*0310*/  LOP3.LUT R6, RZ, R7, RZ, 0x33, !PT ;  /* 0x00000007ff067212 */ /* 0x000fe400078e33ff */
[----:B0-----:R-:W-:-:S07]  /*0320*/  SHF.R.S32.HI R7, RZ, 0x1f, R4 ;  /* 0x0000001fff077819 */ /* 0x001fce0000011404 */
.L_x_770:
[----:B------:R-:W0:Y:S01]  /*0330*/  LDC R9, c[0x0][0x23c] ;  /* 0x00008f00ff097b82 */ /* 0x000e220000000800 */
[----:B------:R-:W-:Y:S01]  /*0340*/  IMAD R8, RZ, RZ, -UR7 ;  /* 0x80000007ff087e24 */ /* 0x000fe2000f8e02ff */
[----:B------:R-:W-:Y:S02]  /*0350*/  PRMT R11, RZ, 0x7610, R11 ;  /* 0x00007610ff0b7816 */ /* 0x000fe4000000000b */
[----:B------:R-:W-:Y:S02]  /*0360*/  PRMT R17, RZ, 0x7610, R17 ;  /* 0x00007610ff117816 */ /* 0x000fe40000000011 */
[----:B------:R-:W-:Y:S02]  /*0370*/  PRMT R18, RZ, 0x7610, R18 ;  /* 0x00007610ff127816 */ /* 0x000fe40000000012 */
[----:B0-----:R-:W-:Y:S01]  /*0380*/  VIADDMNMX R8, R8, R9, 0x400, PT ;  /* 0x0000040008087446 */ /* 0x001fe20003800109 */
[----:B------:R-:W-:Y:S01]  /*0390*/  BAR.SYNC.DEFER_BLOCKING 0x0 ;  /* 0x0000000000007b1d */ /* 0x000fe20000010000 */
[----:B------:R-:W-:-:S02]  /*03a0*/  IADD3 R9, P1, R4, UR7, RZ ;  /* 0x0000000704097c10 */ /* 0x000fc4000ff3e0ff */
[----:B------:R-:W-:Y:S02]  /*03b0*/  R2UR UR22, R8 ;  /* 0x00000000081672ca */ /* 0x000fe400000e0000 */
[----:B------:R-:W-:Y:S02]  /*03c0*/  IADD3.X R10, R7, UR15, RZ, P1, !PT ;  /* 0x0000000f070a7c10 */ /* 0x000fe40008ffe4ff */
[----:B------:R-:W-:-:S04]  /*03d0*/  LEA R8, P4, R9, UR16, 0x1 ;  /* 0x0000001009087c11 */ /* 0x000fc8000f8808ff */
[--C-:B------:R-:W-:Y:S02]  /*03e0*/  LEA.HI.X R9, R9, UR17, R10.reuse, 0x1, P4 ;  /* 0x0000001109097c11 */ /* 0x100fe4000a0f0c0a */
[----:B------:R-:W-:-:S03]  /*03f0*/  PRMT R10, RZ, 0x7610, R10 ;  /* 0x00007610ff0a7816 */ /* 0x000fc6000000000a */
[----:B------:R-:W-:Y:S02]  /*0400*/  ISETP.GE.AND P0, PT, R4, UR22, PT ;  /* 0x0000001604007c0c */ /* 0x000fe4000bf06270 */
[----:B------:R-:W-:-:S04]  /*0410*/  LOP3.LUT R4, R3, 0x1f, R0, 0xf8, !PT ;  /* 0x0000001f03047812 */ /* 0x000fc800078ef800 */
[C---:B------:R-:W-:Y:S02]  /*0420*/  LOP3.LUT R7, R4.reuse, 0x20, RZ, 0xfc, !PT ;  /* 0x0000002004077812 */ /* 0x040fe400078efcff */
[C---:B------:R-:W-:Y:S02]  /*0430*/  LOP3.LUT R12, R4.reuse, 0x40, RZ, 0xfc, !PT ;  /* 0x00000040040c7812 */ /* 0x040fe400078efcff */
[----:B------:R-:W-:Y:S02]  /*0440*/  LOP3.LUT R13, R4, 0x60, RZ, 0xfc, !PT ;  /* 0x00000060040d7812 */ /* 0x000fe400078efcff */
[----:B------:R-:W-:Y:S01]  /*0450*/  ISETP.GE.AND P1, PT, R7, UR22, PT ;  /* 0x0000001607007c0c */ /* 0x000fe2000bf26270 */
[----:B------:R-:W2:Y:S01]  /*0460*/  @!P0 LDG.E.U16.CONSTANT R11, desc[UR10][R8.64] ;  /* 0x0000000a080b8981 */ /* 0x000ea2000c1e9500 */
[----:B------:R-:W-:Y:S02]  /*0470*/  ISETP.GE.AND P2, PT, R12, UR22, PT ;  /* 0x000000160c007c0c */ /* 0x000fe4000bf46270 */
[----:B------:R-:W-:-:S09]  /*0480*/  ISETP.GE.AND P3, PT, R13, UR22, PT ;  /* 0x000000160d007c0c */ /* 0x000fd2000bf66270 */
[----:B------:R-:W3:Y:S04]  /*0490*/  @!P1 LDG.E.U16.CONSTANT R17, desc[UR10][R8.64+0x40] ;  /* 0x0000400a08119981 */ /* 0x000ee8000c1e9500 */
[----:B------:R-:W4:Y:S04]  /*04a0*/  @!P2 LDG.E.U16.CONSTANT R18, desc[UR10][R8.64+0x80] ;  /* 0x0000800a0812a981 */ /* 0x000f28000c1e9500 */
[----:B------:R0:W5:Y:S01]  /*04b0*/  @!P3 LDG.E.U16.CONSTANT R10, desc[UR10][R8.64+0xc0] ;  /* 0x0000c00a080ab981 */ /* 0x000162000c1e9500 */
[----:B------:R-:W1:Y:S01]  /*04c0*/  S2UR UR9, SR_CgaCtaId ;  /* 0x00000000000979c3 */ /* 0x000e620000008800 */
[----:B------:R-:W-:Y:S01]  /*04d0*/  UMOV UR8, 0x400 ;  /* 0x0000040000087882 */ /* 0x000fe20000000000 */
[----:B------:R-:W-:Y:S01]  /*04e0*/  IMAD.IADD R19, R3, 0x1, R2 ;  /* 0x0000000103137824 */ /* 0x000fe200078e0202 */
[----:B-1----:R-:W-:-:S06]  /*04f0*/  ULEA UR13, UR9, UR8, 0x18 ;  /* 0x00000008090d7291 */ /* 0x002fcc000f8ec03f */
[----:B------:R-:W-:Y:S01]  /*0500*/  LEA R21, R19, UR13, 0x1 ;  /* 0x0000000d13157c11 */ /* 0x000fe2000f8e08ff */
[----:B------:R-:W-:-:S05]  /*0510*/  IMAD R19, R2, 0x3, R19 ;  /* 0x0000000302137824 */ /* 0x000fca00078e0213 */
[----:B0-----:R-:W-:Y:S01]  /*0520*/  LEA R8, R19, UR13, 0x1 ;  /* 0x0000000d13087c11 */ /* 0x001fe2000f8e08ff */
[----:B------:R-:W-:-:S06]  /*0530*/  UISETP.GT.AND UP0, UPT, UR22, 0xff, UPT ;  /* 0x000000ff1600788c */ /* 0x000fcc000bf04270 */
[----:B------:R-:W-:Y:S01]  /*0540*/  PLOP3.LUT P0, PT, PT, PT, UP0, 0x80, 0x0 ;  /* 0x000000000000781c */ /* 0x000fe20003f0f008 */
[----:B------:R-:W-:Y:S01]  /*0550*/  BSSY B0, `(.L_x_765) ;  /* 0x000007a000007945 */ /* 0x000fe20003800000 */
        /* <DEDUP_REMOVED lines=17> */
[----:B------:R-:W-:Y:S01]  /*0670*/  VIADD R8, R6, UR22 ;  /* 0x0000001606087c36 */ /* 0x000fe20008000000 */
[----:B------:R-:W-:Y:S01]  /*0680*/  ISETP.GT.AND P0, PT, R15, UR22, PT ;  /* 0x000000160f007c0c */ /* 0x000fe2000bf04270 */
        /* <DEDUP_REMOVED lines=31> */
[----:B------:R-:W-:Y:S01]  /*0880*/  IMAD.U32 R18, RZ, RZ, UR22 ;  /* 0x00000016ff127e24 */ /* 0x000fe2000f8e00ff */
[----:B------:R-:W-:Y:S02]  /*0890*/  UISETP.GE.AND UP0, UPT, UR22, 0xe1, UPT ;  /* 0x000000e11600788c */ /* 0x000fe4000bf06270 */
[----:B------:R-:W1:Y:S04]  /*08a0*/  LDS.128 R8, [UR13+0xc20] ;  /* 0x000c200dff087984 */ /* 0x000e680008000c00 */
[----:B------:R-:W-:Y:S02]  /*08b0*/  PLOP3.LUT P2, PT, PT, PT, UP0, 0x80, 0x0 ;  /* 0x000000000000781c */ /* 0x000fe40003f4f008 */
[----:B0-----:R-:W-:-:S04]  /*08c0*/  FSETP.GEU.FTZ.AND P0, PT, R24, R17, PT ;  /* 0x000000111800720b */ /* 0x001fc80003f1e000 */
[----:B------:R-:W-:-:S04]  /*08d0*/  ISETP.GT.AND P0, PT, R18, 0x20, !P0 ;  /* 0x000000201200780c */ /* 0x000fc80004704270 */
[----:B------:R-:W-:-:S04]  /*08e0*/  FSEL R17, R17, R24, P0 ;  /* 0x0000001811117208 */ /* 0x000fc80000000000 */
[----:B-1----:R-:W-:-:S04]  /*08f0*/  FSETP.GEU.FTZ.AND P0, PT, R17, R8, PT ;  /* 0x000000081100720b */ /* 0x002fc80003f1e000 */
[----:B------:R-:W-:Y:S02]  /*0900*/  ISETP.GT.AND P0, PT, R18, 0x40, !P0 ;  /* 0x000000401200780c */ /* 0x000fe40004704270 */
[----:B------:R-:W0:Y:S02]  /*0910*/  LDS.64 R18, [UR13+0xc30] ;  /* 0x000c300dff127984 */ /* 0x000e240008000a00 */
[----:B------:R-:W-:Y:S01]  /*0920*/  FSEL R8, R8, R17, P0 ;  /* 0x0000001108087208 */ /* 0x000fe20000000000 */
[----:B------:R-:W-:-:S03]  /*0930*/  IMAD.U32 R17, RZ, RZ, UR22 ;  /* 0x00000016ff117e24 */ /* 0x000fc6000f8e00ff */
[----:B------:R-:W-:-:S04]  /*0940*/  FSETP.GEU.FTZ.AND P0, PT, R8, R9, PT ;  /* 0x000000090800720b */ /* 0x000fc80003f1e000 */
[----:B------:R-:W-:-:S04]  /*0950*/  ISETP.GT.AND P0, PT, R17, 0x60, !P0 ;  /* 0x000000601100780c */ /* 0x000fc80004704270 */
[----:B------:R-:W-:Y:S01]  /*0960*/  FSEL R9, R9, R8, P0 ;  /* 0x0000000809097208 */ /* 0x000fe20000000000 */
[----:B------:R-:W-:-:S03]  /*0970*/  IMAD.U32 R8, RZ, RZ, UR22 ;  /* 0x00000016ff087e24 */ /* 0x000fc6000f8e00ff */
        /* <DEDUP_REMOVED lines=13> */
.L_x_766:
        /* <DEDUP_REMOVED lines=42> */
.L_x_767:
[----:B------:R-:W-:Y:S05]  /*0cf0*/  BSYNC B0 ;  /* 0x0000000000007941 */ /* 0x000fea0003800000 */
.L_x_765:
[----:B------:R-:W-:Y:S04]  /*0d00*/  BSSY B0, `(.L_x_768) ;  /* 0x000000e000007945 */ /* 0x000fe80003800000 */
[----:B------:R-:W-:Y:S05]  /*0d10*/  @P1 BRA `(.L_x_769) ;  /* 0x0000000000301947 */ /* 0x000fea0003800000 */
[----:B------:R-:W-:Y:S01]  /*0d20*/  USHF.R.S32.HI UR5, URZ, 0x1f, UR15 ;  /* 0x0000001f3f057899 */ /* 0x000fe2000801140f */
[----:B------:R-:W0:Y:S03]  /*0d30*/  MUFU.RCP R10, R24 ;  /* 0x00000018000a7308 */ /* 0x000e260000001000 */
[----:B------:R-:W-:-:S04]  /*0d40*/  ULEA.HI UR5, UP0, UR5, UR7, URZ, 0xa ;  /* 0x0000000705057291 */ /* 0x000fc8000f81503f */
[----:B------:R-:W-:-:S04]  /*0d50*/  UIADD3.X UR6, URZ, UR15, URZ, UP0, !UPT ;  /* 0x0000000f3f067290 */ /* 0x000fc800087fe43f */
[----:B------:R-:W-:Y:S02]  /*0d60*/  USHF.R.S64 UR5, UR5, 0xa, UR6 ;  /* 0x0000000a05057899 */ /* 0x000fe40008001006 */
[----:B------:R-:W-:Y:S02]  /*0d70*/  USHF.R.S32.HI UR6, URZ, 0xa, UR6 ;  /* 0x0000000a3f067899 */ /* 0x000fe40008011406 */
[----:B------:R-:W-:Y:S01]  /*0d80*/  ULEA UR14, UP0, UR5, UR18, 0x2 ;  /* 0x00000012050e7291 */ /* 0x000fe2000f80103f */
[----:B0-----:R0:W-:Y:S03]  /*0d90*/  STS [UR13+0x103c], R10 ;  /* 0x00103c0aff007988 */ /* 0x0011e6000800080d */
[----:B------:R-:W-:Y:S02]  /*0da0*/  ULEA.HI.X UR5, UR5, UR19, UR6, 0x2, UP0 ;  /* 0x0000001305057291 */ /* 0x000fe400080f1406 */
[----:B------:R-:W-:-:S04]  /*0db0*/  IMAD.U32 R8, RZ, RZ, UR14 ;  /* 0x0000000eff087e24 */ /* 0x000fc8000f8e00ff */
[----:B------:R-:W-:-:S05]  /*0dc0*/  IMAD.U32 R9, RZ, RZ, UR5 ;  /* 0x00000005ff097e24 */ /* 0x000fca000f8e00ff */
[----:B------:R0:W-:Y:S02]  /*0dd0*/  STG.E desc[UR10][R8.64], R24 ;  /* 0x0000001808007986 */ /* 0x0001e4000c10190a */
.L_x_769:
[----:B------:R-:W-:Y:S05]  /*0de0*/  BSYNC B0 ;  /* 0x0000000000007941 */ /* 0x000fea0003800000 */
.L_x_768:
[----:B------:R-:W-:Y:S01]  /*0df0*/  BAR.SYNC.DEFER_BLOCKING 0x0 ;  /* 0x0000000000007b1d */ /* 0x000fe20000010000 */
[----:B------:R-:W-:Y:S01]  /*0e00*/  UIADD3 UR5, UR8, 0xc3c, URZ ;  /* 0x00000c3c08057890 */ /* 0x000fe2000fffe03f */
[----:B------:R-:W-:Y:S02]  /*0e10*/  IMAD.MOV.U32 R27, RZ, RZ, 0xbf ;  /* 0x000000bfff1b7424 */ /* 0x000fe400078e00ff */
[----:B------:R-:W-:Y:S01]  /*0e20*/  IMAD.MOV.U32 R18, RZ, RZ, 0x3f800000 ;  /* 0x3f800000ff127424 */ /* 0x000fe200078e00ff */
[----:B------:R-:W-:Y:S01]  /*0e30*/  ULEA UR5, UR9, UR5, 0x18 ;  /* 0x0000000509057291 */ /* 0x000fe2000f8ec03f */
[----:B0-----:R-:W-:Y:S01]  /*0e40*/  IMAD.MOV.U32 R24, RZ, RZ, 0xff ;  /* 0x000000ffff187424 */ /* 0x001fe200078e00ff */
[----:B------:R-:W0:Y:S04]  /*0e50*/  LDS.64 R8, [UR13+0x1038] ;  /* 0x0010380dff087984 */ /* 0x000e280008000a00 */
[----:B------:R-:W1:Y:S01]  /*0e60*/  LDS R21, [UR13+0xe38] ;  /* 0x000e380dff157984 */ /* 0x000e620008000800 */
[----:B0-----:R-:W-:Y:S01]  /*0e70*/  FMUL.FTZ R14, R14, R9 ;  /* 0x000000090e0e7220 */ /* 0x001fe20000410000 */
[----:B-1----:R-:W-:-:S04]  /*0e80*/  IMAD.MOV.U32 R10, RZ, RZ, R21 ;  /* 0x000000ffff0a7224 */ /* 0x002fc800078e0015 */
[----:B------:R-:W-:-:S13]  /*0e90*/  FSETP.GEU.FTZ.AND P0, PT, R21, R14, PT ;  /* 0x0000000e1500720b */ /* 0x000fda0003f1e000 */
[----:B------:R-:W-:Y:S01]  /*0ea0*/  @P0 MOV R27, 0x3f ;  /* 0x0000003f001b0802 */ /* 0x000fe20000000f00 */
        /* <DEDUP_REMOVED lines=17> */
[C---:B------:R-:W-:Y:S01]  /*0fc0*/  @P3 VIADD R17, R11.reuse, 0xfffffff0 ;  /* 0xfffffff00b113836 */ /* 0x040fe20000000000 */
[----:B------:R-:W-:Y:S01]  /*0fd0*/  @!P3 MOV R18, R11 ;  /* 0x0000000b0012b202 */ /* 0x000fe20000000f00 */
[----:B------:R-:W-:Y:S02]  /*0fe0*/  @!P3 VIADD R17, R11, 0x10 ;  /* 0x000000100b11b836 */ /* 0x000fe40000000000 */
[----:B------:R-:W-:Y:S02]  /*0ff0*/  @!P3 IMAD.MOV.U32 R21, RZ, RZ, R25 ;  /* 0x000000ffff15b224 */ /* 0x000fe400078e0019 */
[----:B------:R-:W-:Y:S01]  /*1000*/  @!P3 IMAD.MOV.U32 R25, RZ, RZ, R19 ;  /* 0x000000ffff19b224 */ /* 0x000fe200078e0013 */
[----:B------:R-:W-:Y:S01]  /*1010*/  LEA R23, R17, UR5, 0x2 ;  /* 0x0000000511177c11 */ /* 0x000fe2000f8e10ff */
[----:B------:R-:W-:-:S05]  /*1020*/  @!P3 IMAD.MOV.U32 R11, RZ, RZ, R27 ;  /* 0x000000ffff0bb224 */ /* 0x000fca00078e001b */
        /* <DEDUP_REMOVED lines=18> */
[----:B------:R-:W-:Y:S01]  /*1150*/  FMUL.FTZ R17, R16, R9 ;  /* 0x0000000910117220 */ /* 0x000fe20000410000 */
[----:B------:R-:W0:Y:S04]  /*1160*/  LDS R25, [R25] ;  /* 0x0000000019197984 */ /* 0x000e280000000800 */
[----:B------:R-:W-:Y:S01]  /*1170*/  FSETP.GEU.FTZ.AND P0, PT, R10, R17, PT ;  /* 0x000000110a00720b */ /* 0x000fe20003f1e000 */
[----:B------:R-:W-:Y:S01]  /*1180*/  LDS R16, [UR13+0xc3c] ;  /* 0x000c3c0dff107984 */ /* 0x000fe20008000800 */
        /* <DEDUP_REMOVED lines=10> */
[----:B------:R-:W-:-:S04]  /*1230*/  @!P0 MOV R26, 0xbf ;  /* 0x000000bf001a8802 */ /* 0x000fc80000000f00 */
[----:B------:R-:W-:-:S06]  /*1240*/  LEA R28, R26, UR5, 0x2 ;  /* 0x000000051a1c7c11 */ /* 0x000fcc000f8e10ff */
        /* <DEDUP_REMOVED lines=12> */
[----:B------:R-:W-:Y:S02]  /*1310*/  @P2 ISETP.NE.AND P4, PT, R18, RZ, PT ;  /* 0x000000ff1200220c */ /* 0x000fe40003f85270 */
[----:B------:R-:W-:Y:S02]  /*1320*/  @!P2 ISETP.NE.AND P5, PT, R11, 0xff, PT ;  /* 0x000000ff0b00a80c */ /* 0x000fe40003fa5270 */
[----:B------:R-:W-:Y:S02]  /*1330*/  @P2 FSEL R21, R16, R21, !P4 ;  /* 0x0000001510152208 */ /* 0x000fe40006000000 */
[----:B------:R-:W-:Y:S01]  /*1340*/  @!P2 FSEL R24, R8, R23, !P5 ;  /* 0x000000170818a208 */ /* 0x000fe20006800000 */
[C---:B------:R-:W-:Y:S02]  /*1350*/  @P3 VIADD R23, R26.reuse, 0xffffffe0 ;  /* 0xffffffe01a173836 */ /* 0x040fe40000000000 */
[----:B------:R-:W-:Y:S02]  /*1360*/  @!P3 VIADD R23, R26, 0x20 ;  /* 0x000000201a17b836 */ /* 0x000fe40000000000 */
[C---:B------:R-:W-:Y:S01]  /*1370*/  @P2 FADD.FTZ R21, R27.reuse, R21 ;  /* 0x000000151b152221 */ /* 0x040fe20000010000 */
[----:B------:R-:W-:-:S02]  /*1380*/  @!P2 FADD.FTZ R27, R27, R24 ;  /* 0x000000181b1ba221 */ /* 0x000fc40000010000 */
[----:B------:R-:W-:Y:S01]  /*1390*/  LEA R24, R23, UR5, 0x2 ;  /* 0x0000000517187c11 */ /* 0x000fe2000f8e10ff */
[----:B------:R-:W-:Y:S01]  /*13a0*/  @P2 FMUL.FTZ R21, R21, 0.5 ;  /* 0x3f00000015152820 */ /* 0x000fe20000410000 */
[----:B------:R-:W-:-:S04]  /*13b0*/  @!P2 FMUL.FTZ R27, R27, 0.5 ;  /* 0x3f0000001b1ba820 */ /* 0x000fc80000410000 */
[----:B------:R-:W0:Y:S01]  /*13c0*/  LDS R24, [R24] ;  /* 0x0000000018187984 */ /* 0x000e220000000800 */
[----:B------:R-:W-:Y:S01]  /*13d0*/  @P2 FSETP.GT.FTZ.AND P5, PT, R21, R14, PT ;  /* 0x0000000e1500220b */ /* 0x000fe20003fb4000 */
[----:B------:R-:W-:Y:S01]  /*13e0*/  IMAD.MOV.U32 R21, RZ, RZ, -0x40800000 ;  /* 0xbf800000ff157424 */ /* 0x000fe200078e00ff */
[----:B------:R-:W-:Y:S01]  /*13f0*/  @!P2 FSETP.GT.FTZ.AND P4, PT, R14, R27, PT ;  /* 0x0000001b0e00a20b */ /* 0x000fe20003f94000 */
[----:B------:R-:W-:Y:S01]  /*1400*/  @!P0 IMAD.MOV.U32 R21, RZ, RZ, R10 ;  /* 0x000000ffff158224 */ /* 0x000fe200078e000a */
[-C--:B------:R-:W-:Y:S01]  /*1410*/  @P2 SEL R18, R18, R19.reuse, P5 ;  /* 0x0000001312122207 */ /* 0x080fe20002800000 */
[----:B------:R-:W-:Y:S01]  /*1420*/  @!P3 IMAD.MOV.U32 R21, RZ, RZ, R28 ;  /* 0x000000ffff15b224 */ /* 0x000fe200078e001c */
[----:B------:R-:W-:Y:S01]  /*1430*/  @!P2 SEL R18, R11, R19, P4 ;  /* 0x000000130b12a207 */ /* 0x000fe20002000000 */
[----:B------:R-:W-:Y:S02]  /*1440*/  IMAD.MOV.U32 R11, RZ, RZ, R10 ;  /* 0x000000ffff0b7224 */ /* 0x000fe400078e000a */
[----:B------:R-:W-:-:S02]  /*1450*/  @!P0 IMAD.MOV.U32 R11, RZ, RZ, 0x3f800000 ;  /* 0x3f800000ff0b8424 */ /* 0x000fc400078e00ff */
[----:B------:R-:W-:Y:S02]  /*1460*/  IMAD.MOV.U32 R14, RZ, RZ, RZ ;  /* 0x000000ffff0e7224 */ /* 0x000fe400078e00ff */
[----:B------:R-:W-:Y:S02]  /*1470*/  @!P3 IMAD.MOV.U32 R28, RZ, RZ, R11 ;  /* 0x000000ffff1cb224 */ /* 0x000fe400078e000b */
[----:B------:R-:W-:Y:S02]  /*1480*/  IMAD.MOV.U32 R11, RZ, RZ, 0x7f ;  /* 0x0000007fff0b7424 */ /* 0x000fe400078e00ff */
[----:B------:R-:W-:Y:S02]  /*1490*/  @!P0 IMAD.MOV.U32 R11, RZ, RZ, 0xff ;  /* 0x000000ffff0b8424 */ /* 0x000fe400078e00ff */
[----:B------:R-:W-:Y:S02]  /*14a0*/  @!P0 IMAD.MOV.U32 R14, RZ, RZ, 0x7f ;  /* 0x0000007fff0e8424 */ /* 0x000fe400078e00ff */
[----:B------:R-:W-:-:S02]  /*14b0*/  @!P3 IMAD.MOV.U32 R14, RZ, RZ, R26 ;  /* 0x000000ffff0eb224 */ /* 0x000fc400078e001a */
        /* <DEDUP_REMOVED lines=27> */
[-C--:B------:R-:W-:Y:S01]  /*1670*/  FMUL.FTZ R19, R20, R9.reuse ;  /* 0x0000000914137220 */ /* 0x080fe20000410000 */
[----:B------:R-:W-:Y:S01]  /*1680*/  FMUL.FTZ R9, R22, R9 ;  /* 0x0000000916097220 */ /* 0x000fe20000410000 */
[----:B------:R-:W0:Y:S02]  /*1690*/  LDS R26, [R26] ;  /* 0x000000001a1a7984 */ /* 0x000e240000000800 */
[----:B0-----:R-:W-:-:S13]  /*16a0*/  FSETP.GEU.FTZ.AND P0, PT, R26, R17, PT ;  /* 0x000000111a00720b */ /* 0x001fda0003f1e000 */
[C---:B------:R-:W-:Y:S02]  /*16b0*/  @P0 VIADD R11, R24.reuse, 0xfffffffe ;  /* 0xfffffffe180b0836 */ /* 0x040fe40000000000 */
[----:B------:R-:W-:Y:S02]  /*16c0*/  @!P0 VIADD R11, R24, 0x2 ;  /* 0x00000002180b8836 */ /* 0x000fe40000000000 */
[----:B------:R-:W-:Y:S02]  /*16d0*/  @!P0 IMAD.MOV.U32 R21, RZ, RZ, R26 ;  /* 0x000000ffff158224 */ /* 0x000fe400078e001a */
[----:B------:R-:W-:Y:S01]  /*16e0*/  @!P0 IMAD.MOV.U32 R14, RZ, RZ, R24 ;  /* 0x000000ffff0e8224 */ /* 0x000fe200078e0018 */
[----:B------:R-:W-:Y:S01]  /*16f0*/  LEA R23, R11, UR5, 0x2 ;  /* 0x000000050b177c11 */ /* 0x000fe2000f8e10ff */
[----:B------:R-:W-:Y:S01]  /*1700*/  @!P0 IMAD.MOV.U32 R26, RZ, RZ, R28 ;  /* 0x000000ffff1a8224 */ /* 0x000fe200078e001c */
[----:B------:R-:W-:Y:S01]  /*1710*/  @!P0 MOV R24, R25 ;  /* 0x0000001900188202 */ /* 0x000fe20000000f00 */
[----:B------:R-:W-:Y:S01]  /*1720*/  IMAD.MOV.U32 R25, RZ, RZ, 0x3f ;  /* 0x0000003fff197424 */ /* 0x000fe200078e00ff */
[----:B------:R-:W-:-:S02]  /*1730*/  FSETP.GEU.FTZ.AND P0, PT, R10, R19, PT ;  /* 0x000000130a00720b */ /* 0x000fc40003f1e000 */
[----:B------:R-:W0:Y:S11]  /*1740*/  LDS R23, [R23] ;  /* 0x0000000017177984 */ /* 0x000e360000000800 */
        /* <DEDUP_REMOVED lines=9> */
[----:B------:R-:W-:-:S02]  /*17e0*/  LEA R24, R25, UR5, 0x2 ;  /* 0x0000000519187c11 */ /* 0x000fc4000f8e10ff */
[----:B------:R-:W0:Y:S04]  /*17f0*/  LDS R26, [R26] ;  /* 0x000000001a1a7984 */ /* 0x000e280000000800 */
[----:B------:R-:W1:Y:S01]  /*1800*/  LDS R24, [R24] ;  /* 0x0000000018187984 */ /* 0x000e620000000800 */
[----:B0-----:R-:W-:Y:S02]  /*1810*/  FSETP.GEU.FTZ.AND P2, PT, R26, R17, PT ;  /* 0x000000111a00720b */ /* 0x001fe40003f5e000 */
[----:B-1----:R-:W-:-:S11]  /*1820*/  FSETP.GEU.FTZ.AND P3, PT, R24, R19, PT ;  /* 0x000000131800720b */ /* 0x002fd60003f7e000 */
[----:B------:R-:W-:Y:S02]  /*1830*/  @P2 ISETP.NE.AND P4, PT, R14, RZ, PT ;  /* 0x000000ff0e00220c */ /* 0x000fe40003f85270 */
[----:B------:R-:W-:Y:S02]  /*1840*/  @!P2 ISETP.NE.AND P5, PT, R11, 0xff, PT ;  /* 0x000000ff0b00a80c */ /* 0x000fe40003fa5270 */
[----:B------:R-:W-:Y:S02]  /*1850*/  @P2 FSEL R21, R16, R21, !P4 ;  /* 0x0000001510152208 */ /* 0x000fe40006000000 */
[----:B------:R-:W-:-:S03]  /*1860*/  @!P2 FSEL R23, R8, R23, !P5 ;  /* 0x000000170817a208 */ /* 0x000fc60006800000 */
[C---:B------:R-:W-:Y:S01]  /*1870*/  @P2 FADD.FTZ R27, R26.reuse, R21 ;  /* 0x000000151a1b2221 */ /* 0x040fe20000010000 */
[C---:B------:R-:W-:Y:S02]  /*1880*/  @P3 VIADD R21, R25.reuse, 0xffffffe0 ;  /* 0xffffffe019153836 */ /* 0x040fe40000000000 */
[----:B------:R-:W-:Y:S01]  /*1890*/  @!P2 FADD.FTZ R23, R26, R23 ;  /* 0x000000171a17a221 */ /* 0x000fe20000010000 */
[----:B------:R-:W-:Y:S02]  /*18a0*/  @!P3 VIADD R21, R25, 0x20 ;  /* 0x000000201915b836 */ /* 0x000fe40000000000 */
[----:B------:R-:W-:Y:S01]  /*18b0*/  @P2 FMUL.FTZ R26, R27, 0.5 ;  /* 0x3f0000001b1a2820 */ /* 0x000fe20000410000 */
[----:B------:R-:W-:Y:S01]  /*18c0*/  @!P2 FMUL.FTZ R28, R23, 0.5 ;  /* 0x3f000000171ca820 */ /* 0x000fe20000410000 */
[----:B------:R-:W-:Y:S01]  /*18d0*/  IMAD.MOV.U32 R23, RZ, RZ, 0x7f ;  /* 0x0000007fff177424 */ /* 0x000fe200078e00ff */
[----:B------:R-:W-:Y:S02]  /*18e0*/  @!P0 MOV R23, 0xff ;  /* 0x000000ff00178802 */ /* 0x000fe40000000f00 */
[----:B------:R-:W-:-:S02]  /*18f0*/  @P2 FSETP.GT.FTZ.AND P5, PT, R26, R17, PT ;  /* 0x000000111a00220b */ /* 0x000fc40003fb4000 */
[----:B------:R-:W-:Y:S02]  /*1900*/  LEA R26, R21, UR5, 0x2 ;  /* 0x00000005151a7c11 */ /* 0x000fe4000f8e10ff */
[----:B------:R-:W-:Y:S02]  /*1910*/  @!P2 FSETP.GT.FTZ.AND P4, PT, R17, R28, PT ;  /* 0x0000001c1100a20b */ /* 0x000fe40003f94000 */
[-C--:B------:R-:W-:Y:S01]  /*1920*/  @P2 SEL R17, R14, R20.reuse, P5 ;  /* 0x000000140e112207 */ /* 0x080fe20002800000 */
[----:B------:R-:W-:Y:S01]  /*1930*/  IMAD.MOV.U32 R14, RZ, RZ, R10 ;  /* 0x000000ffff0e7224 */ /* 0x000fe200078e000a */
[----:B------:R-:W0:Y:S01]  /*1940*/  LDS R26, [R26] ;  /* 0x000000001a1a7984 */ /* 0x000e220000000800 */
[----:B------:R-:W-:Y:S01]  /*1950*/  @!P2 SEL R17, R11, R20, P4 ;  /* 0x000000140b11a207 */ /* 0x000fe20002000000 */
[----:B------:R-:W-:Y:S01]  /*1960*/  @!P0 IMAD.MOV.U32 R14, RZ, RZ, 0x3f800000 ;  /* 0x3f800000ff0e8424 */ /* 0x000fe200078e00ff */
[----:B------:R-:W-:Y:S01]  /*1970*/  FSETP.GEU.FTZ.AND P4, PT, R10, R9, PT ;  /* 0x000000090a00720b */ /* 0x000fe20003f9e000 */
[----:B------:R-:W-:Y:S01]  /*1980*/  IMAD.MOV.U32 R11, RZ, RZ, -0x40800000 ;  /* 0xbf800000ff0b7424 */ /* 0x000fe200078e00ff */
[----:B------:R-:W-:Y:S01]  /*1990*/  PRMT R17, R17, 0x7604, R18 ;  /* 0x0000760411117816 */ /* 0x000fe20000000012 */
[----:B------:R-:W-:-:S02]  /*19a0*/  @!P0 IMAD.MOV.U32 R11, RZ, RZ, R10 ;  /* 0x000000ffff0b8224 */ /* 0x000fc400078e000a */
[----:B------:R-:W-:Y:S02]  /*19b0*/  @!P3 IMAD.MOV.U32 R11, RZ, RZ, R24 ;  /* 0x000000ffff0bb224 */ /* 0x000fe400078e0018 */
[----:B------:R-:W-:Y:S02]  /*19c0*/  @!P3 IMAD.MOV.U32 R24, RZ, RZ, R14 ;  /* 0x000000ffff18b224 */ /* 0x000fe400078e000e */
[----:B------:R-:W-:Y:S02]  /*19d0*/  IMAD.MOV.U32 R14, RZ, RZ, RZ ;  /* 0x000000ffff0e7224 */ /* 0x000fe400078e00ff */
[----:B------:R-:W-:Y:S02]  /*19e0*/  @!P0 IMAD.MOV.U32 R14, RZ, RZ, 0x7f ;  /* 0x0000007fff0e8424 */ /* 0x000fe400078e00ff */
[----:B------:R-:W-:Y:S02]  /*19f0*/  @!P3 IMAD.MOV.U32 R14, RZ, RZ, R25 ;  /* 0x000000ffff0eb224 */ /* 0x000fe400078e0019 */
        /* <DEDUP_REMOVED lines=22> */
[----:B------:R-:W-:Y:S01]  /*1b60*/  @!P2 IMAD.MOV.U32 R14, RZ, RZ, R23 ;  /* 0x000000ffff0ea224 */ /* 0x000fe200078e0017 */
[----:B------:R-:W-:Y:S01]  /*1b70*/  @!P2 MOV R23, R20 ;  /* 0x000000140017a202 */ /* 0x000fe20000000f00 */
        /* <DEDUP_REMOVED lines=14> */
[----:B------:R-:W-:-:S05]  /*1c60*/  @!P4 IMAD.MOV.U32 R23, RZ, RZ, 0xbf ;  /* 0x000000bfff17c424 */ /* 0x000fca00078e00ff */
        /* <DEDUP_REMOVED lines=15> */
[----:B------:R-:W-:Y:S01]  /*1d60*/  @P3 FSEL R27, R16, R11, !P0 ;  /* 0x0000000b101b3208 */ /* 0x000fe20004000000 */
[C---:B------:R-:W-:Y:S01]  /*1d70*/  @P5 VIADD R11, R23.reuse, 0xffffffe0 ;  /* 0xffffffe0170b5836 */ /* 0x040fe20000000000 */
[----:B------:R-:W-:Y:S01]  /*1d80*/  @!P3 FSEL R25, R8, R20, !P2 ;  /* 0x000000140819b208 */ /* 0x000fe20005000000 */
[----:B------:R-:W-:Y:S02]  /*1d90*/  @!P5 VIADD R11, R23, 0x20 ;  /* 0x00000020170bd836 */ /* 0x000fe40000000000 */
[C---:B------:R-:W-:Y:S02]  /*1da0*/  @P3 FADD.FTZ R27, R26.reuse, R27 ;  /* 0x0000001b1a1b3221 */ /* 0x040fe40000010000 */
[----:B------:R-:W-:Y:S01]  /*1db0*/  @!P3 FADD.FTZ R25, R26, R25 ;  /* 0x000000191a19b221 */ /* 0x000fe20000010000 */
[----:B------:R-:W-:Y:S01]  /*1dc0*/  LEA R20, R11, UR5, 0x2 ;  /* 0x000000050b147c11 */ /* 0x000fe2000f8e10ff */
[----:B------:R-:W-:-:S02]  /*1dd0*/  @P3 FMUL.FTZ R28, R27, 0.5 ;  /* 0x3f0000001b1c3820 */ /* 0x000fc40000410000 */
[----:B------:R-:W-:Y:S01]  /*1de0*/  @!P3 FMUL.FTZ R26, R25, 0.5 ;  /* 0x3f000000191ab820 */ /* 0x000fe20000410000 */
[----:B------:R-:W-:Y:S02]  /*1df0*/  HFMA2.MMA R25, -RZ, RZ, 0, 0 ;  /* 0x00000000ff197435 */ /* 0x000fe400000001ff */
[----:B------:R-:W0:Y:S01]  /*1e00*/  LDS R20, [R20] ;  /* 0x0000000014147984 */ /* 0x000e220000000800 */
[----:B------:R-:W-:Y:S02]  /*1e10*/  @P3 FSETP.GT.FTZ.AND P0, PT, R28, R19, PT ;  /* 0x000000131c00320b */ /* 0x000fe40003f14000 */
[----:B------:R-:W-:Y:S01]  /*1e20*/  @!P3 FSETP.GT.FTZ.AND P2, PT, R19, R26, PT ;  /* 0x0000001a1300b20b */ /* 0x000fe20003f54000 */
[----:B------:R-:W-:Y:S01]  /*1e30*/  IMAD.MOV.U32 R19, RZ, RZ, -0x40800000 ;  /* 0xbf800000ff137424 */ /* 0x000fe200078e00ff */
[-C--:B------:R-:W-:Y:S01]  /*1e40*/  @P3 SEL R14, R14, R22.reuse, P0 ;  /* 0x000000160e0e3207 */ /* 0x080fe20000000000 */
[----:B------:R-:W-:Y:S01]  /*1e50*/  @!P4 IMAD.MOV.U32 R19, RZ, RZ, R10 ;  /* 0x000000ffff13c224 */ /* 0x000fe200078e000a */
[----:B------:R-:W-:Y:S01]  /*1e60*/  @!P3 SEL R14, R21, R22, P2 ;  /* 0x00000016150eb207 */ /* 0x000fe20001000000 */
[----:B------:R-:W-:-:S02]  /*1e70*/  @!P4 IMAD.MOV.U32 R10, RZ, RZ, 0x3f800000 ;  /* 0x3f800000ff0ac424 */ /* 0x000fc400078e00ff */
[----:B------:R-:W-:Y:S01]  /*1e80*/  @!P5 IMAD.MOV.U32 R19, RZ, RZ, R24 ;  /* 0x000000ffff13d224 */ /* 0x000fe200078e0018 */
[----:B------:R-:W-:Y:S01]  /*1e90*/  PRMT R14, R14, 0x7054, R17 ;  /* 0x000070540e0e7816 */ /* 0x000fe20000000011 */
[----:B------:R-:W-:Y:S02]  /*1ea0*/  @!P5 IMAD.MOV.U32 R24, RZ, RZ, R10 ;  /* 0x000000ffff18d224 */ /* 0x000fe400078e000a */
[----:B------:R-:W-:Y:S02]  /*1eb0*/  IMAD.MOV.U32 R26, RZ, RZ, 0x7f ;  /* 0x0000007fff1a7424 */ /* 0x000fe400078e00ff */
[----:B------:R-:W-:Y:S02]  /*1ec0*/  @!P4 IMAD.MOV.U32 R26, RZ, RZ, 0xff ;  /* 0x000000ffff1ac424 */ /* 0x000fe400078e00ff */
[----:B------:R-:W-:Y:S02]  /*1ed0*/  @!P4 IMAD.MOV.U32 R25, RZ, RZ, 0x7f ;  /* 0x0000007fff19c424 */ /* 0x000fe400078e00ff */
[----:B------:R-:W-:-:S02]  /*1ee0*/  @!P5 IMAD.MOV.U32 R25, RZ, RZ, R23 ;  /* 0x000000ffff19d224 */ /* 0x000fc400078e0017 */
        /* <DEDUP_REMOVED lines=44> */
[----:B------:R-:W-:Y:S01]  /*21b0*/  ISETP.NE.AND P6, PT, R25, RZ, PT ;  /* 0x000000ff1900720c */ /* 0x000fe20003fc5270 */
[----:B------:R-:W-:Y:S01]  /*21c0*/  @!P5 IMAD.MOV.U32 R26, RZ, RZ, R23 ;  /* 0x000000ffff1ad224 */ /* 0x000fe200078e0017 */
[----:B------:R-:W-:Y:S01]  /*21d0*/  ISETP.NE.AND P5, PT, R11, 0xff, PT ;  /* 0x000000ff0b00780c */ /* 0x000fe20003fa5270 */
[----:B------:R-:W0:Y:S01]  /*21e0*/  LDS R27, [R24] ;  /* 0x00000000181b7984 */ /* 0x000e220000000800 */
[----:B------:R-:W-:Y:S01]  /*21f0*/  FSEL R16, R16, R19, !P6 ;  /* 0x0000001310107208 */ /* 0x000fe20007000000 */
[----:B------:R-:W-:Y:S01]  /*2200*/  UIADD3 UR5, UR8, 0x800, URZ ;  /* 0x0000080008057890 */ /* 0x000fe2000fffe03f */
[----:B------:R-:W-:Y:S01]  /*2210*/  FSEL R8, R8, R26, !P5 ;  /* 0x0000001a08087208 */ /* 0x000fe20006800000 */
[----:B------:R-:W-:-:S02]  /*2220*/  IMAD.U32 R23, RZ, RZ, UR20 ;  /* 0x00000014ff177e24 */ /* 0x000fc4000f8e00ff */
[----:B------:R-:W-:Y:S01]  /*2230*/  ULEA UR5, UR9, UR5, 0x18 ;  /* 0x0000000509057291 */ /* 0x000fe2000f8ec03f */
[----:B------:R-:W-:Y:S01]  /*2240*/  BAR.SYNC.DEFER_BLOCKING 0x0 ;  /* 0x0000000000007b1d */ /* 0x000fe20000010000 */
[----:B0-----:R-:W-:-:S13]  /*2250*/  FSETP.GEU.FTZ.AND P4, PT, R27, R9, PT ;  /* 0x000000091b00720b */ /* 0x001fda0003f9e000 */
[--C-:B------:R-:W-:Y:S01]  /*2260*/  @P4 FADD.FTZ R16, R16, R27.reuse ;  /* 0x0000001b10104221 */ /* 0x100fe20000010000 */
[----:B------:R-:W-:-:S03]  /*2270*/  @!P4 FADD.FTZ R8, R8, R27 ;  /* 0x0000001b0808c221 */ /* 0x000fc60000010000 */
[----:B------:R-:W-:Y:S01]  /*2280*/  @P4 FMUL.FTZ R16, R16, 0.5 ;  /* 0x3f00000010104820 */ /* 0x000fe20000410000 */
[----:B------:R-:W-:-:S04]  /*2290*/  @!P4 FMUL.FTZ R8, R8, 0.5 ;  /* 0x3f0000000808c820 */ /* 0x000fc80000410000 */
[----:B------:R-:W-:Y:S02]  /*22a0*/  @P4 FSETP.GT.FTZ.AND P5, PT, R16, R9, PT ;  /* 0x000000091000420b */ /* 0x000fe40003fb4000 */
[----:B------:R-:W-:Y:S01]  /*22b0*/  @!P4 FSETP.GT.FTZ.AND P0, PT, R9, R8, PT ;  /* 0x000000080900c20b */ /* 0x000fe20003f14000 */
[C-C-:B------:R-:W-:Y:S01]  /*22c0*/  IMAD R8, R2.reuse, 0x4, R3.reuse ;  /* 0x0000000402087824 */ /* 0x140fe200078e0203 */
[-C--:B------:R-:W-:Y:S02]  /*22d0*/  @P4 SEL R25, R25, R10.reuse, P5 ;  /* 0x0000000a19194207 */ /* 0x080fe40002800000 */
[----:B------:R-:W-:Y:S02]  /*22e0*/  @!P4 SEL R25, R11, R10, P0 ;  /* 0x0000000a0b19c207 */ /* 0x000fe40000000000 */
[----:B------:R-:W-:Y:S02]  /*22f0*/  IADD3 R10, R2, UR5, R3 ;  /* 0x00000005020a7c10 */ /* 0x000fe4000fffe003 */
[----:B------:R-:W-:Y:S01]  /*2300*/  PRMT R25, R25, 0x654, R14 ;  /* 0x0000065419197816 */ /* 0x000fe2000000000e */
[----:B------:R-:W-:-:S04]  /*2310*/  IMAD.U32 R14, RZ, RZ, UR22 ;  /* 0x00000016ff0e7e24 */ /* 0x000fc8000f8e00ff */
[----:B------:R0:W-:Y:S01]  /*2320*/  STS [R8+UR5], R25 ;  /* 0x0000001908007988 */ /* 0x0001e20008000805 */
[----:B------:R-:W-:-:S03]  /*2330*/  NOP ;  /* 0x0000000000007918 */ /* 0x000fc60000000000 */
[----:B------:R-:W-:Y:S01]  /*2340*/  LDS.U8 R11, [R10] ;  /* 0x000000000a0b7984 */ /* 0x000fe20000000000 */
[----:B0-----:R-:W-:-:S03]  /*2350*/  IADD3 R8, P4, P5, R23, UR7, R4 ;  /* 0x0000000717087c10 */ /* 0x001fc6000fd9e004 */
[----:B------:R-:W-:Y:S01]  /*2360*/  LDS.U8 R17, [R10+0x20] ;  /* 0x000020000a117984 */ /* 0x000fe20000000000 */
[----:B------:R-:W-:-:S03]  /*2370*/  UIADD3 UR7, UP0, UR4, UR7, URZ ;  /* 0x0000000704077290 */ /* 0x000fc6000ff1e03f */
[----:B------:R-:W-:Y:S04]  /*2380*/  LDS.U8 R19, [R10+0x40] ;  /* 0x000040000a137984 */ /* 0x000fe80000000000 */
[----:B------:R-:W-:Y:S04]  /*2390*/  LDS.U8 R21, [R10+0x60] ;  /* 0x000060000a157984 */ /* 0x000fe80000000000 */
[----:B------:R-:W-:Y:S01]  /*23a0*/  @!P1 STS [UR13+0xc00], R14 ;  /* 0x000c000eff009988 */ /* 0x000fe2000800080d */
[----:B------:R-:W-:Y:S06]  /*23b0*/  BAR.SYNC.DEFER_BLOCKING 0x0 ;  /* 0x0000000000007b1d */ /* 0x000fec0000010000 */
[----:B------:R-:W0:Y:S02]  /*23c0*/  LDS R9, [UR13+0xc00] ;  /* 0x000c000dff097984 */ /* 0x000e240008000800 */
[----:B0-----:R-:W-:-:S02]  /*23d0*/  ISETP.GE.AND P1, PT, R7, R9, PT ;  /* 0x000000090700720c */ /* 0x001fc40003f26270 */
[-C--:B------:R-:W-:Y:S01]  /*23e0*/  ISETP.GE.AND P2, PT, R12, R9.reuse, PT ;  /* 0x000000090c00720c */ /* 0x080fe20003f46270 */
[----:B------:R-:W-:Y:S01]  /*23f0*/  IMAD.U32 R12, RZ, RZ, UR21 ;  /* 0x00000015ff0c7e24 */ /* 0x000fe2000f8e00ff */
[-C--:B------:R-:W-:Y:S02]  /*2400*/  ISETP.GE.AND P3, PT, R13, R9.reuse, PT ;  /* 0x000000090d00720c */ /* 0x080fe40003f66270 */
[----:B------:R-:W-:Y:S02]  /*2410*/  SHF.R.S32.HI R7, RZ, 0x1f, R4 ;  /* 0x0000001fff077819 */ /* 0x000fe40000011404 */
[----:B------:R-:W-:Y:S02]  /*2420*/  ISETP.GE.AND P0, PT, R4, R9, PT ;  /* 0x000000090400720c */ /* 0x000fe40003f06270 */
[----:B------:R-:W-:Y:S01]  /*2430*/  IADD3.X R9, R12, UR15, R7, P4, P5 ;  /* 0x0000000f0c097c10 */ /* 0x000fe2000a7ea407 */
[----:B------:R-:W-:Y:S02]  /*2440*/  UIADD3.X UR15, URZ, UR15, URZ, UP0, !UPT ;  /* 0x0000000f3f0f7290 */ /* 0x000fe400087fe43f */
[----:B------:R-:W-:-:S02]  /*2450*/  UISETP.GE.U32.AND UP0, UPT, UR7, UR12, UPT ;  /* 0x0000000c0700728c */ /* 0x000fc4000bf06070 */
[----:B------:R0:W-:Y:S02]  /*2460*/  @!P1 STG.E.U8 desc[UR10][R8.64+0x20], R17 ;  /* 0x0000201108009986 */ /* 0x0001e4000c10110a */
[----:B------:R-:W-:Y:S02]  /*2470*/  UISETP.GE.AND.EX UP0, UPT, UR15, URZ, UPT, UP0 ;  /* 0x0000003f0f00728c */ /* 0x000fe4000bf06300 */
[----:B------:R0:W-:Y:S04]  /*2480*/  @!P2 STG.E.U8 desc[UR10][R8.64+0x40], R19 ;  /* 0x000040130800a986 */ /* 0x0001e8000c10110a */
[----:B------:R0:W-:Y:S04]  /*2490*/  @!P3 STG.E.U8 desc[UR10][R8.64+0x60], R21 ;  /* 0x000060150800b986 */ /* 0x0001e8000c10110a */
[----:B------:R0:W-:Y:S01]  /*24a0*/  @!P0 STG.E.U8 desc[UR10][R8.64], R11 ;  /* 0x0000000b08008986 */ /* 0x0001e2000c10110a */
[----:B------:R-:W-:-:S13]  /*24b0*/  PLOP3.LUT P0, PT, PT, PT, UP0, 0x80, 0x0 ;  /* 0x000000000000781c */ /* 0x000fda0003f0f008 */
[----:B0-----:R-:W-:Y:S05]  /*24c0*/  @!P0 BRA `(.L_x_770) ;  /* 0xffffffdc00988947 */ /* 0x001fea000383ffff */
[----:B------:R-:W-:Y:S05]  /*24d0*/  EXIT ;  /* 0x000000000000794d */ /* 0x000fea0003800000 */
.L_x_771:
        /* <DEDUP_REMOVED lines=10> */
.L_x_2094:


//--------------------- .text._Z18kQuantizeBlockwiseI13__nv_bfloat16Li2048ELi4ELi0ELi0EEvPfPT_S1_PhS1_ii --------------------------
	.section	.text._Z18kQuantizeBlockwiseI13__nv_bfloat16Li2048ELi4ELi0ELi0EEvPfPT_S1_PhS1_ii,"ax",@progbits
	.align	128
        .global         _Z18kQuantizeBlockwiseI13__nv_bfloat16Li2048ELi4ELi0ELi0EEvPfPT_S1_PhS1_ii
        .type           _Z18kQuantizeBlockwiseI13__nv_bfloat16Li2048ELi4ELi0ELi0EEvPfPT_S1_PhS1_ii,@function
        .size           _Z18kQuantizeBlockwiseI13__nv_bfloat16Li2048ELi4ELi0ELi0EEvPfPT_S1_PhS1_ii,(.L_x_2095 - _Z18kQuantizeBlockwiseI13__nv_bfloat16Li2048ELi4ELi0ELi0EEvPfPT_S1_PhS1_ii)
        .other          _Z18kQuantizeBlockwiseI13__nv_bfloat16Li2048ELi4ELi0ELi0EEvPfPT_S1_PhS1_ii,@"STO_CUDA_ENTRY STV_DEFAULT"
_Z18kQuantizeBlockwiseI13__nv_bfloat16Li2048ELi4ELi0ELi0EEvPfPT_S1_PhS1_ii:
.text._Z18kQuantizeBlockwiseI13__nv_bfloat16Li2048ELi4ELi0ELi0EEvPfPT_S1_PhS1_ii:
        /* <DEDUP_REMOVED lines=17> */
.L_x_774:
[----:B0-2---:R-:W-:-:S06]  /*0110*/  IMAD.WIDE R2, R7, 0x4, R4 ;  /* 0x0000000407027825 */ /* 0x005fcc00078e0204 */
[----:B------:R-:W2:Y:S01]  /*0120*/  LDG.E R2, desc[UR12][R2.64] ;  /* 0x0000000c02027981 */ /* 0x000ea2000c1e1900 */
[----:B------:R-:W-:Y:S02]  /*0130*/  IMAD R9, R7, 0x4, R6 ;  /* 0x0000000407097824 */ /* 0x000fe400078e0206 */
[----:B-1----:R-:W-:-:S05]  /*0140*/  IMAD.IADD R7, R8, 0x1, R7 ;  /* 0x0000000108077824 */ /* 0x002fca00078e0207 */
[----:B------:R-:W-:Y:S01]  /*0150*/  ISETP.GE.AND P0, PT, R7, 0x100, PT ;  /* 0x000001000700780c */ /* 0x000fe20003f06270 */
[----:B--2---:R0:W-:-:S12]  /*0160*/  STS [R9], R2 ;  /* 0x0000000209007388 */ /* 0x0041d80000000800 */
[----:B------:R-:W-:Y:S05]  /*0170*/  @!P0 BRA `(.L_x_774) ;  /* 0xfffffffc00e48947 */ /* 0x000fea000383ffff */
.L_x_773:
[----:B------:R-:W-:Y:S05]  /*0180*/  BSYNC B0 ;  /* 0x0000000000007941 */ /* 0x000fea0003800000 */
.L_x_772:
[----:B------:R-:W-:-:S04]  /*0190*/  UISETP.LT.U32.AND UP0, UPT, UR4, 0x7fffffff, UPT ;  /* 0x7fffffff0400788c */ /* 0x000fc8000bf01070 */
[----:B------:R-:W-:-:S04]  /*01a0*/  USEL UR10, UR4, 0x7fffffff, UP0 ;  /* 0x7fffffff040a7887 */ /* 0x000fc80008000000 */
[----:B------:R-:W-:-:S06]  /*01b0*/  UISETP.GE.AND UP0, UPT, UR5, UR10, UPT ;  /* 0x0000000a0500728c */ /* 0x000fcc000bf06270 */
[----:B------:R-:W-:-:S13]  /*01c0*/  PLOP3.LUT P0, PT, PT, PT, UP0, 0x80, 0x0 ;  /* 0x000000000000781c */ /* 0x000fda0003f0f008 */
[----:B------:R-:W-:Y:S05]  /*01d0*/  @P0 EXIT ;  /* 0x000000000000094d */ /* 0x000fea0003800000 */
[----:B------:R-:W1:Y:S01]  /*01e0*/  S2UR UR8, SR_CgaCtaId ;  /* 0x00000000000879c3 */ /* 0x000e620000008800 */
[----:B0-----:R-:W0:Y:S01]  /*01f0*/  S2R R2, SR_LANEID ;  /* 0x0000000000027919 */ /* 0x001e220000000000 */
[--C-:B------:R-:W-:Y:S01]  /*0200*/  SHF.R.S32.HI R3, RZ, 0x1f, R0.reuse ;  /* 0x0000001fff037819 */ /* 0x100fe20000011400 */
[----:B------:R-:W-:Y:S01]  /*0210*/  IMAD.SHL.U32 R25, R0, 0x4, RZ ;  /* 0x0000000400197824 */ /* 0x000fe200078e00ff */
[----:B------:R-:W-:Y:S01]  /*0220*/  UMOV UR6, 0x400 ;  /* 0x0000040000067882 */ /* 0x000fe20000000000 */
[----:B------:R-:W-:Y:S01]  /*0230*/  USHF.R.S32.HI UR15, URZ, 0x1f, UR5 ;  /* 0x0000001f3f0f7899 */ /* 0x000fe20008011405 */
[----:B------:R-:W-:Y:S01]  /*0240*/  LEA.HI R3, R3, R0, RZ, 0x5 ;  /* 0x0000000003037211 */ /* 0x000fe200078f28ff */
[----:B------:R-:W-:Y:S01]  /*0250*/  UIADD3 UR6, UR6, 0x1810, URZ ;  /* 0x0000181006067890 */ /* 0x000fe2000fffe03f */
[----:B------:R-:W-:Y:S01]  /*0260*/  LOP3.LUT R25, R25, 0xffffff80, RZ, 0xc0, !PT ;  /* 0xffffff8019197812 */ /* 0x000fe200078ec0ff */
[----:B------:R-:W-:Y:S01]  /*0270*/  UMOV UR7, UR5 ;  /* 0x0000000500077c82 */ /* 0x000fe20008000000 */
[----:B------:R-:W-:Y:S01]  /*0280*/  SHF.R.S32.HI R19, RZ, 0x5, R3 ;  /* 0x00000005ff137819 */ /* 0x000fe20000011403 */
[----:B------:R-:W-:Y:S01]  /*0290*/  ULDC.64 UR16, c[0x0][0x218] ;  /* 0x0000860000107ab9 */ /* 0x000fe20000000a00 */
[----:B------:R-:W-:Y:S01]  /*02a0*/  LOP3.LUT R3, R3, 0xffffffe0, RZ, 0xc0, !PT ;  /* 0xffffffe003037812 */ /* 0x000fe200078ec0ff */
[----:B------:R-:W-:Y:S01]  /*02b0*/  ULDC.64 UR18, c[0x0][0x220] ;  /* 0x0000880000127ab9 */ /* 0x000fe20000000a00 */
[----:B------:R-:W-:Y:S01]  /*02c0*/  LOP3.LUT R17, R25, 0x1f, R0, 0xf8, !PT ;  /* 0x0000001f19117812 */ /* 0x000fe200078ef800 */
[----:B------:R-:W-:Y:S01]  /*02d0*/  ULDC.64 UR20, c[0x0][0x228] ;  /* 0x00008a0000147ab9 */ /* 0x000fe20000000a00 */
[----:B------:R-:W-:Y:S01]  /*02e0*/  LOP3.LUT R21, RZ, R3, RZ, 0x33, !PT ;  /* 0x00000003ff157212 */ /* 0x000fe200078e33ff */
[----:B------:R-:W-:Y:S01]  /*02f0*/  VIADD R23, R3, 0x20 ;  /* 0x0000002003177836 */ /* 0x000fe20000000000 */
[----:B------:R-:W-:Y:S01]  /*0300*/  SHF.R.S32.HI R8, RZ, 0x1f, R17 ;  /* 0x0000001fff087819 */ /* 0x000fe20000011411 */
[----:B-1----:R-:W-:-:S06]  /*0310*/  ULEA UR6, UR8, UR6, 0x18 ;  /* 0x0000000608067291 */ /* 0x002fcc000f8ec03f */
[----:B------:R-:W-:-:S07]  /*0320*/  LEA R19, R19, UR6, 0x2 ;  /* 0x0000000613137c11 */ /* 0x000fce000f8e10ff */
.L_x_780:
[----:B------:R-:W1:Y:S01]  /*0330*/  LDC R4, c[0x0][0x23c] ;  /* 0x00008f00ff047b82 */ /* 0x000e620000000800 */
[----:B------:R-:W-:Y:S01]  /*0340*/  IMAD R3, RZ, RZ, -UR7 ;  /* 0x80000007ff037e24 */ /* 0x000fe2000f8e02ff */
[----:B------:R-:W-:Y:S02]  /*0350*/  IADD3 R5, P1, R17, UR7, RZ ;  /* 0x0000000711057c10 */ /* 0x000fe4000ff3e0ff */
[----:B------:R-:W-:Y:S02]  /*0360*/  PRMT R7, RZ, 0x7610, R7 ;  /* 0x00007610ff077816 */ /* 0x000fe40000000007 */
[----:B------:R-:W-:Y:S02]  /*0370*/  IADD3.X R8, R8, UR15, RZ, P1, !PT ;  /* 0x0000000f08087c10 */ /* 0x000fe40008ffe4ff */
[----:B------:R-:W-:Y:S02]  /*0380*/  PRMT R9, RZ, 0x7610, R9 ;  /* 0x00007610ff097816 */ /* 0x000fe40000000009 */
[----:B------:R-:W-:-:S02]  /*0390*/  PRMT R6, RZ, 0x7610, R6 ;  /* 0x00007610ff067816 */ /* 0x000fc40000000006 */
[----:B-1----:R-:W-:Y:S01]  /*03a0*/  VIADDMNMX R3, R3, R4, 0x800, PT ;  /* 0x0000080003037446 */ /* 0x002fe20003800104 */
[----:B------:R-:W-:Y:S01]  /*03b0*/  BAR.SYNC.DEFER_BLOCKING 0x0 ;  /* 0x0000000000007b1d */ /* 0x000fe20000010000 */
[----:B------:R-:W-:Y:S02]  /*03c0*/  LEA R4, P4, R5, UR16, 0x1 ;  /* 0x0000001005047c11 */ /* 0x000fe4000f8808ff */
[----:B------:R-:W-:Y:S02]  /*03d0*/  ISETP.GE.AND P0, PT, R17, R3, PT ;  /* 0x000000031100720c */ /* 0x000fe40003f06270 */
[----:B------:R-:W-:Y:S02]  /*03e0*/  LOP3.LUT R17, R25, 0x1f, R0, 0xf8, !PT ;  /* 0x0000001f19117812 */ /* 0x000fe400078ef800 */
[----:B------:R-:W-:Y:S02]  /*03f0*/  LEA.HI.X R5, R5, UR17, R8, 0x1, P4 ;  /* 0x0000001105057c11 */ /* 0x000fe4000a0f0c08 */
[----:B------:R-:W-:-:S02]  /*0400*/  LOP3.LUT R28, R17, 0x20, RZ, 0xfc, !PT ;  /* 0x00000020111c7812 */ /* 0x000fc400078efcff */
[C---:B------:R-:W-:Y:S02]  /*0410*/  LOP3.LUT R26, R17.reuse, 0x40, RZ, 0xfc, !PT ;  /* 0x00000040111a7812 */ /* 0x040fe400078efcff */
[----:B------:R-:W-:Y:S02]  /*0420*/  LOP3.LUT R24, R17, 0x60, RZ, 0xfc, !PT ;  /* 0x0000006011187812 */ /* 0x000fe400078efcff */
[-C--:B------:R-:W-:Y:S01]  /*0430*/  ISETP.GE.AND P1, PT, R28, R3.reuse, PT ;  /* 0x000000031c00720c */ /* 0x080fe20003f26270 */
[----:B------:R-:W2:Y:S01]  /*0440*/  @!P0 LDG.E.U16.CONSTANT R7, desc[UR12][R4.64] ;  /* 0x0000000c04078981 */ /* 0x000ea2000c1e9500 */
[-C--:B------:R-:W-:Y:S02]  /*0450*/  ISETP.GE.AND P2, PT, R26, R3.reuse, PT ;  /* 0x000000031a00720c */ /* 0x080fe40003f46270 */
[----:B------:R-:W-:Y:S02]  /*0460*/  ISETP.GE.AND P3, PT, R24, R3, PT ;  /* 0x000000031800720c */ /* 0x000fe40003f66270 */
[----:B------:R-:W-:-:S07]  /*0470*/  PRMT R8, RZ, 0x7610, R8 ;  /* 0x00007610ff087816 */ /* 0x000fce0000000008 */
[----:B------:R-:W3:Y:S04]  /*0480*/  @!P1 LDG.E.U16.CONSTANT R8, desc[UR12][R4.64+0x40] ;  /* 0x0000400c04089981 */ /* 0x000ee8000c1e9500 */
[----:B------:R-:W4:Y:S04]  /*0490*/  @!P2 LDG.E.U16.CONSTANT R9, desc[UR12][R4.64+0x80] ;  /* 0x0000800c0409a981 */ /* 0x000f28000c1e9500 */
[----:B------:R1:W5:Y:S01]  /*04a0*/  @!P3 LDG.E.U16.CONSTANT R6, desc[UR12][R4.64+0xc0] ;  /* 0x0000c00c0406b981 */ /* 0x000362000c1e9500 */
[----:B------:R-:W1:Y:S01]  /*04b0*/  S2UR UR9, SR_CgaCtaId ;  /* 0x00000000000979c3 */ /* 0x000e620000008800 */
[----:B------:R-:W-:Y:S01]  /*04c0*/  UMOV UR8, 0x400 ;  /* 0x0000040000087882 */ /* 0x000fe20000000000 */
[----:B0-----:R-:W-:Y:S01]  /*04d0*/  IMAD.IADD R11, R25, 0x1, R2 ;  /* 0x00000001190b7824 */ /* 0x001fe200078e0202 */
[----:B-1----:R-:W-:-:S06]  /*04e0*/  ULEA UR11, UR9, UR8, 0x18 ;  /* 0x00000008090b7291 */ /* 0x002fcc000f8ec03f */
[----:B------:R-:W-:Y:S01]  /*04f0*/  LEA R10, R11, UR11, 0x1 ;  /* 0x0000000b0b0a7c11 */ /* 0x000fe2000f8e08ff */
[----:B------:R-:W-:-:S05]  /*0500*/  IMAD R11, R2, 0x3, R11 ;  /* 0x00000003020b7824 */ /* 0x000fca00078e020b */
[----:B------:R-:W-:Y:S02]  /*0510*/  LEA R4, R11, UR11, 0x1 ;  /* 0x0000000b0b047c11 */ /* 0x000fe4000f8e08ff */
[----:B------:R-:W-:Y:S01]  /*0520*/  ISETP.GT.AND P0, PT, R3, 0x1ff, PT ;  /* 0x000001ff0300780c */ /* 0x000fe20003f04270 */
        /* <DEDUP_REMOVED lines=61> */
[----:B------:R-:W-:Y:S02]  /*0900*/  FSEL R13, R11, R10, P0 ;  /* 0x0000000a0b0d7208 */ /* 0x000fe40000000000 */
[----:B------:R-:W0:Y:S02]  /*0910*/  LDS.128 R8, [UR11+0x1840] ;  /* 0x0018400bff087984 */ /* 0x000e240008000c00 */
        /* <DEDUP_REMOVED lines=12> */
[----:B------:R-:W1:Y:S02]  /*09e0*/  LDS.128 R4, [UR11+0x1850] ;  /* 0x0018500bff047984 */ /* 0x000e640008000c00 */
        /* <DEDUP_REMOVED lines=25> */
.L_x_776:
        /* <DEDUP_REMOVED lines=26> */
[----:B------:R-:W1:Y:S04]  /*0d20*/  LDS.128 R4, [UR11+0x1830] ;  /* 0x0018300bff047984 */ /* 0x000e680008000c00 */
[----:B------:R-:W2:Y:S01]  /*0d30*/  LDS.128 R8, [UR11+0x1840] ;  /* 0x0018400bff087984 */ /* 0x000ea20008000c00 */
        /* <DEDUP_REMOVED lines=31> */
.L_x_777:
[----:B------:R-:W-:Y:S05]  /*0f30*/  BSYNC B0 ;  /* 0x0000000000007941 */ /* 0x000fea0003800000 */
.L_x_775:
        /* <DEDUP_REMOVED lines=14> */
.L_x_779:
[----:B------:R-:W-:Y:S05]  /*1020*/  BSYNC B0 ;  /* 0x0000000000007941 */ /* 0x000fea0003800000 */
.L_x_778:
[----:B------:R-:W-:Y:S01]  /*1030*/  BAR.SYNC.DEFER_BLOCKING 0x0 ;  /* 0x0000000000007b1d */ /* 0x000fe20000010000 */
[----:B------:R-:W-:Y:S01]  /*1040*/  UIADD3 UR5, UR8, 0x1864, URZ ;  /* 0x0000186408057890 */ /* 0x000fe2000fffe03f */
[----:B------:R-:W-:Y:S02]  /*1050*/  IMAD.MOV.U32 R9, RZ, RZ, 0xbf ;  /* 0x000000bfff097424 */ /* 0x000fe400078e00ff */
[----:B------:R-:W-:Y:S01]  /*1060*/  IMAD.MOV.U32 R7, RZ, RZ, 0x3f800000 ;  /* 0x3f800000ff077424 */ /* 0x000fe200078e00ff */
[----:B------:R-:W-:Y:S01]  /*1070*/  ULEA UR5, UR9, UR5, 0x18 ;  /* 0x0000000509057291 */ /* 0x000fe2000f8ec03f */
[----:B------:R-:W-:Y:S01]  /*1080*/  IMAD.MOV.U32 R13, RZ, RZ, 0x7f ;  /* 0x0000007fff0d7424 */ /* 0x000fe200078e00ff */
[----:B0-----:R-:W0:Y:S04]  /*1090*/  LDS.64 R4, [UR11+0x1c60] ;  /* 0x001c600bff047984 */ /* 0x001e280008000a00 */
[----:B------:R-:W1:Y:S01]  /*10a0*/  LDS R8, [UR11+0x1a60] ;  /* 0x001a600bff087984 */ /* 0x000e620008000800 */
[----:B0-----:R-:W-:Y:S01]  /*10b0*/  FMUL.FTZ R15, R22, R5 ;  /* 0x00000005160f7220 */ /* 0x001fe20000410000 */
[----:B-1----:R-:W-:-:S04]  /*10c0*/  IMAD.MOV.U32 R6, RZ, RZ, R8 ;  /* 0x000000ffff067224 */ /* 0x002fc800078e0008 */
        /* <DEDUP_REMOVED lines=54> */
[----:B------:R-:W-:Y:S04]  /*1430*/  LDS R7, [UR11+0x1864] ;  /* 0x0018640bff077984 */ /* 0x000fe80008000800 */
[----:B------:R-:W0:Y:S02]  /*1440*/  LDS R14, [R14] ;  /* 0x000000000e0e7984 */ /* 0x000e240000000800 */
[----:B0-----:R-:W-:-:S13]  /*1450*/  FSETP.GEU.FTZ.AND P3, PT, R14, R15, PT ;  /* 0x0000000f0e00720b */ /* 0x001fda0003f7e000 */
[C---:B------:R-:W-:Y:S02]  /*1460*/  @P3 VIADD R10, R11.reuse, 0xffffffff ;  /* 0xffffffff0b0a3836 */ /* 0x040fe40000000000 */
[----:B------:R-:W-:Y:S02]  /*1470*/  @!P3 VIADD R10, R11, 0x1 ;  /* 0x000000010b0ab836 */ /* 0x000fe40000000000 */
[----:B------:R-:W-:Y:S02]  /*1480*/  @!P3 IMAD.MOV.U32 R13, RZ, RZ, R11 ;  /* 0x000000ffff0db224 */ /* 0x000fe400078e000b */
[----:B------:R-:W-:Y:S02]  /*1490*/  @!P3 IMAD.MOV.U32 R11, RZ, RZ, R9 ;  /* 0x000000ffff0bb224 */ /* 0x000fe400078e0009 */
[----:B------:R-:W-:Y:S01]  /*14a0*/  FMUL.FTZ R9, R20, R5 ;  /* 0x0000000514097220 */ /* 0x000fe20000410000 */
[----:B------:R-:W-:Y:S01]  /*14b0*/  LEA R27, R10, UR5, 0x2 ;  /* 0x000000050a1b7c11 */ /* 0x000fe2000f8e10ff */
[----:B------:R-:W-:-:S02]  /*14c0*/  @!P3 IMAD.MOV.U32 R8, RZ, RZ, R14 ;  /* 0x000000ffff08b224 */ /* 0x000fc400078e000e */
[----:B------:R-:W-:Y:S01]  /*14d0*/  @!P3 IMAD.MOV.U32 R14, RZ, RZ, R12 ;  /* 0x000000ffff0eb224 */ /* 0x000fe200078e000c */
[----:B------:R-:W-:Y:S02]  /*14e0*/  FSETP.GEU.FTZ.AND P0, PT, R6, R9, PT ;  /* 0x000000090600720b */ /* 0x000fe40003f1e000 */
[----:B------:R-:W0:Y:S11]  /*14f0*/  LDS R27, [R27] ;  /* 0x000000001b1b7984 */ /* 0x000e360000000800 */
[----:B------:R-:W-:-:S05]  /*1500*/  @!P0 IMAD.MOV.U32 R22, RZ, RZ, 0xbf ;  /* 0x000000bfff168424 */ /* 0x000fca00078e00ff */
[----:B------:R-:W-:-:S06]  /*1510*/  LEA R20, R22, UR5, 0x2 ;  /* 0x0000000516147c11 */ /* 0x000fcc000f8e10ff */
[----:B------:R-:W1:Y:S01]  /*1520*/  LDS R20, [R20] ;  /* 0x0000000014147984 */ /* 0x000e620000000800 */
[----:B0-----:R-:W-:-:S13]  /*1530*/  FSETP.GEU.FTZ.AND P2, PT, R27, R15, PT ;  /* 0x0000000f1b00720b */ /* 0x001fda0003f5e000 */
[----:B------:R-:W-:Y:S02]  /*1540*/  @!P2 ISETP.NE.AND P4, PT, R11, 0xff, PT ;  /* 0x000000ff0b00a80c */ /* 0x000fe40003f85270 */
[----:B------:R-:W-:Y:S02]  /*1550*/  @P2 ISETP.NE.AND P3, PT, R13, RZ, PT ;  /* 0x000000ff0d00220c */ /* 0x000fe40003f65270 */
[----:B------:R-:W-:Y:S02]  /*1560*/  @!P2 FSEL R14, R4, R14, !P4 ;  /* 0x0000000e040ea208 */ /* 0x000fe40006000000 */
[----:B------:R-:W-:Y:S02]  /*1570*/  @P2 FSEL R8, R7, R8, !P3 ;  /* 0x0000000807082208 */ /* 0x000fe40005800000 */
[----:B-1----:R-:W-:Y:S01]  /*1580*/  FSETP.GEU.FTZ.AND P5, PT, R20, R9, PT ;  /* 0x000000091400720b */ /* 0x002fe20003fbe000 */
[C---:B------:R-:W-:Y:S02]  /*1590*/  @!P2 FADD.FTZ R14, R27.reuse, R14 ;  /* 0x0000000e1b0ea221 */ /* 0x040fe40000010000 */
[----:B------:R-:W-:-:S02]  /*15a0*/  @P2 FADD.FTZ R8, R27, R8 ;  /* 0x000000081b082221 */ /* 0x000fc40000010000 */
[----:B------:R-:W-:Y:S02]  /*15b0*/  @!P2 FMUL.FTZ R14, R14, 0.5 ;  /* 0x3f0000000e0ea820 */ /* 0x000fe40000410000 */
[----:B------:R-:W-:-:S03]  /*15c0*/  @P2 FMUL.FTZ R8, R8, 0.5 ;  /* 0x3f00000008082820 */ /* 0x000fc60000410000 */
[----:B------:R-:W-:Y:S01]  /*15d0*/  @!P2 FSETP.GT.FTZ.AND P3, PT, R15, R14, PT ;  /* 0x0000000e0f00a20b */ /* 0x000fe20003f74000 */
[----:B------:R-:W-:Y:S01]  /*15e0*/  IMAD.MOV.U32 R14, RZ, RZ, -0x40800000 ;  /* 0xbf800000ff0e7424 */ /* 0x000fe200078e00ff */
[----:B------:R-:W-:Y:S01]  /*15f0*/  @P2 FSETP.GT.FTZ.AND P4, PT, R8, R15, PT ;  /* 0x0000000f0800220b */ /* 0x000fe20003f94000 */
[C---:B------:R-:W-:Y:S02]  /*1600*/  @P5 VIADD R12, R22.reuse, 0xffffffe0 ;  /* 0xffffffe0160c5836 */ /* 0x040fe40000000000 */
[----:B------:R-:W-:Y:S01]  /*1610*/  @!P5 VIADD R12, R22, 0x20 ;  /* 0x00000020160cd836 */ /* 0x000fe20000000000 */
[-C--:B------:R-:W-:Y:S01]  /*1620*/  @P2 SEL R8, R13, R10.reuse, P4 ;  /* 0x0000000a0d082207 */ /* 0x080fe20002000000 */
[--C-:B------:R-:W-:Y:S01]  /*1630*/  @!P0 IMAD.MOV.U32 R14, RZ, RZ, R6.reuse ;  /* 0x000000ffff0e8224 */ /* 0x100fe200078e0006 */
[----:B------:R-:W-:Y:S01]  /*1640*/  @!P2 SEL R8, R11, R10, P3 ;  /* 0x0000000a0b08a207 */ /* 0x000fe20001800000 */
[----:B------:R-:W-:Y:S01]  /*1650*/  IMAD.MOV.U32 R10, RZ, RZ, R6 ;  /* 0x000000ffff0a7224 */ /* 0x000fe200078e0006 */
[----:B------:R-:W-:Y:S01]  /*1660*/  LEA R15, R12, UR5, 0x2 ;  /* 0x000000050c0f7c11 */ /* 0x000fe2000f8e10ff */
[----:B------:R-:W-:-:S02]  /*1670*/  @!P0 IMAD.MOV.U32 R10, RZ, RZ, 0x3f800000 ;  /* 0x3f800000ff0a8424 */ /* 0x000fc400078e00ff */
[----:B------:R-:W-:Y:S02]  /*1680*/  @!P5 IMAD.MOV.U32 R14, RZ, RZ, R20 ;  /* 0x000000ffff0ed224 */ /* 0x000fe400078e0014 */
[----:B------:R-:W-:Y:S01]  /*1690*/  @!P5 IMAD.MOV.U32 R20, RZ, RZ, R10 ;  /* 0x000000ffff14d224 */ /* 0x000fe200078e000a */
[----:B------:R-:W0:Y:S01]  /*16a0*/  LDS R15, [R15] ;  /* 0x000000000f0f7984 */ /* 0x000e220000000800 */
[----:B------:R-:W-:Y:S02]  /*16b0*/  IMAD.MOV.U32 R10, RZ, RZ, RZ ;  /* 0x000000ffff0a7224 */ /* 0x000fe400078e00ff */
[----:B------:R-:W-:Y:S02]  /*16c0*/  IMAD.MOV.U32 R11, RZ, RZ, 0x7f ;  /* 0x0000007fff0b7424 */ /* 0x000fe400078e00ff */
[----:B------:R-:W-:Y:S02]  /*16d0*/  @!P0 IMAD.MOV.U32 R10, RZ, RZ, 0x7f ;  /* 0x0000007fff0a8424 */ /* 0x000fe400078e00ff */
[----:B------:R-:W-:-:S02]  /*16e0*/  @!P0 IMAD.MOV.U32 R11, RZ, RZ, 0xff ;  /* 0x000000ffff0b8424 */ /* 0x000fc400078e00ff */
        /* <DEDUP_REMOVED lines=38> */
[----:B------:R-:W0:Y:S01]  /*1950*/  LDS R20, [R29] ;  /* 0x000000001d147984 */ /* 0x000e220000000800 */
[----:B------:R-:W-:Y:S01]  /*1960*/  FMUL.FTZ R5, R16, R5 ;  /* 0x0000000510057220 */ /* 0x000fe20000410000 */
[----:B------:R-:W-:Y:S02]  /*1970*/  IMAD.MOV.U32 R16, RZ, RZ, 0x3f ;  /* 0x0000003fff107424 */ /* 0x000fe400078e00ff */
[----:B------:R-:W-:Y:S02]  /*1980*/  FSETP.GEU.FTZ.AND P0, PT, R6, R11, PT ;  /* 0x0000000b0600720b */ /* 0x000fe40003f1e000 */
        /* <DEDUP_REMOVED lines=13> */
[----:B------:R-:W-:Y:S01]  /*1a60*/  IMAD.MOV.U32 R14, RZ, RZ, 0x3f ;  /* 0x0000003fff0e7424 */ /* 0x000fe200078e00ff */
[----:B------:R-:W-:Y:S01]  /*1a70*/  @!P2 FSEL R15, R4, R20, !P4 ;  /* 0x00000014040fa208 */ /* 0x000fe20006000000 */
[----:B------:R-:W-:Y:S02]  /*1a80*/  @!P0 IMAD.MOV.U32 R14, RZ, RZ, 0xbf ;  /* 0x000000bfff0e8424 */ /* 0x000fe400078e00ff */
[C---:B------:R-:W-:Y:S02]  /*1a90*/  @P2 FADD.FTZ R27, R22.reuse, R27 ;  /* 0x0000001b161b2221 */ /* 0x040fe40000010000 */
[----:B------:R-:W-:Y:S01]  /*1aa0*/  @!P2 FADD.FTZ R15, R22, R15 ;  /* 0x0000000f160fa221 */ /* 0x000fe20000010000 */
[----:B------:R-:W-:Y:S01]  /*1ab0*/  LEA R18, R14, UR5, 0x2 ;  /* 0x000000050e127c11 */ /* 0x000fe2000f8e10ff */
[----:B------:R-:W-:-:S02]  /*1ac0*/  @P2 FMUL.FTZ R22, R27, 0.5 ;  /* 0x3f0000001b162820 */ /* 0x000fc40000410000 */
[----:B------:R-:W-:-:S03]  /*1ad0*/  @!P2 FMUL.FTZ R20, R15, 0.5 ;  /* 0x3f0000000f14a820 */ /* 0x000fc60000410000 */
[----:B------:R-:W0:Y:S01]  /*1ae0*/  LDS R18, [R18] ;  /* 0x0000000012127984 */ /* 0x000e220000000800 */
[----:B------:R-:W-:Y:S02]  /*1af0*/  @P2 FSETP.GT.FTZ.AND P4, PT, R22, R9, PT ;  /* 0x000000091600220b */ /* 0x000fe40003f94000 */
[----:B------:R-:W-:Y:S02]  /*1b00*/  @!P2 FSETP.GT.FTZ.AND P3, PT, R9, R20, PT ;  /* 0x000000140900a20b */ /* 0x000fe40003f74000 */
[-C--:B------:R-:W-:Y:S01]  /*1b10*/  @P2 SEL R9, R10, R13.reuse, P4 ;  /* 0x0000000d0a092207 */ /* 0x080fe20002000000 */
[----:B------:R-:W-:Y:S01]  /*1b20*/  IMAD.MOV.U32 R10, RZ, RZ, R6 ;  /* 0x000000ffff0a7224 */ /* 0x000fe200078e0006 */
[----:B------:R-:W-:Y:S01]  /*1b30*/  @!P2 SEL R9, R12, R13, P3 ;  /* 0x0000000d0c09a207 */ /* 0x000fe20001800000 */
[----:B------:R-:W-:Y:S01]  /*1b40*/  @!P0 IMAD.MOV.U32 R10, RZ, RZ, 0x3f800000 ;  /* 0x3f800000ff0a8424 */ /* 0x000fe200078e00ff */
[----:B------:R-:W-:Y:S01]  /*1b50*/  FSETP.GEU.FTZ.AND P4, PT, R6, R5, PT ;  /* 0x000000050600720b */ /* 0x000fe20003f9e000 */
[----:B------:R-:W-:Y:S01]  /*1b60*/  IMAD.MOV.U32 R12, RZ, RZ, -0x40800000 ;  /* 0xbf800000ff0c7424 */ /* 0x000fe200078e00ff */
[----:B------:R-:W-:Y:S01]  /*1b70*/  PRMT R9, R9, 0x7604, R8 ;  /* 0x0000760409097816 */ /* 0x000fe20000000008 */
[----:B------:R-:W-:Y:S01]  /*1b80*/  @!P0 IMAD.MOV.U32 R12, RZ, RZ, R6 ;  /* 0x000000ffff0c8224 */ /* 0x000fe200078e0006 */
[----:B------:R-:W-:Y:S01]  /*1b90*/  SHF.R.S32.HI R8, RZ, 0x1f, R17 ;  /* 0x0000001fff087819 */ /* 0x000fe20000011411 */
[----:B------:R-:W-:-:S02]  /*1ba0*/  IMAD.MOV.U32 R13, RZ, RZ, 0x7f ;  /* 0x0000007fff0d7424 */ /* 0x000fc400078e00ff */
[----:B------:R-:W-:-:S06]  /*1bb0*/  @!P0 IMAD.MOV.U32 R13, RZ, RZ, 0xff ;  /* 0x000000ffff0d8424 */ /* 0x000fcc00078e00ff */
        /* <DEDUP_REMOVED lines=47> */
[----:B------:R-:W-:Y:S01]  /*1eb0*/  LEA R18, R16, UR5, 0x2 ;  /* 0x0000000510127c11 */ /* 0x000fe2000f8e10ff */
[----:B------:R-:W0:Y:S05]  /*1ec0*/  LDS R15, [R22] ;  /* 0x00000000160f7984 */ /* 0x000e2a0000000800 */
        /* <DEDUP_REMOVED lines=15> */
[----:B------:R-:W-:-:S03]  /*1fc0*/  @!P3 FSEL R15, R4, R15, !P2 ;  /* 0x0000000f040fb208 */ /* 0x000fc60005000000 */
[----:B------:R-:W-:Y:S01]  /*1fd0*/  @P3 FADD.FTZ R12, R20, R13 ;  /* 0x0000000d140c3221 */ /* 0x000fe20000010000 */
[----:B------:R-:W-:Y:S02]  /*1fe0*/  @P5 VIADD R13, R16, 0xffffffe0 ;  /* 0xffffffe0100d5836 */ /* 0x000fe40000000000 */
[----:B------:R-:W-:Y:S01]  /*1ff0*/  @!P3 FADD.FTZ R15, R20, R15 ;  /* 0x0000000f140fb221 */ /* 0x000fe20000010000 */
[----:B------:R-:W-:Y:S02]  /*2000*/  @!P5 VIADD R13, R16, 0x20 ;  /* 0x00000020100dd836 */ /* 0x000fe40000000000 */
[----:B------:R-:W-:-:S03]  /*2010*/  @P3 FMUL.FTZ R12, R12, 0.5 ;  /* 0x3f0000000c0c3820 */ /* 0x000fc60000410000 */
[----:B------:R-:W-:Y:S02]  /*2020*/  LEA R20, R13, UR5, 0x2 ;  /* 0x000000050d147c11 */ /* 0x000fe4000f8e10ff */
[----:B------:R-:W-:Y:S01]  /*2030*/  @P3 FSETP.GT.FTZ.AND P0, PT, R12, R11, PT ;  /* 0x0000000b0c00320b */ /* 0x000fe20003f14000 */
[----:B------:R-:W-:-:S03]  /*2040*/  @!P3 FMUL.FTZ R12, R15, 0.5 ;  /* 0x3f0000000f0cb820 */ /* 0x000fc60000410000 */
[----:B------:R-:W0:Y:S01]  /*2050*/  LDS R20, [R20] ;  /* 0x0000000014147984 */ /* 0x000e220000000800 */
[-C--:B------:R-:W-:Y:S02]  /*2060*/  @P3 SEL R10, R10, R27.reuse, P0 ;  /* 0x0000001b0a0a3207 */ /* 0x080fe40000000000 */
[----:B------:R-:W-:Y:S01]  /*2070*/  @!P3 FSETP.GT.FTZ.AND P2, PT, R11, R12, PT ;  /* 0x0000000c0b00b20b */ /* 0x000fe20003f54000 */
[----:B------:R-:W-:Y:S02]  /*2080*/  IMAD.MOV.U32 R12, RZ, RZ, -0x40800000 ;  /* 0xbf800000ff0c7424 */ /* 0x000fe400078e00ff */
[----:B------:R-:W-:Y:S01]  /*2090*/  @!P4 IMAD.MOV.U32 R12, RZ, RZ, R6 ;  /* 0x000000ffff0cc224 */ /* 0x000fe200078e0006 */
[----:B------:R-:W-:Y:S01]  /*20a0*/  @!P3 SEL R10, R14, R27, P2 ;  /* 0x0000001b0e0ab207 */ /* 0x000fe20001000000 */
[----:B------:R-:W-:Y:S02]  /*20b0*/  @!P4 IMAD.MOV.U32 R6, RZ, RZ, 0x3f800000 ;  /* 0x3f800000ff06c424 */ /* 0x000fe400078e00ff */
[----:B------:R-:W-:Y:S01]  /*20c0*/  @!P5 IMAD.MOV.U32 R12, RZ, RZ, R18 ;  /* 0x000000ffff0cd224 */ /* 0x000fe200078e0012 */
[----:B------:R-:W-:Y:S01]  /*20d0*/  PRMT R9, R10, 0x7054, R9 ;  /* 0x000070540a097816 */ /* 0x000fe20000000009 */
[----:B------:R-:W-:-:S02]  /*20e0*/  IMAD.MOV.U32 R11, RZ, RZ, 0x7f ;  /* 0x0000007fff0b7424 */ /* 0x000fc400078e00ff */
[----:B------:R-:W-:Y:S02]  /*20f0*/  @!P5 IMAD.MOV.U32 R18, RZ, RZ, R6 ;  /* 0x000000ffff12d224 */ /* 0x000fe400078e0006 */
[----:B------:R-:W-:Y:S02]  /*2100*/  @!P4 IMAD.MOV.U32 R11, RZ, RZ, 0xff ;  /* 0x000000ffff0bc424 */ /* 0x000fe400078e00ff */
[----:B------:R-:W-:Y:S02]  /*2110*/  IMAD.MOV.U32 R6, RZ, RZ, RZ ;  /* 0x000000ffff067224 */ /* 0x000fe400078e00ff */
[----:B------:R-:W-:Y:S02]  /*2120*/  @!P4 IMAD.MOV.U32 R6, RZ, RZ, 0x7f ;  /* 0x0000007fff06c424 */ /* 0x000fe400078e00ff */
[----:B------:R-:W-:Y:S02]  /*2130*/  @!P5 IMAD.MOV.U32 R6, RZ, RZ, R16 ;  /* 0x000000ffff06d224 */ /* 0x000fe400078e0010 */
[----:B------:R-:W-:-:S02]  /*2140*/  @!P5 IMAD.MOV.U32 R16, RZ, RZ, R11 ;  /* 0x000000ffff10d224 */ /* 0x000fc400078e000b */
[----:B------:R-:W-:Y:S01]  /*2150*/  IMAD.U32 R10, RZ, RZ, UR20 ;  /* 0x00000014ff0a7e24 */ /* 0x000fe2000f8e00ff */
        /* <DEDUP_REMOVED lines=49> */
[----:B------:R-:W-:-:S03]  /*2470*/  FSEL R4, R4, R16, !P5 ;  /* 0x0000001004047208 */ /* 0x000fc60006800000 */
        /* <DEDUP_REMOVED lines=11> */
[----:B------:R-:W-:-:S04]  /*2530*/  @!P4 SEL R6, R11, R15, P0 ;  /* 0x0000000f0b06c207 */ /* 0x000fc80000000000 */
[----:B------:R-:W-:Y:S02]  /*2540*/  PRMT R15, R6, 0x654, R9 ;  /* 0x00000654060f7816 */ /* 0x000fe40000000009 */
[----:B------:R-:W-:-:S03]  /*2550*/  IADD3 R6, R2, UR5, R25 ;  /* 0x0000000502067c10 */ /* 0x000fc6000fffe019 */
[----:B------:R0:W-:Y:S01]  /*2560*/  STS [R4+UR5], R15 ;  /* 0x0000000f04007988 */ /* 0x0001e20008000805 */
[----:B------:R-:W-:-:S03]  /*2570*/  NOP ;  /* 0x0000000000007918 */ /* 0x000fc60000000000 */
[----:B------:R-:W-:Y:S01]  /*2580*/  LDS.U8 R7, [R6] ;  /* 0x0000000006077984 */ /* 0x000fe20000000000 */
[----:B0-----:R-:W-:-:S03]  /*2590*/  IMAD.U32 R15, RZ, RZ, UR21 ;  /* 0x00000015ff0f7e24 */ /* 0x001fc6000f8e00ff */
[----:B------:R-:W-:Y:S01]  /*25a0*/  LDS.U8 R9, [R6+0x20] ;  /* 0x0000200006097984 */ /* 0x000fe20000000000 */
[----:B------:R-:W-:Y:S01]  /*25b0*/  IADD3 R4, P4, P5, R10, UR7, R17 ;  /* 0x000000070a047c10 */ /* 0x000fe2000fd9e011 */
[----:B------:R-:W-:Y:S02]  /*25c0*/  UIADD3 UR7, UP0, UR4, UR7, URZ ;  /* 0x0000000704077290 */ /* 0x000fe4000ff1e03f */
[----:B------:R-:W-:Y:S04]  /*25d0*/  LDS.U8 R11, [R6+0x40] ;  /* 0x00004000060b7984 */ /* 0x000fe80000000000 */
[----:B------:R-:W-:Y:S04]  /*25e0*/  LDS.U8 R13, [R6+0x60] ;  /* 0x00006000060d7984 */ /* 0x000fe80000000000 */
[----:B------:R-:W-:Y:S01]  /*25f0*/  @!P1 STS [UR11+0x1800], R3 ;  /* 0x00180003ff009988 */ /* 0x000fe2000800080b */
[----:B------:R-:W-:Y:S06]  /*2600*/  BAR.SYNC.DEFER_BLOCKING 0x0 ;  /* 0x0000000000007b1d */ /* 0x000fec0000010000 */
[----:B------:R-:W0:Y:S02]  /*2610*/  LDS R5, [UR11+0x1800] ;  /* 0x0018000bff057984 */ /* 0x000e240008000800 */
[----:B0-----:R-:W-:-:S02]  /*2620*/  ISETP.GE.AND P1, PT, R28, R5, PT ;  /* 0x000000051c00720c */ /* 0x001fc40003f26270 */
[-C--:B------:R-:W-:Y:S02]  /*2630*/  ISETP.GE.AND P2, PT, R26, R5.reuse, PT ;  /* 0x000000051a00720c */ /* 0x080fe40003f46270 */
[-C--:B------:R-:W-:Y:S02]  /*2640*/  ISETP.GE.AND P3, PT, R24, R5.reuse, PT ;  /* 0x000000051800720c */ /* 0x080fe40003f66270 */
[----:B------:R-:W-:Y:S02]  /*2650*/  ISETP.GE.AND P0, PT, R17, R5, PT ;  /* 0x000000051100720c */ /* 0x000fe40003f06270 */
[----:B------:R-:W-:Y:S01]  /*2660*/  IADD3.X R5, R15, UR15, R8, P4, P5 ;  /* 0x0000000f0f057c10 */ /* 0x000fe2000a7ea408 */
[----:B------:R-:W-:Y:S02]  /*2670*/  UIADD3.X UR15, URZ, UR15, URZ, UP0, !UPT ;  /* 0x0000000f3f0f7290 */ /* 0x000fe400087fe43f */
[----:B------:R-:W-:Y:S02]  /*2680*/  UISETP.GE.U32.AND UP0, UPT, UR7, UR10, UPT ;  /* 0x0000000a0700728c */ /* 0x000fe4000bf06070 */
[----:B------:R1:W-:Y:S02]  /*2690*/  @!P1 STG.E.U8 desc[UR12][R4.64+0x20], R9 ;  /* 0x0000200904009986 */ /* 0x0003e4000c10110c */
[----:B------:R-:W-:-:S02]  /*26a0*/  UISETP.GE.AND.EX UP0, UPT, UR15, URZ, UPT, UP0 ;  /* 0x0000003f0f00728c */ /* 0x000fc4000bf06300 */
[----:B------:R1:W-:Y:S04]  /*26b0*/  @!P2 STG.E.U8 desc[UR12][R4.64+0x40], R11 ;  /* 0x0000400b0400a986 */ /* 0x0003e8000c10110c */
[----:B------:R1:W-:Y:S04]  /*26c0*/  @!P3 STG.E.U8 desc[UR12][R4.64+0x60], R13 ;  /* 0x0000600d0400b986 */ /* 0x0003e8000c10110c */
[----:B------:R1:W-:Y:S01]  /*26d0*/  @!P0 STG.E.U8 desc[UR12][R4.64], R7 ;  /* 0x0000000704008986 */ /* 0x0003e2000c10110c */
[----:B------:R-:W-:-:S13]  /*26e0*/  PLOP3.LUT P0, PT, PT, PT, UP0, 0x80, 0x0 ;  /* 0x000000000000781c */ /* 0x000fda0003f0f008 */
[----:B-1----:R-:W-:Y:S05]  /*26f0*/  @!P0 BRA `(.L_x_780) ;  /* 0xffffffdc000c8947 */ /* 0x002fea000383ffff */
[----:B------:R-:W-:Y:S05]  /*2700*/  EXIT ;  /* 0x000000000000794d */ /* 0x000fea0003800000 */
.L_x_781:
        /* <DEDUP_REMOVED lines=15> */
.L_x_2095:


//--------------------- .text._Z18kQuantizeBlockwiseI13__nv_bfloat16Li4096ELi4ELi1ELi0EEvPfPT_S1_PhS1_ii --------------------------
	.section	.text._Z18kQuantizeBlockwiseI13__nv_bfloat16Li4096ELi4ELi1ELi0EEvPfPT_S1_PhS1_ii,"ax",@progbits
	.align	128
        .global         _Z18kQuantizeBlockwiseI13__nv_bfloat16Li4096ELi4ELi1ELi0EEvPfPT_S1_PhS1_ii
        .type           _Z18kQuantizeBlockwiseI13__nv_bfloat16Li4096ELi4ELi1ELi0EEvPfPT_S1_PhS1_ii,@function
        .size           _Z18kQuantizeBlockwiseI13__nv_bfloat16Li4096ELi4ELi1ELi0EEvPfPT_S1_PhS1_ii,(.L_x_2096 - _Z18kQuantizeBlockwiseI13__nv_bfloat16Li4096ELi4ELi1ELi0EEvPfPT_S1_PhS1_ii)
        .other          _Z18kQuantizeBlockwiseI13__nv_bfloat16Li4096ELi4ELi1ELi0EEvPfPT_S1_PhS1_ii,@"STO_CUDA_ENTRY STV_DEFAULT"
_Z18kQuantizeBlockwiseI13__nv_bfloat16Li4096ELi4ELi1ELi0EEvPfPT_S1_PhS1_ii:
.text._Z18kQuantizeBlockwiseI13__nv_bfloat16Li4096ELi4ELi1ELi0EEvPfPT_S1_PhS1_ii:
        /* <DEDUP_REMOVED lines=17> */
.L_x_784:
[----:B0-2---:R-:W-:-:S06]  /*0110*/  IMAD.WIDE R4, R9, 0x4, R6 ;  /* 0x0000000409047825 */ /* 0x005fcc00078e0206 */
[----:B------:R-:W2:Y:S01]  /*0120*/  LDG.E R4, desc[UR10][R4.64] ;  /* 0x0000000a04047981 */ /* 0x000ea2000c1e1900 */
[----:B------:R-:W-:Y:S02]  /*0130*/  IMAD R11, R9, 0x4, R0 ;  /* 0x00000004090b7824 */ /* 0x000fe400078e0200 */
[----:B-1----:R-:W-:-:S05]  /*0140*/  IMAD.IADD R9, R2, 0x1, R9 ;  /* 0x0000000102097824 */ /* 0x002fca00078e0209 */
[----:B------:R-:W-:Y:S01]  /*0150*/  ISETP.GE.AND P0, PT, R9, 0x100, PT ;  /* 0x000001000900780c */ /* 0x000fe20003f06270 */
[----:B--2---:R0:W-:-:S12]  /*0160*/  STS [R11], R4 ;  /* 0x000000040b007388 */ /* 0x0041d80000000800 */
[----:B------:R-:W-:Y:S05]  /*0170*/  @!P0 BRA `(.L_x_784) ;  /* 0xfffffffc00e48947 */ /* 0x000fea000383ffff */
.L_x_783:
[----:B------:R-:W-:Y:S05]  /*0180*/  BSYNC B0 ;  /* 0x0000000000007941 */ /* 0x000fea0003800000 */
.L_x_782:
[----:B------:R-:W-:-:S04]  /*0190*/  UISETP.LT.U32.AND UP0, UPT, UR4, 0x7fffffff, UPT ;  /* 0x7fffffff0400788c */ /* 0x000fc8000bf01070 */
[----:B------:R-:W-:-:S04]  /*01a0*/  USEL UR12, UR4, 0x7fffffff, UP0 ;  /* 0x7fffffff040c7887 */ /* 0x000fc80008000000 */
[----:B------:R-:W-:-:S06]  /*01b0*/  UISETP.GE.AND UP0, UPT, UR5, UR12, UPT ;  /* 0x0000000c0500728c */ /* 0x000fcc000bf06270 */
[----:B------:R-:W-:-:S13]  /*01c0*/  PLOP3.LUT P0, PT, PT, PT, UP0, 0x80, 0x0 ;  /* 0x000000000000781c */ /* 0x000fda0003f0f008 */
[----:B------:R-:W-:Y:S05]  /*01d0*/  @P0 EXIT ;  /* 0x000000000000094d */ /* 0x000fea0003800000 */
[----:B------:R-:W-:Y:S01]  /*01e0*/  ULDC UR6, c[0x0][0x238] ;  /* 0x00008e0000067ab9 */ /* 0x000fe20000000800 */
[----:B------:R-:W-:Y:S01]  /*01f0*/  IMAD.SHL.U32 R31, R3, 0x4, RZ ;  /* 0x00000004031f7824 */ /* 0x000fe200078e00ff */
[----:B------:R-:W1:Y:S01]  /*0200*/  S2UR UR7, SR_CgaCtaId ;  /* 0x00000000000779c3 */ /* 0x000e620000008800 */
[----:B------:R-:W-:Y:S01]  /*0210*/  IMAD.U32 R0, RZ, RZ, UR6 ;  /* 0x00000006ff007e24 */ /* 0x000fe2000f8e00ff */
[----:B------:R-:W2:Y:S01]  /*0220*/  S2R R2, SR_LANEID ;  /* 0x0000000000027919 */ /* 0x000ea20000000000 */
[----:B------:R-:W-:Y:S01]  /*0230*/  UMOV UR6, 0x400 ;  /* 0x0000040000067882 */ /* 0x000fe20000000000 */
[----:B------:R-:W-:Y:S01]  /*0240*/  ULDC.64 UR8, c[0x0][0x230] ;  /* 0x00008c0000087ab9 */ /* 0x000fe20000000a00 */
[----:B------:R-:W-:Y:S01]  /*0250*/  UIADD3 UR6, UR6, 0x7010, URZ ;  /* 0x0000701006067890 */ /* 0x000fe2000fffe03f */
[----:B------:R-:W-:Y:S01]  /*0260*/  IADD3 R0, R0, UR5, R31 ;  /* 0x0000000500007c10 */ /* 0x000fe2000fffe01f */
[----:B------:R-:W-:Y:S01]  /*0270*/  USHF.R.S32.HI UR15, URZ, 0x1f, UR5 ;  /* 0x0000001f3f0f7899 */ /* 0x000fe20008011405 */
[----:B------:R-:W-:Y:S01]  /*0280*/  LOP3.LUT R31, R31, 0xffffff80, RZ, 0xc0, !PT ;  /* 0xffffff801f1f7812 */ /* 0x000fe200078ec0ff */
[----:B------:R-:W-:Y:S01]  /*0290*/  ULDC.64 UR16, c[0x0][0x218] ;  /* 0x0000860000107ab9 */ /* 0x000fe20000000a00 */
[----:B------:R-:W-:Y:S01]  /*02a0*/  ULDC.64 UR18, c[0x0][0x220] ;  /* 0x0000880000127ab9 */ /* 0x000fe20000000a00 */
[----:B0-----:R-:W-:Y:S01]  /*02b0*/  IMAD.WIDE.U32 R4, R0, -0x7f7f7f7f, RZ ;  /* 0x8080808100047825 */ /* 0x001fe200078e00ff */
[----:B------:R-:W-:Y:S01]  /*02c0*/  LOP3.LUT R29, R31, 0x1f, R3, 0xf8, !PT ;  /* 0x0000001f1f1d7812 */ /* 0x000fe200078ef803 */
[----:B------:R-:W-:-:S03]  /*02d0*/  ULDC.64 UR20, c[0x0][0x228] ;  /* 0x00008a0000147ab9 */ /* 0x000fc60000000a00 */
[----:B------:R-:W-:Y:S02]  /*02e0*/  SHF.R.U32.HI R5, RZ, 0x9, R5 ;  /* 0x00000009ff057819 */ /* 0x000fe40000011605 */
[----:B------:R-:W-:-:S03]  /*02f0*/  SHF.R.S32.HI R12, RZ, 0x1f, R29 ;  /* 0x0000001fff0c7819 */ /* 0x000fc6000001141d */
[----:B------:R-:W-:Y:S01]  /*0300*/  IMAD R0, R5, -0x3fc, R0 ;  /* 0xfffffc0405007824 */ /* 0x000fe200078e0200 */
[----:B-1----:R-:W-:-:S04]  /*0310*/  ULEA UR6, UR7, UR6, 0x18 ;  /* 0x0000000607067291 */ /* 0x002fc8000f8ec03f */
[----:B------:R-:W-:Y:S01]  /*0320*/  IADD3 R4, P0, R29, R0, RZ ;  /* 0x000000001d047210 */ /* 0x000fe20007f1e0ff */
[----:B------:R-:W-:Y:S01]  /*0330*/  UMOV UR7, UR5 ;  /* 0x0000000500077c82 */ /* 0x000fe20008000000 */
[----:B------:R-:W-:-:S03]  /*0340*/  SHF.R.S32.HI R0, RZ, 0x1f, R3 ;  /* 0x0000001fff007819 */ /* 0x000fc60000011403 */
[----:B------:R-:W-:Y:S01]  /*0350*/  IMAD.X R5, RZ, RZ, R12, P0 ;  /* 0x000000ffff057224 */ /* 0x000fe200000e060c */
[----:B------:R-:W-:Y:S02]  /*0360*/  LEA.HI R0, R0, R3, RZ, 0x5 ;  /* 0x0000000300007211 */ /* 0x000fe400078f28ff */
[----:B------:R-:W-:Y:S02]  /*0370*/  LEA R34, P0, R4, UR8, 0x2 ;  /* 0x0000000804227c11 */ /* 0x000fe4000f8010ff */
[----:B------:R-:W-:Y:S02]  /*0380*/  SHF.R.S32.HI R6, RZ, 0x5, R0 ;  /* 0x00000005ff067819 */ /* 0x000fe40000011400 */
[----:B------:R-:W-:Y:S02]  /*0390*/  LOP3.LUT R0, R0, 0xffffffe0, RZ, 0xc0, !PT ;  /* 0xffffffe000007812 */ /* 0x000fe400078ec0ff */
[----:B------:R-:W-:Y:S02]  /*03a0*/  LEA.HI.X R35, R4, UR9, R5, 0x2, P0 ;  /* 0x0000000904237c11 */ /* 0x000fe400080f1405 */
[----:B------:R-:W-:Y:S01]  /*03b0*/  LEA R6, R6, UR6, 0x2 ;  /* 0x0000000606067c11 */ /* 0x000fe2000f8e10ff */
[----:B------:R-:W-:Y:S01]  /*03c0*/  VIADD R27, R0, 0x20 ;  /* 0x00000020001b7836 */ /* 0x000fe20000000000 */
[----:B--2---:R-:W-:-:S07]  /*03d0*/  LOP3.LUT R25, RZ, R0, RZ, 0x33, !PT ;  /* 0x00000000ff197212 */ /* 0x004fce00078e33ff */
.L_x_790:
[----:B------:R-:W0:Y:S01]  /*03e0*/  LDC R5, c[0x0][0x23c] ;  /* 0x00008f00ff057b82 */ /* 0x000e220000000800 */
[----:B------:R-:W-:Y:S01]  /*03f0*/  IMAD R0, RZ, RZ, -UR7 ;  /* 0x80000007ff007e24 */ /* 0x000fe2000f8e02ff */
[----:B------:R-:W-:Y:S02]  /*0400*/  PRMT R9, RZ, 0x7610, R9 ;  /* 0x00007610ff097816 */ /* 0x000fe40000000009 */
[----:B------:R-:W-:Y:S02]  /*0410*/  PRMT R10, RZ, 0x7610, R10 ;  /* 0x00007610ff0a7816 */ /* 0x000fe4000000000a */
[----:B------:R-:W-:Y:S02]  /*0420*/  PRMT R11, RZ, 0x7610, R11 ;  /* 0x00007610ff0b7816 */ /* 0x000fe4000000000b */
[----:B------:R-:W-:Y:S02]  /*0430*/  PRMT R8, RZ, 0x7610, R8 ;  /* 0x00007610ff087816 */ /* 0x000fe40000000008 */
[----:B0-----:R-:W-:Y:S01]  /*0440*/  VIADDMNMX R0, R0, R5, 0x1000, PT ;  /* 0x0000100000007446 */ /* 0x001fe20003800105 */
[----:B------:R-:W-:Y:S01]  /*0450*/  BAR.SYNC.DEFER_BLOCKING 0x0 ;  /* 0x0000000000007b1d */ /* 0x000fe20000010000 */
[----:B------:R-:W-:-:S02]  /*0460*/  IADD3 R5, P1, R29, UR7, RZ ;  /* 0x000000071d057c10 */ /* 0x000fc4000ff3e0ff */
[----:B------:R-:W-:Y:S02]  /*0470*/  ISETP.GE.AND P0, PT, R29, R0, PT ;  /* 0x000000001d00720c */ /* 0x000fe40003f06270 */
[----:B------:R-:W-:Y:S02]  /*0480*/  LOP3.LUT R29, R31, 0x1f, R3, 0xf8, !PT ;  /* 0x0000001f1f1d7812 */ /* 0x000fe400078ef803 */
[----:B------:R-:W-:Y:S02]  /*0490*/  IADD3.X R12, R12, UR15, RZ, P1, !PT ;  /* 0x0000000f0c0c7c10 */ /* 0x000fe40008ffe4ff */
[C---:B------:R-:W-:Y:S02]  /*04a0*/  LOP3.LUT R23, R29.reuse, 0x20, RZ, 0xfc, !PT ;  /* 0x000000201d177812 */ /* 0x040fe400078efcff */
[C---:B------:R-:W-:Y:S02]  /*04b0*/  LOP3.LUT R21, R29.reuse, 0x40, RZ, 0xfc, !PT ;  /* 0x000000401d157812 */ /* 0x040fe400078efcff */
[----:B------:R-:W-:-:S02]  /*04c0*/  LOP3.LUT R7, R29, 0x60, RZ, 0xfc, !PT ;  /* 0x000000601d077812 */ /* 0x000fc400078efcff */
[-C--:B------:R-:W-:Y:S02]  /*04d0*/  ISETP.GE.AND P1, PT, R23, R0.reuse, PT ;  /* 0x000000001700720c */ /* 0x080fe40003f26270 */
[-C--:B------:R-:W-:Y:S02]  /*04e0*/  ISETP.GE.AND P2, PT, R21, R0.reuse, PT ;  /* 0x000000001500720c */ /* 0x080fe40003f46270 */
[----:B------:R-:W-:Y:S02]  /*04f0*/  ISETP.GE.AND P3, PT, R7, R0, PT ;  /* 0x000000000700720c */ /* 0x000fe40003f66270 */
[----:B------:R-:W-:-:S04]  /*0500*/  LEA R4, P4, R5, UR16, 0x1 ;  /* 0x0000001005047c11 */ /* 0x000fc8000f8808ff */
[----:B------:R-:W-:-:S05]  /*0510*/  LEA.HI.X R5, R5, UR17, R12, 0x1, P4 ;  /* 0x0000001105057c11 */ /* 0x000fca000a0f0c0c */
[----:B------:R-:W2:Y:S04]  /*0520*/  @!P0 LDG.E.U16.CONSTANT R9, desc[UR10][R4.64] ;  /* 0x0000000a04098981 */ /* 0x000ea8000c1e9500 */
[----:B------:R-:W3:Y:S04]  /*0530*/  @!P1 LDG.E.U16.CONSTANT R10, desc[UR10][R4.64+0x40] ;  /* 0x0000400a040a9981 */ /* 0x000ee8000c1e9500 */
[----:B------:R-:W4:Y:S04]  /*0540*/  @!P2 LDG.E.U16.CONSTANT R11, desc[UR10][R4.64+0x80] ;  /* 0x0000800a040ba981 */ /* 0x000f28000c1e9500 */
[----:B------:R-:W5:Y:S01]  /*0550*/  @!P3 LDG.E.U16.CONSTANT R8, desc[UR10][R4.64+0xc0] ;  /* 0x0000c00a0408b981 */ /* 0x000f62000c1e9500 */
[----:B------:R-:W0:Y:S01]  /*0560*/  S2UR UR9, SR_CgaCtaId ;  /* 0x00000000000979c3 */ /* 0x000e220000008800 */
[----:B------:R-:W-:Y:S01]  /*0570*/  UMOV UR8, 0x400 ;  /* 0x0000040000087882 */ /* 0x000fe20000000000 */
[----:B------:R-:W-:Y:S01]  /*0580*/  IMAD.IADD R33, R31, 0x1, R2 ;  /* 0x000000011f217824 */ /* 0x000fe200078e0202 */
[----:B------:R-:W-:Y:S01]  /*0590*/  ISETP.GT.AND P0, PT, R0, 0x3ff, PT ;  /* 0x000003ff0000780c */ /* 0x000fe20003f04270 */
[----:B------:R-:W-:Y:S02]  /*05a0*/  BSSY B0, `(.L_x_785) ;  /* 0x00000fc000007945 */ /* 0x000fe40003800000 */
[----:B------:R-:W-:Y:S01]  /*05b0*/  IMAD R24, R2, 0x3, R33 ;  /* 0x0000000302187824 */ /* 0x000fe200078e0221 */
[----:B0-----:R-:W-:-:S06]  /*05c0*/  ULEA UR13, UR9, UR8, 0x18 ;  /* 0x00000008090d7291 */ /* 0x001fcc000f8ec03f */
[----:B------:R-:W-:Y:S02]  /*05d0*/  LEA R12, R33, UR13, 0x1 ;  /* 0x0000000d210c7c11 */ /* 0x000fe4000f8e08ff */
[----:B------:R-:W-:-:S03]  /*05e0*/  LEA R13, R24, UR13, 0x1 ;  /* 0x0000000d180d7c11 */ /* 0x000fc6000f8e08ff */
        /* <DEDUP_REMOVED lines=152> */
.L_x_786:
        /* <DEDUP_REMOVED lines=28> */
[----:B------:R-:W-:Y:S02]  /*1130*/  FSEL R9, R9, R16, !P0 ;  /* 0x0000001009097208 */ /* 0x000fe40004000000 */
[----:B------:R-:W0:Y:S02]  /*1140*/  LDS.128 R16, [UR13+0x7050] ;  /* 0x0070500dff107984 */ /* 0x000e240008000c00 */
[----:B------:R-:W-:-:S04]  /*1150*/  FSETP.GEU.FTZ.AND P0, PT, R9, R10, PT ;  /* 0x0000000a0900720b */ /* 0x000fc80003f1e000 */
[----:B------:R-:W-:-:S04]  /*1160*/  FSEL R10, R10, R9, !P0 ;  /* 0x000000090a0a7208 */ /* 0x000fc80004000000 */
[----:B------:R-:W-:-:S04]  /*1170*/  FSETP.GEU.FTZ.AND P0, PT, R10, R11, PT ;  /* 0x0000000b0a00720b */ /* 0x000fc80003f1e000 */
[----:B------:R-:W-:-:S04]  /*1180*/  FSEL R11, R11, R10, !P0 ;  /* 0x0000000a0b0b7208 */ /* 0x000fc80004000000 */
[----:B-1----:R-:W-:-:S04]  /*1190*/  FSETP.GEU.FTZ.AND P0, PT, R11, R12, PT ;  /* 0x0000000c0b00720b */ /* 0x002fc80003f1e000 */
[----:B------:R-:W-:Y:S02]  /*11a0*/  FSEL R12, R12, R11, !P0 ;  /* 0x0000000b0c0c7208 */ /* 0x000fe40004000000 */
[----:B------:R-:W1:Y:S02]  /*11b0*/  LDS.128 R8, [UR13+0x7060] ;  /* 0x0070600dff087984 */ /* 0x000e640008000c00 */
        /* <DEDUP_REMOVED lines=57> */
[----:B------:R-:W-:-:S09]  /*1550*/  FSEL R16, R15, R14, !P0 ;  /* 0x0000000e0f107208 */ /* 0x000fd20004000000 */
.L_x_787:
[----:B------:R-:W-:Y:S05]  /*1560*/  BSYNC B0 ;  /* 0x0000000000007941 */ /* 0x000fea0003800000 */
.L_x_785:
        /* <DEDUP_REMOVED lines=14> */
.L_x_789:
[----:B------:R-:W-:Y:S05]  /*1650*/  BSYNC B0 ;  /* 0x0000000000007941 */ /* 0x000fea0003800000 */
.L_x_788:
[C---:B------:R-:W-:Y:S01]  /*1660*/  ISETP.GT.AND P0, PT, R29.reuse, 0xfff, PT ;  /* 0x00000fff1d00780c */ /* 0x040fe20003f04270 */
[----:B0-----:R-:W-:Y:S01]  /*1670*/  IMAD.MOV.U32 R10, RZ, RZ, RZ ;  /* 0x000000ffff0a7224 */ /* 0x001fe200078e00ff */
[C---:B------:R-:W-:Y:S01]  /*1680*/  ISETP.GT.AND P2, PT, R29.reuse, 0xfdf, PT ;  /* 0x00000fdf1d00780c */ /* 0x040fe20003f44270 */
[----:B------:R-:W-:Y:S01]  /*1690*/  IMAD.MOV.U32 R9, RZ, RZ, RZ ;  /* 0x000000ffff097224 */ /* 0x000fe200078e00ff */
[C---:B------:R-:W-:Y:S01]  /*16a0*/  ISETP.GT.AND P3, PT, R29.reuse, 0xfbf, PT ;  /* 0x00000fbf1d00780c */ /* 0x040fe20003f64270 */
[----:B------:R-:W-:Y:S01]  /*16b0*/  IMAD.MOV.U32 R14, RZ, RZ, RZ ;  /* 0x000000ffff0e7224 */ /* 0x000fe200078e00ff */
[----:B------:R-:W-:Y:S01]  /*16c0*/  ISETP.GT.AND P4, PT, R29, 0xf9f, PT ;  /* 0x00000f9f1d00780c */ /* 0x000fe20003f84270 */
[----:B------:R-:W-:Y:S01]  /*16d0*/  IMAD.MOV.U32 R12, RZ, RZ, RZ ;  /* 0x000000ffff0c7224 */ /* 0x000fe200078e00ff */
[----:B------:R-:W-:Y:S06]  /*16e0*/  BAR.SYNC.DEFER_BLOCKING 0x0 ;  /* 0x0000000000007b1d */ /* 0x000fec0000010000 */
[----:B------:R-:W2:Y:S04]  /*16f0*/  @!P0 LDG.E.CONSTANT R10, desc[UR10][R34.64] ;  /* 0x0000000a220a8981 */ /* 0x000ea8000c1e9900 */
[----:B------:R-:W3:Y:S04]  /*1700*/  @!P2 LDG.E.CONSTANT R9, desc[UR10][R34.64+0x80] ;  /* 0x0000800a2209a981 */ /* 0x000ee8000c1e9900 */
[----:B------:R-:W4:Y:S04]  /*1710*/  @!P3 LDG.E.CONSTANT R14, desc[UR10][R34.64+0x100] ;  /* 0x0001000a220eb981 */ /* 0x000f28000c1e9900 */
[----:B------:R-:W5:Y:S01]  /*1720*/  @!P4 LDG.E.CONSTANT R12, desc[UR10][R34.64+0x180] ;  /* 0x0001800a220cc981 */ /* 0x000f62000c1e9900 */
[----:B------:R-:W-:Y:S01]  /*1730*/  UIADD3 UR5, UR8, 0x2000, URZ ;  /* 0x0000200008057890 */ /* 0x000fe2000fffe03f */
[----:B------:R-:W-:Y:S01]  /*1740*/  IMAD.MOV.U32 R19, RZ, RZ, 0xbf ;  /* 0x000000bfff137424 */ /* 0x000fe200078e00ff */
[----:B------:R-:W-:Y:S01]  /*1750*/  UIADD3 UR6, UR8, 0x70b4, URZ ;  /* 0x000070b408067890 */ /* 0x000fe2000fffe03f */
[----:B------:R-:W0:Y:S01]  /*1760*/  LDS R13, [UR13+0x74b4] ;  /* 0x0074b40dff0d7984 */ /* 0x000e220008000800 */
[----:B------:R-:W-:Y:S01]  /*1770*/  ULEA UR5, UR9, UR5, 0x18 ;  /* 0x0000000509057291 */ /* 0x000fe2000f8ec03f */
[----:B------:R-:W-:Y:S01]  /*1780*/  IMAD.MOV.U32 R15, RZ, RZ, 0x3f800000 ;  /* 0x3f800000ff0f7424 */ /* 0x000fe200078e00ff */
[----:B------:R-:W-:Y:S01]  /*1790*/  ULEA UR6, UR9, UR6, 0x18 ;  /* 0x0000000609067291 */ /* 0x000fe2000f8ec03f */
[----:B------:R-:W-:-:S02]  /*17a0*/  IMAD.MOV.U32 R32, RZ, RZ, 0xff ;  /* 0x000000ffff207424 */ /* 0x000fc400078e00ff */
[----:B------:R-:W-:Y:S01]  /*17b0*/  IMAD.MOV.U32 R18, RZ, RZ, 0x7f ;  /* 0x0000007fff127424 */ /* 0x000fe200078e00ff */
[----:B------:R-:W-:Y:S01]  /*17c0*/  LEA R33, R33, UR5, 0x2 ;  /* 0x0000000521217c11 */ /* 0x000fe2000f8e10ff */
[-C--:B0-----:R-:W-:Y:S01]  /*17d0*/  FMUL.FTZ R11, R22, R13.reuse ;  /* 0x0000000d160b7220 */ /* 0x081fe20000410000 */
[----:B------:R-:W-:-:S03]  /*17e0*/  FMUL.FTZ R5, R5, R13 ;  /* 0x0000000d05057220 */ /* 0x000fc60000410000 */
[----:B--2---:R-:W-:Y:S04]  /*17f0*/  STS [R33], R10 ;  /* 0x0000000a21007388 */ /* 0x004fe80000000800 */
[----:B---3--:R-:W-:Y:S04]  /*1800*/  STS [R33+0x80], R9 ;  /* 0x0000800921007388 */ /* 0x008fe80000000800 */
[----:B----4-:R-:W-:Y:S04]  /*1810*/  STS [R33+0x100], R14 ;  /* 0x0001000e21007388 */ /* 0x010fe80000000800 */
[----:B-----5:R-:W-:Y:S01]  /*1820*/  STS [R33+0x180], R12 ;  /* 0x0001800c21007388 */ /* 0x020fe20000000800 */
[----:B------:R-:W-:-:S03]  /*1830*/  NOP ;  /* 0x0000000000007918 */ /* 0x000fc60000000000 */
[----:B------:R-:W0:Y:S02]  /*1840*/  LDS R8, [UR13+0x72b0] ;  /* 0x0072b00dff087984 */ /* 0x000e240008000800 */
[----:B0-----:R-:W-:Y:S01]  /*1850*/  FSETP.GEU.FTZ.AND P0, PT, R8, R11, PT ;  /* 0x0000000b0800720b */ /* 0x001fe20003f1e000 */
[----:B------:R-:W-:-:S12]  /*1860*/  IMAD.MOV.U32 R12, RZ, RZ, R8 ;  /* 0x000000ffff0c7224 */ /* 0x000fd800078e0008 */
[----:B------:R-:W-:Y:S02]  /*1870*/  @P0 IMAD.MOV.U32 R19, RZ, RZ, 0x3f ;  /* 0x0000003fff130424 */ /* 0x000fe400078e00ff */
[----:B------:R-:W-:Y:S02]  /*1880*/  @P0 IMAD.MOV.U32 R15, RZ, RZ, R12 ;  /* 0x000000ffff0f0224 */ /* 0x000fe400078e000c */
[----:B------:R-:W-:Y:S01]  /*1890*/  @P0 IMAD.MOV.U32 R8, RZ, RZ, -0x40800000 ;  /* 0xbf800000ff080424 */ /* 0x000fe200078e00ff */
[----:B------:R-:W-:Y:S01]  /*18a0*/  LEA R22, R19, UR6, 0x2 ;  /* 0x0000000613167c11 */ /* 0x000fe2000f8e10ff */
[----:B------:R-:W-:Y:S02]  /*18b0*/  @P0 IMAD.MOV.U32 R32, RZ, RZ, 0x7f ;  /* 0x0000007fff200424 */ /* 0x000fe400078e00ff */
[----:B------:R-:W-:-:S03]  /*18c0*/  @P0 IMAD.MOV.U32 R18, RZ, RZ, RZ ;  /* 0x000000ffff120224 */ /* 0x000fc600078e00ff */
[----:B------:R-:W0:Y:S02]  /*18d0*/  LDS R22, [R22] ;  /* 0x0000000016167984 */ /* 0x000e240000000800 */
[----:B0-----:R-:W-:-:S13]  /*18e0*/  FSETP.GEU.FTZ.AND P6, PT, R22, R11, PT ;  /* 0x0000000b1600720b */ /* 0x001fda0003fde000 */
[C---:B------:R-:W-:Y:S02]  /*18f0*/  @P6 VIADD R30, R19.reuse, 0xffffffe0 ;  /* 0xffffffe0131e6836 */ /* 0x040fe40000000000 */
[----:B------:R-:W-:Y:S02]  /*1900*/  @!P6 VIADD R30, R19, 0x20 ;  /* 0x00000020131ee836 */ /* 0x000fe40000000000 */
[----:B------:R-:W-:Y:S02]  /*1910*/  @!P6 IMAD.MOV.U32 R8, RZ, RZ, R22 ;  /* 0x000000ffff08e224 */ /* 0x000fe400078e0016 */
[----:B------:R-:W-:Y:S01]  /*1920*/  @!P6 IMAD.MOV.U32 R22, RZ, RZ, R15 ;  /* 0x000000ffff16e224 */ /* 0x000fe200078e000f */
[----:B------:R-:W-:Y:S01]  /*1930*/  LEA R14, R30, UR6, 0x2 ;  /* 0x000000061e0e7c11 */ /* 0x000fe2000f8e10ff */
[----:B------:R-:W-:Y:S01]  /*1940*/  FMUL.FTZ R15, R20, R13 ;  /* 0x0000000d140f7220 */ /* 0x000fe20000410000 */
[----:B------:R-:W-:Y:S02]  /*1950*/  @!P6 IMAD.MOV.U32 R18, RZ, RZ, R19 ;  /* 0x000000ffff12e224 */ /* 0x000fe400078e0013 */
[----:B------:R-:W-:-:S02]  /*1960*/  @!P6 IMAD.MOV.U32 R19, RZ, RZ, R32 ;  /* 0x000000ffff13e224 */ /* 0x000fc400078e0020 */
[----:B------:R-:W0:Y:S01]  /*1970*/  LDS R14, [R14] ;  /* 0x000000000e0e7984 */ /* 0x000e220000000800 */
[----:B------:R-:W-:Y:S02]  /*1980*/  FSETP.GEU.FTZ.AND P0, PT, R12, R15, PT ;  /* 0x0000000f0c00720b */ /* 0x000fe40003f1e000 */
[----:B0-----:R-:W-:-:S13]  /*1990*/  FSETP.GEU.FTZ.AND P3, PT, R14, R11, PT ;  /* 0x0000000b0e00720b */ /* 0x001fda0003f7e000 */
[C---:B------:R-:W-:Y:S02]  /*19a0*/  @P3 VIADD R17, R30.reuse, 0xfffffff0 ;  /* 0xfffffff01e113836 */ /* 0x040fe40000000000 */
[----:B------:R-:W-:Y:S02]  /*19b0*/  @!P3 VIADD R17, R30, 0x10 ;  /* 0x000000101e11b836 */ /* 0x000fe40000000000 */
[----:B------:R-:W-:Y:S02]  /*19c0*/  @!P3 IMAD.MOV.U32 R18, RZ, RZ, R30 ;  /* 0x000000ffff12b224 */ /* 0x000fe400078e001e */
[----:B------:R-:W-:Y:S01]  /*19d0*/  @!P3 IMAD.MOV.U32 R30, RZ, RZ, R19 ;  /* 0x000000ffff1eb224 */ /* 0x000fe200078e0013 */
[----:B------:R-:W-:Y:S01]  /*19e0*/  LEA R28, R17, UR6, 0x2 ;  /* 0x00000006111c7c11 */ /* 0x000fe2000f8e10ff */
[----:B------:R-:W-:Y:S02]  /*19f0*/  IMAD.MOV.U32 R19, RZ, RZ, 0x3f ;  /* 0x0000003fff137424 */ /* 0x000fe400078e00ff */
[----:B------:R-:W-:-:S02]  /*1a00*/  @!P0 IMAD.MOV.U32 R19, RZ, RZ, 0xbf ;  /* 0x000000bfff138424 */ /* 0x000fc400078e00ff */
[----:B------:R-:W-:Y:S01]  /*1a10*/  @!P3 IMAD.MOV.U32 R8, RZ, RZ, R14 ;  /* 0x000000ffff08b224 */ /* 0x000fe200078e000e */
[----:B------:R-:W0:Y:S01]  /*1a20*/  LDS R28, [R28] ;  /* 0x000000001c1c7984 */ /* 0x000e220000000800 */
[----:B------:R-:W-:Y:S01]  /*1a30*/  @!P3 IMAD.MOV.U32 R14, RZ, RZ, R22 ;  /* 0x000000ffff0eb224 */ /* 0x000fe200078e0016 */
        /* <DEDUP_REMOVED lines=28> */
[C---:B------:R-:W-:Y:S02]  /*1c00*/  @P3 VIADD R26, R19.reuse, 0xffffffe0 ;  /* 0xffffffe0131a3836 */ /* 0x040fe40000000000 */
[----:B------:R-:W-:-:S02]  /*1c10*/  @!P3 VIADD R26, R19, 0x20 ;  /* 0x00000020131ab836 */ /* 0x000fc40000000000 */
[----:B------:R-:W-:Y:S01]  /*1c20*/  @!P5 IMAD.MOV.U32 R18, RZ, RZ, R9 ;  /* 0x000000ffff12d224 */ /* 0x000fe200078e0009 */
[----:B------:R-:W0:Y:S01]  /*1c30*/  LDS R20, [R20] ;  /* 0x0000000014147984 */ /* 0x000e220000000800 */
[----:B------:R-:W-:Y:S01]  /*1c40*/  @!P5 IMAD.MOV.U32 R9, RZ, RZ, R16 ;  /* 0x000000ffff09d224 */ /* 0x000fe200078e0010 */
[----:B------:R-:W-:Y:S02]  /*1c50*/  LEA R36, R26, UR6, 0x2 ;  /* 0x000000061a247c11 */ /* 0x000fe4000f8e10ff */
[----:B------:R-:W1:Y:S04]  /*1c60*/  LDS R16, [UR13+0x74b0] ;  /* 0x0074b00dff107984 */ /* 0x000e680008000800 */
[----:B------:R-:W2:Y:S01]  /*1c70*/  LDS R36, [R36] ;  /* 0x0000000024247984 */ /* 0x000ea20000000800 */
        /* <DEDUP_REMOVED lines=9> */
[----:B------:R-:W-:-:S02]  /*1d10*/  ISETP.NE.AND P2, PT, R33, 0xff, PT ;  /* 0x000000ff2100780c */ /* 0x000fc40003f45270 */
[----:B------:R-:W0:Y:S01]  /*1d20*/  LDS R28, [R28] ;  /* 0x000000001c1c7984 */ /* 0x000e220000000800 */
[----:B------:R-:W-:Y:S02]  /*1d30*/  FSEL R8, R17, R8, !P4 ;  /* 0x0000000811087208 */ /* 0x000fe40006000000 */
[----:B-1----:R-:W-:Y:S02]  /*1d40*/  FSEL R9, R16, R20, !P2 ;  /* 0x0000001410097208 */ /* 0x002fe40005000000 */
[----:B--2---:R-:W-:Y:S02]  /*1d50*/  FSETP.GEU.FTZ.AND P2, PT, R36, R15, PT ;  /* 0x0000000f2400720b */ /* 0x004fe40003f5e000 */
[----:B0-----:R-:W-:-:S04]  /*1d60*/  FSETP.GEU.FTZ.AND P5, PT, R28, R11, PT ;  /* 0x0000000b1c00720b */ /* 0x001fc80003fbe000 */
[----:B------:R-:W-:Y:S02]  /*1d70*/  FSEL R37, R28, R8, !P5 ;  /* 0x000000081c257208 */ /* 0x000fe40006800000 */
[----:B------:R-:W-:-:S05]  /*1d80*/  FSEL R10, R9, R28, !P5 ;  /* 0x0000001c090a7208 */ /* 0x000fca0006800000 */
[C---:B------:R-:W-:Y:S01]  /*1d90*/  @P2 VIADD R28, R26.reuse, 0xfffffff0 ;  /* 0xfffffff01a1c2836 */ /* 0x040fe20000000000 */
[----:B------:R-:W-:Y:S01]  /*1da0*/  FSEL R8, R9, R8, !P5 ;  /* 0x0000000809087208 */ /* 0x000fe20006800000 */
[----:B------:R-:W-:Y:S01]  /*1db0*/  @!P2 VIADD R28, R26, 0x10 ;  /* 0x000000101a1ca836 */ /* 0x000fe20000000000 */
[----:B------:R-:W-:Y:S01]  /*1dc0*/  LEA R9, R24, UR5, 0x2 ;  /* 0x0000000518097c11 */ /* 0x000fe2000f8e10ff */
[----:B------:R-:W-:Y:S01]  /*1dd0*/  FADD.FTZ R20, R10, -R37 ;  /* 0x800000250a147221 */ /* 0x000fe20000010000 */
[----:B------:R-:W-:Y:S02]  /*1de0*/  IMAD.MOV.U32 R24, RZ, RZ, 0x7f ;  /* 0x0000007fff187424 */ /* 0x000fe400078e00ff */
[----:B------:R-:W-:Y:S01]  /*1df0*/  FADD.FTZ R37, -R11, R8 ;  /* 0x000000080b257221 */ /* 0x000fe20000010100 */
[----:B------:R-:W-:Y:S01]  /*1e00*/  LEA R30, R28, UR6, 0x2 ;  /* 0x000000061c1e7c11 */ /* 0x000fe2000f8e10ff */
[----:B------:R-:W-:Y:S01]  /*1e10*/  @!P0 IMAD.MOV.U32 R24, RZ, RZ, 0xff ;  /* 0x000000ffff188424 */ /* 0x000fe200078e00ff */
[----:B------:R-:W0:Y:S01]  /*1e20*/  LDS.128 R8, [R9] ;  /* 0x0000000009087984 */ /* 0x000e220000000c00 */
[----:B------:R-:W1:Y:S01]  /*1e30*/  MUFU.RCP R20, R20 ;  /* 0x0000001400147308 */ /* 0x000e620000001000 */
[----:B------:R-:W-:-:S02]  /*1e40*/  UIADD3 UR5, UR8, 0x6000, URZ ;  /* 0x0000600008057890 */ /* 0x000fc4000fffe03f */
[----:B------:R-:W2:Y:S02]  /*1e50*/  LDS R30, [R30] ;  /* 0x000000001e1e7984 */ /* 0x000ea40000000800 */
[----:B------:R-:W-:Y:S01]  /*1e60*/  ULEA UR5, UR9, UR5, 0x18 ;  /* 0x0000000509057291 */ /* 0x000fe2000f8ec03f */
[----:B-1----:R-:W-:-:S05]  /*1e70*/  FMUL.FTZ R37, |R37|, R20 ;  /* 0x0000001425257220 */ /* 0x002fca0000410200 */
[----:B0-----:R-:W-:Y:S01]  /*1e80*/  FSETP.GTU.FTZ.AND P4, PT, R37, R8, PT ;  /* 0x000000082500720b */ /* 0x001fe20003f9c000 */
[----:B------:R-:W-:Y:S02]  /*1e90*/  IMAD.MOV.U32 R8, RZ, RZ, -0x40800000 ;  /* 0xbf800000ff087424 */ /* 0x000fe400078e00ff */
[----:B------:R-:W-:Y:S02]  /*1ea0*/  @!P0 IMAD.MOV.U32 R8, RZ, RZ, R12 ;  /* 0x000000ffff088224 */ /* 0x000fe400078e000c */
[----:B------:R-:W-:Y:S02]  /*1eb0*/  @!P3 IMAD.MOV.U32 R8, RZ, RZ, R22 ;  /* 0x000000ffff08b224 */ /* 0x000fe400078e0016 */
[----:B------:R-:W-:-:S06]  /*1ec0*/  @!P2 IMAD.MOV.U32 R8, RZ, RZ, R36 ;  /* 0x000000ffff08a224 */ /* 0x000fcc00078e0024 */
[----:B------:R-:W-:Y:S01]  /*1ed0*/  @!P4 SEL R14, R33, R18, !P5 ;  /* 0x00000012210ec207 */ /* 0x000fe20006800000 */
[----:B------:R-:W-:Y:S01]  /*1ee0*/  IMAD.MOV.U32 R18, RZ, RZ, R12 ;  /* 0x000000ffff127224 */ /* 0x000fe200078e000c */
[----:B--2---:R-:W-:Y:S01]  /*1ef0*/  FSETP.GEU.FTZ.AND P4, PT, R30, R15, PT ;  /* 0x0000000f1e00720b */ /* 0x004fe20003f9e000 */
[----:B------:R-:W-:Y:S02]  /*1f00*/  @!P0 IMAD.MOV.U32 R18, RZ, RZ, 0x3f800000 ;  /* 0x3f800000ff128424 */ /* 0x000fe400078e00ff */
[----:B------:R-:W-:Y:S01]  /*1f10*/  FMUL.FTZ R33, R4, R13 ;  /* 0x0000000d04217220 */ /* 0x000fe20000410000 */
[----:B------:R-:W-:Y:S02]  /*1f20*/  IMAD.MOV.U32 R4, RZ, RZ, 0x3f ;  /* 0x0000003fff047424 */ /* 0x000fe400078e00ff */
[----:B------:R-:W-:Y:S02]  /*1f30*/  @!P3 IMAD.MOV.U32 R22, RZ, RZ, R18 ;  /* 0x000000ffff16b224 */ /* 0x000fe400078e0012 */
[----:B------:R-:W-:Y:S01]  /*1f40*/  IMAD.MOV.U32 R18, RZ, RZ, RZ ;  /* 0x000000ffff127224 */ /* 0x000fe200078e00ff */
[----:B------:R-:W-:Y:S01]  /*1f50*/  FSETP.GEU.FTZ.AND P5, PT, R12, R33, PT ;  /* 0x000000210c00720b */ /* 0x000fe20003fbe000 */
[----:B------:R-:W-:-:S02]  /*1f60*/  @!P0 IMAD.MOV.U32 R18, RZ, RZ, 0x7f ;  /* 0x0000007fff128424 */ /* 0x000fc400078e00ff */
[----:B------:R-:W-:Y:S02]  /*1f70*/  @!P2 IMAD.MOV.U32 R36, RZ, RZ, R22 ;  /* 0x000000ffff24a224 */ /* 0x000fe400078e0016 */
[C---:B------:R-:W-:Y:S02]  /*1f80*/  @P4 VIADD R20, R28.reuse, 0xfffffff8 ;  /* 0xfffffff81c144836 */ /* 0x040fe40000000000 */
[----:B------:R-:W-:Y:S02]  /*1f90*/  @!P4 VIADD R20, R28, 0x8 ;  /* 0x000000081c14c836 */ /* 0x000fe40000000000 */
[----:B------:R-:W-:Y:S02]  /*1fa0*/  @!P3 IMAD.MOV.U32 R18, RZ, RZ, R19 ;  /* 0x000000ffff12b224 */ /* 0x000fe400078e0013 */
[----:B------:R-:W-:Y:S01]  /*1fb0*/  @!P3 IMAD.MOV.U32 R19, RZ, RZ, R24 ;  /* 0x000000ffff13b224 */ /* 0x000fe200078e0018 */
[----:B------:R-:W-:Y:S01]  /*1fc0*/  LEA R32, R20, UR6, 0x2 ;  /* 0x0000000614207c11 */ /* 0x000fe2000f8e10ff */
[----:B------:R-:W-:-:S02]  /*1fd0*/  @!P2 IMAD.MOV.U32 R18, RZ, RZ, R26 ;  /* 0x000000ffff12a224 */ /* 0x000fc400078e001a */
[----:B------:R-:W-:Y:S02]  /*1fe0*/  @!P2 IMAD.MOV.U32 R26, RZ, RZ, R19 ;  /* 0x000000ffff1aa224 */ /* 0x000fe400078e0013 */
[----:B------:R-:W-:Y:S01]  /*1ff0*/  @!P4 IMAD.MOV.U32 R18, RZ, RZ, R28 ;  /* 0x000000ffff12c224 */ /* 0x000fe200078e001c */
[----:B------:R-:W0:Y:S01]  /*2000*/  LDS R32, [R32] ;  /* 0x0000000020207984 */ /* 0x000e220000000800 */
[----:B------:R-:W-:Y:S02]  /*2010*/  @!P4 IMAD.MOV.U32 R28, RZ, RZ, R26 ;  /* 0x000000ffff1cc224 */ /* 0x000fe400078e001a */
[----:B------:R-:W-:Y:S02]  /*2020*/  @!P4 IMAD.MOV.U32 R8, RZ, RZ, R30 ;  /* 0x000000ffff08c224 */ /* 0x000fe400078e001e */
[----:B------:R-:W-:Y:S02]  /*2030*/  @!P4 IMAD.MOV.U32 R30, RZ, RZ, R36 ;  /* 0x000000ffff1ec224 */ /* 0x000fe400078e0024 */
[----:B------:R-:W-:-:S02]  /*2040*/  @!P5 IMAD.MOV.U32 R4, RZ, RZ, 0xbf ;  /* 0x000000bfff04d424 */ /* 0x000fc400078e00ff */
[----:B------:R-:W-:Y:S01]  /*2050*/  IMAD.MOV.U32 R13, RZ, RZ, 0x3f ;  /* 0x0000003fff0d7424 */ /* 0x000fe200078e00ff */
        /* <DEDUP_REMOVED lines=35> */
[----:B------:R-:W-:Y:S02]  /*2290*/  FSEL R26, R16, R26, !P0 ;  /* 0x0000001a101a7208 */ /* 0x000fe40004000000 */
[----:B0-----:R-:W-:-:S04]  /*22a0*/  FSETP.GEU.FTZ.AND P0, PT, R30, R15, PT ;  /* 0x0000000f1e00720b */ /* 0x001fc80003f1e000 */
[----:B------:R-:W-:Y:S02]  /*22b0*/  FSEL R22, R26, R30, !P0 ;  /* 0x0000001e1a167208 */ /* 0x000fe40004000000 */
[-C--:B------:R-:W-:Y:S02]  /*22c0*/  FSEL R30, R30, R8.reuse, !P0 ;  /* 0x000000081e1e7208 */ /* 0x080fe40004000000 */
[----:B------:R-:W-:Y:S01]  /*22d0*/  FSEL R24, R26, R8, !P0 ;  /* 0x000000081a187208 */ /* 0x000fe20004000000 */
[----:B------:R-:W-:Y:S01]  /*22e0*/  IMAD.MOV.U32 R26, RZ, RZ, -0x40800000 ;  /* 0xbf800000ff1a7424 */ /* 0x000fe200078e00ff */
[----:B------:R-:W-:Y:S01]  /*22f0*/  LEA R8, R20, UR6, 0x2 ;  /* 0x0000000614087c11 */ /* 0x000fe2000f8e10ff */
[----:B------:R-:W-:Y:S01]  /*2300*/  FADD.FTZ R30, R22, -R30 ;  /* 0x8000001e161e7221 */ /* 0x000fe20000010000 */
[----:B------:R-:W-:Y:S02]  /*2310*/  @!P5 IMAD.MOV.U32 R26, RZ, RZ, R12 ;  /* 0x000000ffff1ad224 */ /* 0x000fe400078e000c */
[----:B------:R-:W-:Y:S01]  /*2320*/  FADD.FTZ R24, -R15, R24 ;  /* 0x000000180f187221 */ /* 0x000fe20000010100 */
[----:B------:R-:W-:Y:S01]  /*2330*/  @!P6 IMAD.MOV.U32 R26, RZ, RZ, R28 ;  /* 0x000000ffff1ae224 */ /* 0x000fe200078e001c */
[----:B------:R-:W0:Y:S01]  /*2340*/  LDS R8, [R8] ;  /* 0x0000000008087984 */ /* 0x000e220000000800 */
[----:B------:R-:W1:Y:S02]  /*2350*/  MUFU.RCP R30, R30 ;  /* 0x0000001e001e7308 */ /* 0x000e640000001000 */
[----:B-1----:R-:W-:-:S05]  /*2360*/  FMUL.FTZ R24, |R24|, R30 ;  /* 0x0000001e18187220 */ /* 0x002fca0000410200 */
[----:B------:R-:W-:Y:S01]  /*2370*/  FSETP.GTU.FTZ.AND P2, PT, R24, R9, PT ;  /* 0x000000091800720b */ /* 0x000fe20003f5c000 */
[----:B------:R-:W-:Y:S02]  /*2380*/  IMAD.MOV.U32 R9, RZ, RZ, R12 ;  /* 0x000000ffff097224 */ /* 0x000fe400078e000c */
[----:B------:R-:W-:Y:S02]  /*2390*/  @!P5 IMAD.MOV.U32 R9, RZ, RZ, 0x3f800000 ;  /* 0x3f800000ff09d424 */ /* 0x000fe400078e00ff */
[----:B------:R-:W-:Y:S02]  /*23a0*/  IMAD.MOV.U32 R24, RZ, RZ, RZ ;  /* 0x000000ffff187224 */ /* 0x000fe400078e00ff */
[----:B------:R-:W-:Y:S02]  /*23b0*/  @!P6 IMAD.MOV.U32 R28, RZ, RZ, R9 ;  /* 0x000000ffff1ce224 */ /* 0x000fe400078e0009 */
[----:B------:R-:W-:Y:S02]  /*23c0*/  IMAD.MOV.U32 R9, RZ, RZ, 0x7f ;  /* 0x0000007fff097424 */ /* 0x000fe400078e00ff */
[----:B------:R-:W-:-:S02]  /*23d0*/  @!P5 IMAD.MOV.U32 R9, RZ, RZ, 0xff ;  /* 0x000000ffff09d424 */ /* 0x000fc400078e00ff */
[----:B------:R-:W-:Y:S01]  /*23e0*/  @!P5 IMAD.MOV.U32 R24, RZ, RZ, 0x7f ;  /* 0x0000007fff18d424 */ /* 0x000fe200078e00ff */
[----:B------:R-:W-:Y:S01]  /*23f0*/  @!P2 SEL R37, R19, R18, !P0 ;  /* 0x000000121325a207 */ /* 0x000fe20004000000 */
[----:B------:R-:W-:Y:S01]  /*2400*/  @!P6 IMAD.MOV.U32 R24, RZ, RZ, R4 ;  /* 0x000000ffff18e224 */ /* 0x000fe200078e0004 */
[----:B0-----:R-:W-:Y:S01]  /*2410*/  FSETP.GEU.FTZ.AND P3, PT, R8, R33, PT ;  /* 0x000000210800720b */ /* 0x001fe20003f7e000 */
[----:B------:R-:W-:Y:S01]  /*2420*/  @!P6 IMAD.MOV.U32 R4, RZ, RZ, R9 ;  /* 0x000000ffff04e224 */ /* 0x000fe200078e0009 */
[----:B------:R-:W-:-:S11]  /*2430*/  PRMT R14, R37, 0x7604, R14 ;  /* 0x00007604250e7816 */ /* 0x000fd6000000000e */
        /* <DEDUP_REMOVED lines=46> */
[C---:B------:R-:W-:Y:S01]  /*2720*/  @P5 VIADD R4, R13.reuse, 0xffffffe0 ;  /* 0xffffffe00d045836 */ /* 0x040fe20000000000 */
[----:B------:R-:W-:Y:S01]  /*2730*/  ISETP.NE.AND P6, PT, R24, RZ, PT ;  /* 0x000000ff1800720c */ /* 0x000fe20003fc5270 */
[----:B------:R-:W-:-:S02]  /*2740*/  @!P5 VIADD R4, R13, 0x20 ;  /* 0x000000200d04d836 */ /* 0x000fc40000000000 */
[----:B------:R-:W-:Y:S01]  /*2750*/  @!P4 IMAD.MOV.U32 R26, RZ, RZ, R22 ;  /* 0x000000ffff1ac224 */ /* 0x000fe200078e0016 */
[----:B------:R-:W0:Y:S01]  /*2760*/  LDS R30, [R30] ;  /* 0x000000001e1e7984 */ /* 0x000e220000000800 */
[----:B------:R-:W-:Y:S01]  /*2770*/  @!P4 IMAD.MOV.U32 R22, RZ, RZ, R8 ;  /* 0x000000ffff16c224 */ /* 0x000fe200078e0008 */
[----:B------:R-:W-:Y:S02]  /*2780*/  LEA R8, R4, UR6, 0x2 ;  /* 0x0000000604087c11 */ /* 0x000fe4000f8e10ff */
[----:B------:R-:W-:Y:S02]  /*2790*/  ISETP.NE.AND P4, PT, R20, 0xff, PT ;  /* 0x000000ff1400780c */ /* 0x000fe40003f85270 */
[----:B------:R-:W-:Y:S02]  /*27a0*/  FSEL R26, R17, R26, !P6 ;  /* 0x0000001a111a7208 */ /* 0x000fe40007000000 */
[----:B------:R-:W1:Y:S01]  /*27b0*/  LDS R8, [R8] ;  /* 0x0000000008087984 */ /* 0x000e620000000800 */
[----:B------:R-:W-:-:S02]  /*27c0*/  FSEL R22, R16, R22, !P4 ;  /* 0x0000001610167208 */ /* 0x000fc40006000000 */
[----:B0-----:R-:W-:-:S04]  /*27d0*/  FSETP.GEU.FTZ.AND P4, PT, R30, R33, PT ;  /* 0x000000211e00720b */ /* 0x001fc80003f9e000 */
[C---:B------:R-:W-:Y:S02]  /*27e0*/  FSEL R9, R22.reuse, R30, !P4 ;  /* 0x0000001e16097208 */ /* 0x040fe40006000000 */
[-C--:B------:R-:W-:Y:S02]  /*27f0*/  FSEL R22, R22, R26.reuse, !P4 ;  /* 0x0000001a16167208 */ /* 0x080fe40006000000 */
[----:B-1----:R-:W-:Y:S02]  /*2800*/  FSETP.GEU.FTZ.AND P6, PT, R8, R5, PT ;  /* 0x000000050800720b */ /* 0x002fe40003fde000 */
[----:B------:R-:W-:Y:S01]  /*2810*/  FSEL R30, R30, R26, !P4 ;  /* 0x0000001a1e1e7208 */ /* 0x000fe20006000000 */
[----:B------:R-:W-:Y:S01]  /*2820*/  FADD.FTZ R33, -R33, R22 ;  /* 0x0000001621217221 */ /* 0x000fe20000010100 */
[----:B------:R-:W-:Y:S02]  /*2830*/  IMAD.MOV.U32 R22, RZ, RZ, -0x40800000 ;  /* 0xbf800000ff167424 */ /* 0x000fe400078e00ff */
[----:B------:R-:W-:-:S02]  /*2840*/  @!P3 IMAD.MOV.U32 R22, RZ, RZ, R12 ;  /* 0x000000ffff16b224 */ /* 0x000fc400078e000c */
[----:B------:R-:W-:Y:S01]  /*2850*/  FADD.FTZ R9, R9, -R30 ;  /* 0x8000001e09097221 */ /* 0x000fe20000010000 */
[----:B------:R-:W-:Y:S02]  /*2860*/  @!P3 IMAD.MOV.U32 R12, RZ, RZ, 0x3f800000 ;  /* 0x3f800000ff0cb424 */ /* 0x000fe400078e00ff */
[----:B------:R-:W-:Y:S02]  /*2870*/  @!P5 IMAD.MOV.U32 R22, RZ, RZ, R28 ;  /* 0x000000ffff16d224 */ /* 0x000fe400078e001c */
[----:B------:R-:W-:Y:S02]  /*2880*/  IMAD.MOV.U32 R26, RZ, RZ, 0x7f ;  /* 0x0000007fff1a7424 */ /* 0x000fe400078e00ff */
[----:B------:R-:W-:Y:S02]  /*2890*/  @!P5 IMAD.MOV.U32 R28, RZ, RZ, R12 ;  /* 0x000000ffff1cd224 */ /* 0x000fe400078e000c */
[----:B------:R-:W-:Y:S02]  /*28a0*/  @!P3 IMAD.MOV.U32 R26, RZ, RZ, 0xff ;  /* 0x000000ffff1ab424 */ /* 0x000fe400078e00ff */
[----:B------:R-:W-:-:S02]  /*28b0*/  IMAD.MOV.U32 R12, RZ, RZ, RZ ;  /* 0x000000ffff0c7224 */ /* 0x000fc400078e00ff */
[----:B------:R-:W-:Y:S02]  /*28c0*/  @!P3 IMAD.MOV.U32 R12, RZ, RZ, 0x7f ;  /* 0x0000007fff0cb424 */ /* 0x000fe400078e00ff */
[----:B------:R-:W-:Y:S02]  /*28d0*/  @!P5 IMAD.MOV.U32 R12, RZ, RZ, R13 ;  /* 0x000000ffff0cd224 */ /* 0x000fe400078e000d */
[----:B------:R-:W-:Y:S02]  /*28e0*/  @!P5 IMAD.MOV.U32 R13, RZ, RZ, R26 ;  /* 0x000000ffff0dd224 */ /* 0x000fe400078e001a */
[C---:B------:R-:W-:Y:S02]  /*28f0*/  @P6 VIADD R26, R4.reuse, 0xfffffff0 ;  /* 0xfffffff0041a6836 */ /* 0x040fe40000000000 */
[----:B------:R-:W-:Y:S02]  /*2900*/  @!P6 VIADD R26, R4, 0x10 ;  /* 0x00000010041ae836 */ /* 0x000fe40000000000 */
[----:B------:R-:W-:-:S02]  /*2910*/  @!P6 IMAD.MOV.U32 R22, RZ, RZ, R8 ;  /* 0x000000ffff16e224 */ /* 0x000fc400078e0008 */
[----:B------:R-:W-:Y:S01]  /*2920*/  @!P6 IMAD.MOV.U32 R8, RZ, RZ, R28 ;  /* 0x000000ffff08e224 */ /* 0x000fe200078e001c */
[----:B------:R-:W-:Y:S01]  /*2930*/  LEA R32, R26, UR6, 0x2 ;  /* 0x000000061a207c11 */ /* 0x000fe2000f8e10ff */
[----:B------:R-:W-:Y:S02]  /*2940*/  @!P6 IMAD.MOV.U32 R12, RZ, RZ, R4 ;  /* 0x000000ffff0ce224 */ /* 0x000fe400078e0004 */
[----:B------:R-:W-:Y:S02]  /*2950*/  @!P6 IMAD.MOV.U32 R4, RZ, RZ, R13 ;  /* 0x000000ffff04e224 */ /* 0x000fe400078e000d */
        /* <DEDUP_REMOVED lines=37> */
[----:B------:R-:W0:Y:S01]  /*2bb0*/  MUFU.RCP R28, R9 ;  /* 0x00000009001c7308 */ /* 0x000e220000001000 */
[----:B------:R-:W1:Y:S01]  /*2bc0*/  LDS R4, [R4] ;  /* 0x0000000004047984 */ /* 0x000e620000000800 */
[----:B------:R-:W-:Y:S01]  /*2bd0*/  BAR.SYNC.DEFER_BLOCKING 0x0 ;  /* 0x0000000000007b1d */ /* 0x000fe20000010000 */
[----:B------:R-:W-:-:S02]  /*2be0*/  ISETP.NE.AND P3, PT, R8, 0xff, PT ;  /* 0x000000ff0800780c */ /* 0x000fc40003f65270 */
[----:B------:R-:W-:Y:S02]  /*2bf0*/  FSEL R22, R17, R22, !P5 ;  /* 0x0000001611167208 */ /* 0x000fe40006800000 */
[----:B------:R-:W-:Y:S01]  /*2c00*/  FSEL R17, R16, R26, !P3 ;  /* 0x0000001a10117208 */ /* 0x000fe20005800000 */
[----:B0-----:R-:W-:-:S05]  /*2c10*/  FMUL.FTZ R33, |R33|, R28 ;  /* 0x0000001c21217220 */ /* 0x001fca0000410200 */
[----:B------:R-:W-:-:S13]  /*2c20*/  FSETP.GTU.FTZ.AND P3, PT, R33, R10, PT ;  /* 0x0000000a2100720b */ /* 0x000fda0003f7c000 */
[----:B------:R-:W-:-:S04]  /*2c30*/  @!P3 SEL R15, R20, R24, !P4 ;  /* 0x00000018140fb207 */ /* 0x000fc80006000000 */
[----:B------:R-:W-:Y:S02]  /*2c40*/  PRMT R14, R15, 0x7054, R14 ;  /* 0x000070540f0e7816 */ /* 0x000fe4000000000e */
[----:B-1----:R-:W-:-:S04]  /*2c50*/  FSETP.GEU.FTZ.AND P6, PT, R4, R5, PT ;  /* 0x000000050400720b */ /* 0x002fc80003fde000 */
[C---:B------:R-:W-:Y:S02]  /*2c60*/  FSEL R16, R17.reuse, R4, !P6 ;  /* 0x0000000411107208 */ /* 0x040fe40007000000 */
[-C--:B------:R-:W-:Y:S01]  /*2c70*/  FSEL R26, R4, R22.reuse, !P6 ;  /* 0x00000016041a7208 */ /* 0x080fe20007000000 */
[----:B------:R-:W-:Y:S01]  /*2c80*/  IMAD R4, R2, 0x4, R31 ;  /* 0x0000000402047824 */ /* 0x000fe200078e021f */
[----:B------:R-:W-:-:S03]  /*2c90*/  FSEL R22, R17, R22, !P6 ;  /* 0x0000001611167208 */ /* 0x000fc60007000000 */
[----:B------:R-:W-:Y:S02]  /*2ca0*/  FADD.FTZ R16, R16, -R26 ;  /* 0x8000001a10107221 */ /* 0x000fe40000010000 */
[----:B------:R-:W-:-:S04]  /*2cb0*/  FADD.FTZ R22, -R5, R22 ;  /* 0x0000001605167221 */ /* 0x000fc80000010100 */
[----:B------:R-:W0:Y:S02]  /*2cc0*/  MUFU.RCP R16, R16 ;  /* 0x0000001000107308 */ /* 0x000e240000001000 */
[----:B0-----:R-:W-:-:S05]  /*2cd0*/  FMUL.FTZ R22, |R22|, R16 ;  /* 0x0000001016167220 */ /* 0x001fca0000410200 */
[----:B------:R-:W-:-:S13]  /*2ce0*/  FSETP.GTU.FTZ.AND P5, PT, R22, R11, PT ;  /* 0x0000000b1600720b */ /* 0x000fda0003fbc000 */
[----:B------:R-:W-:Y:S02]  /*2cf0*/  @!P5 SEL R13, R8, R12, !P6 ;  /* 0x0000000c080dd207 */ /* 0x000fe40007000000 */
[----:B------:R-:W-:Y:S02]  /*2d00*/  IADD3 R8, R2, UR5, R31 ;  /* 0x0000000502087c10 */ /* 0x000fe4000fffe01f */
[----:B------:R-:W-:Y:S01]  /*2d10*/  PRMT R5, R13, 0x654, R14 ;  /* 0x000006540d057816 */ /* 0x000fe2000000000e */
[----:B------:R-:W-:Y:S01]  /*2d20*/  IMAD.U32 R14, RZ, RZ, UR20 ;  /* 0x00000014ff0e7e24 */ /* 0x000fe2000f8e00ff */
[----:B------:R-:W-:-:S03]  /*2d30*/  SHF.R.S32.HI R12, RZ, 0x1f, R29 ;  /* 0x0000001fff0c7819 */ /* 0x000fc6000001141d */
[----:B------:R0:W-:Y:S01]  /*2d40*/  STS [R4+UR5], R5 ;  /* 0x0000000504007988 */ /* 0x0001e20008000805 */
[----:B------:R-:W-:-:S03]  /*2d50*/  NOP ;  /* 0x0000000000007918 */ /* 0x000fc60000000000 */
[----:B------:R-:W-:Y:S01]  /*2d60*/  LDS.U8 R9, [R8] ;  /* 0x0000000008097984 */ /* 0x000fe20000000000 */
[----:B0-----:R-:W-:-:S03]  /*2d70*/  IMAD.U32 R5, RZ, RZ, UR21 ;  /* 0x00000015ff057e24 */ /* 0x001fc6000f8e00ff */
[----:B------:R-:W-:Y:S01]  /*2d80*/  LDS.U8 R11, [R8+0x20] ;  /* 0x00002000080b7984 */ /* 0x000fe20000000000 */
[----:B------:R-:W-:Y:S01]  /*2d90*/  IADD3 R4, P4, P5, R14, UR7, R29 ;  /* 0x000000070e047c10 */ /* 0x000fe2000fd9e01d */
[----:B------:R-:W-:Y:S02]  /*2da0*/  UIADD3 UR7, UP0, UR4, UR7, URZ ;  /* 0x0000000704077290 */ /* 0x000fe4000ff1e03f */
[----:B------:R-:W-:Y:S01]  /*2db0*/  LDS.U8 R13, [R8+0x40] ;  /* 0x00004000080d7984 */ /* 0x000fe20000000000 */
[----:B------:R-:W-:Y:S01]  /*2dc0*/  IADD3.X R5, R5, UR15, R12, P4, P5 ;  /* 0x0000000f05057c10 */ /* 0x000fe2000a7ea40c */
[----:B------:R-:W-:Y:S02]  /*2dd0*/  UIADD3.X UR15, URZ, UR15, URZ, UP0, !UPT ;  /* 0x0000000f3f0f7290 */ /* 0x000fe400087fe43f */
[----:B------:R-:W-:Y:S01]  /*2de0*/  LDS.U8 R15, [R8+0x60] ;  /* 0x00006000080f7984 */ /* 0x000fe20000000000 */
[----:B------:R-:W-:-:S03]  /*2df0*/  UISETP.GE.U32.AND UP0, UPT, UR7, UR12, UPT ;  /* 0x0000000c0700728c */ /* 0x000fc6000bf06070 */
[----:B------:R-:W-:Y:S01]  /*2e00*/  @!P1 STS [UR13+0x7000], R0 ;  /* 0x00700000ff009988 */ /* 0x000fe2000800080d */
[----:B------:R-:W-:Y:S01]  /*2e10*/  UISETP.GE.AND.EX UP0, UPT, UR15, URZ, UPT, UP0 ;  /* 0x0000003f0f00728c */ /* 0x000fe2000bf06300 */
[----:B------:R-:W-:Y:S06]  /*2e20*/  BAR.SYNC.DEFER_BLOCKING 0x0 ;  /* 0x0000000000007b1d */ /* 0x000fec0000010000 */
[----:B------:R-:W0:Y:S02]  /*2e30*/  LDS R10, [UR13+0x7000] ;  /* 0x0070000dff0a7984 */ /* 0x000e240008000800 */
[----:B0-----:R-:W-:-:S02]  /*2e40*/  ISETP.GE.AND P1, PT, R23, R10, PT ;  /* 0x0000000a1700720c */ /* 0x001fc40003f26270 */
[-C--:B------:R-:W-:Y:S02]  /*2e50*/  ISETP.GE.AND P2, PT, R21, R10.reuse, PT ;  /* 0x0000000a1500720c */ /* 0x080fe40003f46270 */
[-C--:B------:R-:W-:Y:S02]  /*2e60*/  ISETP.GE.AND P3, PT, R7, R10.reuse, PT ;  /* 0x0000000a0700720c */ /* 0x080fe40003f66270 */
[----:B------:R-:W-:-:S07]  /*2e70*/  ISETP.GE.AND P0, PT, R29, R10, PT ;  /* 0x0000000a1d00720c */ /* 0x000fce0003f06270 */
[----:B------:R0:W-:Y:S04]  /*2e80*/  @!P1 STG.E.U8 desc[UR10][R4.64+0x20], R11 ;  /* 0x0000200b04009986 */ /* 0x0001e8000c10110a */
[----:B------:R0:W-:Y:S04]  /*2e90*/  @!P2 STG.E.U8 desc[UR10][R4.64+0x40], R13 ;  /* 0x0000400d0400a986 */ /* 0x0001e8000c10110a */
[----:B------:R0:W-:Y:S04]  /*2ea0*/  @!P3 STG.E.U8 desc[UR10][R4.64+0x60], R15 ;  /* 0x0000600f0400b986 */ /* 0x0001e8000c10110a */
[----:B------:R0:W-:Y:S01]  /*2eb0*/  @!P0 STG.E.U8 desc[UR10][R4.64], R9 ;  /* 0x0000000904008986 */ /* 0x0001e2000c10110a */
[----:B------:R-:W-:-:S13]  /*2ec0*/  PLOP3.LUT P0, PT, PT, PT, UP0, 0x80, 0x0 ;  /* 0x000000000000781c */ /* 0x000fda0003f0f008 */
[----:B0-----:R-:W-:Y:S05]  /*2ed0*/  @!P0 BRA `(.L_x_790) ;  /* 0xffffffd400408947 */ /* 0x001fea000383ffff */
[----:B------:R-:W-:Y:S05]  /*2ee0*/  EXIT ;  /* 0x000000000000794d */ /* 0x000fea0003800000 */
.L_x_791:
        /* <DEDUP_REMOVED lines=9> */
.L_x_2096:


//--------------------- .text._Z18kQuantizeBlockwiseI13__nv_bfloat16Li4096ELi4ELi0ELi0EEvPfPT_S1_PhS1_ii --------------------------
	.section	.text._Z18kQuantizeBlockwiseI13__nv_bfloat16Li4096ELi4ELi0ELi0EEvPfPT_S1_PhS1_ii,"ax",@progbits
	.align	128
        .global         _Z18kQuantizeBlockwiseI13__nv_bfloat16Li4096ELi4ELi0ELi0EEvPfPT_S1_PhS1_ii
        .type           _Z18kQuantizeBlockwiseI13__nv_bfloat16Li4096ELi4ELi0ELi0EEvPfPT_S1_PhS1_ii,@function
        .size           _Z18kQuantizeBlockwiseI13__nv_bfloat16Li4096ELi4ELi0ELi0EEvPfPT_S1_PhS1_ii,(.L_x_2097 - _Z18kQuantizeBlockwiseI13__nv_bfloat16Li4096ELi4ELi0ELi0EEvPfPT_S1_PhS1_ii)
        .other          _Z18kQuantizeBlockwiseI13__nv_bfloat16Li4096ELi4ELi0ELi0EEvPfPT_S1_PhS1_ii,@"STO_CUDA_ENTRY STV_DEFAULT"
_Z18kQuantizeBlockwiseI13__nv_bfloat16Li4096ELi4ELi0ELi0EEvPfPT_S1_PhS1_ii:
.text._Z18kQuantizeBlockwiseI13__nv_bfloat16Li4096ELi4ELi0ELi0EEvPfPT_S1_PhS1_ii:
        /* <DEDUP_REMOVED lines=17> */
.L_x_794:
[----:B0-2---:R-:W-:-:S06]  /*0110*/  IMAD.WIDE R2, R7, 0x4, R4 ;  /* 0x0000000407027825 */ /* 0x005fcc00078e0204 */
[----:B------:R-:W2:Y:S01]  /*0120*/  LDG.E R2, desc[UR12][R2.64] ;  /* 0x0000000c02027981 */ /* 0x000ea2000c1e1900 */
[----:B------:R-:W-:Y:S02]  /*0130*/  IMAD R9, R7, 0x4, R6 ;  /* 0x0000000407097824 */ /* 0x000fe400078e0206 */
[----:B-1----:R-:W-:-:S05]  /*0140*/  IMAD.IADD R7, R8, 0x1, R7 ;  /* 0x0000000108077824 */ /* 0x002fca00078e0207 */
[----:B------:R-:W-:Y:S01]  /*0150*/  ISETP.GE.AND P0, PT, R7, 0x100, PT ;  /* 0x000001000700780c */ /* 0x000fe20003f06270 */
[----:B--2---:R0:W-:-:S12]  /*0160*/  STS [R9], R2 ;  /* 0x0000000209007388 */ /* 0x0041d80000000800 */
[----:B------:R-:W-:Y:S05]  /*0170*/  @!P0 BRA `(.L_x_794) ;  /* 0xfffffffc00e48947 */ /* 0x000fea000383ffff */
.L_x_793:
[----:B------:R-:W-:Y:S05]  /*0180*/  BSYNC B0 ;  /* 0x0000000000007941 */ /* 0x000fea0003800000 */
.L_x_792:
        /* <DEDUP_REMOVED lines=26> */
.L_x_800:
        /* <DEDUP_REMOVED lines=185> */
.L_x_796:
        /* <DEDUP_REMOVED lines=95> */
.L_x_797:
[----:B------:R-:W-:Y:S05]  /*14b0*/  BSYNC B0 ;  /* 0x0000000000007941 */ /* 0x000fea0003800000 */
.L_x_795:
        /* <DEDUP_REMOVED lines=14> */
.L_x_799:
[----:B------:R-:W-:Y:S05]  /*15a0*/  BSYNC B0 ;  /* 0x0000000000007941 */ /* 0x000fea0003800000 */
.L_x_798:
        /* <DEDUP_REMOVED lines=366> */
.L_x_801:
        /* <DEDUP_REMOVED lines=15> */
.L_x_2097:


//--------------------- .text._Z18kQuantizeBlockwiseIfLi64ELi2ELi0ELi2EEvPfPT_S0_PhS0_ii --------------------------
	.section	.text._Z18kQuantizeBlockwiseIfLi64ELi2ELi0ELi2EEvPfPT_S0_PhS0_ii,"ax",@progbits
	.align	128
        .global         _Z18kQuantizeBlockwiseIfLi64ELi2ELi0ELi2EEvPfPT_S0_PhS0_ii
        .type           _Z18kQuantizeBlockwiseIfLi64ELi2ELi0ELi2EEvPfPT_S0_PhS0_ii,@function
        .size           _Z18kQuantizeBlockwiseIfLi64ELi2ELi0ELi2EEvPfPT_S0_PhS0_ii,(.L_x_2098 - _Z18kQuantizeBlockwiseIfLi64ELi2ELi0ELi2EEvPfPT_S0_PhS0_ii)
        .other          _Z18kQuantizeBlockwiseIfLi64ELi2ELi0ELi2EEvPfPT_S0_PhS0_ii,@"STO_CUDA_ENTRY STV_DEFAULT"
_Z18kQuantizeBlockwiseIfLi64ELi2ELi0ELi2EEvPfPT_S0_PhS0_ii:
.text._Z18kQuantizeBlockwiseIfLi64ELi2ELi0ELi2EEvPfPT_S0_PhS0_ii:
        /* <DEDUP_REMOVED lines=11> */
[----:B------:R-:W-:Y:S01]  /*00b0*/  SHF.R.S32.HI R9, RZ, 0x1f, R10 ;  /* 0x0000001fff097819 */ /* 0x000fe2000001140a */
[----:B------:R-:W-:Y:S01]  /*00c0*/  ULDC.64 UR10, c[0x0][0x208] ;  /* 0x00008200000a7ab9 */ /* 0x000fe20000000a00 */
[----:B------:R-:W2:Y:S01]  /*00d0*/  S2R R6, SR_LANEID ;  /* 0x0000000000067919 */ /* 0x000ea20000000000 */
[----:B------:R-:W-:Y:S01]  /*00e0*/  ULDC.64 UR12, c[0x0][0x218] ;  /* 0x00008600000c7ab9 */ /* 0x000fe20000000a00 */
[----:B------:R-:W-:-:S03]  /*00f0*/  ULDC.64 UR14, c[0x0][0x228] ;  /* 0x00008a00000e7ab9 */ /* 0x000fc60000000a00 */
[----:B------:R-:W3:Y:S01]  /*0100*/  LDC.64 R2, c[0x0][0x220] ;  /* 0x00008800ff027b82 */ /* 0x000ee20000000a00 */
[----:B0-----:R-:W-:Y:S01]  /*0110*/  IMAD.SHL.U32 R4, R7, 0x2, RZ ;  /* 0x0000000207047824 */ /* 0x001fe200078e00ff */
[----:B------:R-:W-:-:S04]  /*0120*/  SHF.R.S32.HI R11, RZ, 0x1f, R7 ;  /* 0x0000001fff0b7819 */ /* 0x000fc80000011407 */
[----:B------:R-:W-:-:S04]  /*0130*/  LOP3.LUT R4, R4, 0xffffffc0, RZ, 0xc0, !PT ;  /* 0xffffffc004047812 */ /* 0x000fc800078ec0ff */
[----:B------:R-:W-:-:S04]  /*0140*/  LOP3.LUT R8, R4, 0x1f, R7, 0xf8, !PT ;  /* 0x0000001f04087812 */ /* 0x000fc800078ef807 */
[----:B--2---:R-:W-:-:S07]  /*0150*/  LOP3.LUT R12, R8, 0x20, RZ, 0xfc, !PT ;  /* 0x00000020080c7812 */ /* 0x004fce00078efcff */
.L_x_818:
[----:B--2---:R-:W-:Y:S01]  /*0160*/  IMAD.MOV R13, RZ, RZ, -R10 ;  /* 0x000000ffff0d7224 */ /* 0x004fe200078e0a0a */
[----:B------:R-:W-:Y:S01]  /*0170*/  BAR.SYNC.DEFER_BLOCKING 0x0 ;  /* 0x0000000000007b1d */ /* 0x000fe20000010000 */
[C---:B------:R-:W-:Y:S02]  /*0180*/  IADD3 R4, P2, R8.reuse, R10, RZ ;  /* 0x0000000a08047210 */ /* 0x040fe40007f5e0ff */
[----:B------:R-:W-:Y:S02]  /*0190*/  CS2R R16, SRZ ;  /* 0x0000000000107805 */ /* 0x000fe4000001ff00 */
[----:B-1----:R-:W-:Y:S02]  /*01a0*/  VIADDMNMX R13, R13, R0, 0x40, PT ;  /* 0x000000400d0d7446 */ /* 0x002fe40003800100 */
[C---:B------:R-:W-:Y:S02]  /*01b0*/  LEA.HI.X.SX32 R5, R8.reuse, R9, 0x1, P2 ;  /* 0x0000000908057211 */ /* 0x040fe400010f0eff */
[----:B------:R-:W-:-:S02]  /*01c0*/  ISETP.GE.AND P0, PT, R8, R13, PT ;  /* 0x0000000d0800720c */ /* 0x000fc40003f06270 */
[----:B------:R-:W-:Y:S02]  /*01d0*/  ISETP.GE.AND P1, PT, R12, R13, PT ;  /* 0x0000000d0c00720c */ /* 0x000fe40003f26270 */
[----:B------:R-:W-:-:S04]  /*01e0*/  LEA R14, P2, R4, UR12, 0x2 ;  /* 0x0000000c040e7c11 */ /* 0x000fc8000f8410ff */
[----:B------:R-:W-:-:S05]  /*01f0*/  LEA.HI.X R15, R4, UR13, R5, 0x2, P2 ;  /* 0x0000000d040f7c11 */ /* 0x000fca00090f1405 */
[----:B------:R-:W2:Y:S04]  /*0200*/  @!P0 LDG.E.CONSTANT R17, desc[UR10][R14.64] ;  /* 0x0000000a0e118981 */ /* 0x000ea8000c1e9900 */
[----:B------:R-:W4:Y:S01]  /*0210*/  @!P1 LDG.E.CONSTANT R16, desc[UR10][R14.64+0x80] ;  /* 0x0000800a0e109981 */ /* 0x000f22000c1e9900 */
[----:B0-----:R-:W0:Y:S01]  /*0220*/  S2UR UR6, SR_CgaCtaId ;  /* 0x00000000000679c3 */ /* 0x001e220000008800 */
[----:B------:R-:W-:Y:S01]  /*0230*/  UMOV UR5, 0x400 ;  /* 0x0000040000057882 */ /* 0x000fe20000000000 */
[----:B------:R-:W-:Y:S01]  /*0240*/  ISETP.GT.AND P0, PT, R13, 0x1f, PT ;  /* 0x0000001f0d00780c */ /* 0x000fe20003f04270 */
[----:B0-----:R-:W-:-:S06]  /*0250*/  ULEA UR8, UR6, UR5, 0x18 ;  /* 0x0000000506087291 */ /* 0x001fcc000f8ec03f */
[C---:B------:R-:W-:Y:S02]  /*0260*/  LEA R18, R6.reuse, UR8, 0x2 ;  /* 0x0000000806127c11 */ /* 0x040fe4000f8e10ff */
[----:B------:R-:W-:-:S03]  /*0270*/  LEA R4, R6, UR8, 0x3 ;  /* 0x0000000806047c11 */ /* 0x000fc6000f8e18ff */
[----:B--2---:R-:W-:Y:S04]  /*0280*/  STS [R18], R17 ;  /* 0x0000001112007388 */ /* 0x004fe80000000800 */
[----:B----4-:R-:W-:Y:S01]  /*0290*/  STS [R18+0x80], R16 ;  /* 0x0000801012007388 */ /* 0x010fe20000000800 */
[----:B------:R-:W-:-:S03]  /*02a0*/  NOP ;  /* 0x0000000000007918 */ /* 0x000fc60000000000 */
[----:B------:R-:W0:Y:S02]  /*02b0*/  LDS.64 R4, [R4] ;  /* 0x0000000004047984 */ /* 0x000e240000000a00 */
[----:B0-----:R-:W-:-:S04]  /*02c0*/  FMNMX.FTZ R14, |R4|, -3.40282346638528859812e+38, !PT ;  /* 0xff7fffff040e7809 */ /* 0x001fc80007810200 */
[----:B------:R-:W-:Y:S01]  /*02d0*/  FMNMX.FTZ R14, |R5|, R14, !PT ;  /* 0x0000000e050e7209 */ /* 0x000fe20007810200 */
        /* <DEDUP_REMOVED lines=30> */
.L_x_802:
        /* <DEDUP_REMOVED lines=23> */
.L_x_803:
        /* <DEDUP_REMOVED lines=13> */
.L_x_805:
[----:B------:R-:W-:Y:S05]  /*0700*/  BSYNC B0 ;  /* 0x0000000000007941 */ /* 0x000fea0003800000 */
.L_x_804:
        /* <DEDUP_REMOVED lines=16> */
.L_x_808:
        /* <DEDUP_REMOVED lines=9> */
.L_x_807:
        /* <DEDUP_REMOVED lines=11> */
.L_x_810:
        /* <DEDUP_REMOVED lines=8> */
.L_x_809:
[----:B------:R-:W-:Y:S05]  /*09d0*/  BSYNC B0 ;  /* 0x0000000000007941 */ /* 0x000fea0003800000 */
.L_x_806:
        /* <DEDUP_REMOVED lines=14> */
.L_x_813:
        /* <DEDUP_REMOVED lines=9> */
.L_x_812:
        /* <DEDUP_REMOVED lines=11> */
.L_x_815:
        /* <DEDUP_REMOVED lines=8> */
.L_x_814:
[----:B------:R-:W-:Y:S05]  /*0c80*/  BSYNC B0 ;  /* 0x0000000000007941 */ /* 0x000fea0003800000 */
.L_x_811:
        /* <DEDUP_REMOVED lines=24> */
.L_x_817:
[----:B------:R-:W-:Y:S05]  /*0e10*/  BSYNC B0 ;  /* 0x0000000000007941 */ /* 0x000fea0003800000 */
.L_x_816:
[----:B------:R-:W-:-:S05]  /*0e20*/  IADD3 R10, P0, R10, UR4, RZ ;  /* 0x000000040a0a7c10 */ /* 0x000fca000ff1e0ff */
[----:B------:R-:W-:Y:S01]  /*0e30*/  IMAD.X R9, RZ, RZ, R9, P0 ;  /* 0x000000ffff097224 */ /* 0x000fe200000e0609 */
[----:B------:R-:W-:-:S04]  /*0e40*/  ISETP.GE.U32.AND P0, PT, R10, UR7, PT ;  /* 0x000000070a007c0c */ /* 0x000fc8000bf06070 */
[----:B------:R-:W-:-:S13]  /*0e50*/  ISETP.GE.AND.EX P0, PT, R9, RZ, PT, P0 ;  /* 0x000000ff0900720c */ /* 0x000fda0003f06300 */
[----:B------:R-:W-:Y:S05]  /*0e60*/  @!P0 BRA `(.L_x_818) ;  /* 0xfffffff000bc8947 */ /* 0x000fea000383ffff */
[----:B------:R-:W-:Y:S05]  /*0e70*/  EXIT ;  /* 0x000000000000794d */ /* 0x000fea0003800000 */
.L_x_819:
        /* <DEDUP_REMOVED lines=16> */
.L_x_2098:


//--------------------- .text._Z18kQuantizeBlockwiseIfLi128ELi2ELi0ELi2EEvPfPT_S0_PhS0_ii --------------------------
	.section	.text._Z18kQuantizeBlockwiseIfLi128ELi2ELi0ELi2EEvPfPT_S0_PhS0_ii,"ax",@progbits
	.align	128
        .global         _Z18kQuantizeBlockwiseIfLi128ELi2ELi0ELi2EEvPfPT_S0_PhS0_ii
        .type           _Z18kQuantizeBlockwiseIfLi128ELi2ELi0ELi2EEvPfPT_S0_PhS0_ii,@function
        .size           _Z18kQuantizeBlockwiseIfLi128ELi2ELi0ELi2EEvPfPT_S0_PhS0_ii,(.L_x_2099 - _Z18kQuantizeBlockwiseIfLi128ELi2ELi0ELi2EEvPfPT_S0_PhS0_ii)
        .other          _Z18kQuantizeBlockwiseIfLi128ELi2ELi0ELi2EEvPfPT_S0_PhS0_ii,@"STO_CUDA_ENTRY STV_DEFAULT"
_Z18kQuantizeBlockwiseIfLi128ELi2ELi0ELi2EEvPfPT_S0_PhS0_ii:
.text._Z18kQuantizeBlockwiseIfLi128ELi2ELi0ELi2EEvPfPT_S0_PhS0_ii:
        /* <DEDUP_REMOVED lines=34> */
.L_x_837:
[----:B------:R-:W-:Y:S01]  /*0220*/  IMAD.MOV R19, RZ, RZ, -R10 ;  /* 0x000000ffff137224 */ /* 0x000fe200078e0a0a */
[----:B------:R-:W-:Y:S01]  /*0230*/  BAR.SYNC.DEFER_BLOCKING 0x0 ;  /* 0x0000000000007b1d */ /* 0x000fe20000010000 */
[----:B0-----:R-:W-:-:S03]  /*0240*/  IADD3 R3, P2, R14, R10, RZ ;  /* 0x0000000a0e037210 */ /* 0x001fc60007f5e0ff */
[----:B---3--:R-:W-:Y:S02]  /*0250*/  VIADDMNMX R19, R19, R8, 0x80, PT ;  /* 0x0000008013137446 */ /* 0x008fe40003800108 */
[C---:B------:R-:W-:Y:S02]  /*0260*/  LEA.HI.X.SX32 R4, R14.reuse, R7, 0x1, P2 ;  /* 0x000000070e047211 */ /* 0x040fe400010f0eff */
[-C--:B------:R-:W-:Y:S02]  /*0270*/  ISETP.GE.AND P0, PT, R14, R19.reuse, PT ;  /* 0x000000130e00720c */ /* 0x080fe40003f06270 */
[----:B------:R-:W-:Y:S02]  /*0280*/  ISETP.GE.AND P1, PT, R18, R19, PT ;  /* 0x000000131200720c */ /* 0x000fe40003f26270 */
[----:B------:R-:W-:-:S04]  /*0290*/  LEA R2, P2, R3, UR12, 0x2 ;  /* 0x0000000c03027c11 */ /* 0x000fc8000f8410ff */
[----:B------:R-:W-:Y:S02]  /*02a0*/  LEA.HI.X R3, R3, UR13, R4, 0x2, P2 ;  /* 0x0000000d03037c11 */ /* 0x000fe400090f1404 */
[----:B------:R-:W-:-:S06]  /*02b0*/  CS2R R4, SRZ ;  /* 0x0000000000047805 */ /* 0x000fcc000001ff00 */
[----:B------:R-:W2:Y:S04]  /*02c0*/  @!P0 LDG.E.CONSTANT R5, desc[UR10][R2.64] ;  /* 0x0000000a02058981 */ /* 0x000ea8000c1e9900 */
[----:B------:R-:W3:Y:S01]  /*02d0*/  @!P1 LDG.E.CONSTANT R4, desc[UR10][R2.64+0x80] ;  /* 0x0000800a02049981 */ /* 0x000ee2000c1e9900 */
        /* <DEDUP_REMOVED lines=9> */
[----:B--2---:R-:W-:Y:S04]  /*0370*/  STS [R21], R5 ;  /* 0x0000000515007388 */ /* 0x004fe80000000800 */
[----:B---3--:R-:W-:Y:S01]  /*0380*/  STS [R21+0x80], R4 ;  /* 0x0000800415007388 */ /* 0x008fe20000000800 */
[----:B------:R-:W-:-:S03]  /*0390*/  NOP ;  /* 0x0000000000007918 */ /* 0x000fc60000000000 */
[----:B------:R-:W0:Y:S02]  /*03a0*/  LDS.64 R2, [R20] ;  /* 0x0000000014027984 */ /* 0x000e240000000a00 */
[----:B0-----:R-:W-:-:S04]  /*03b0*/  FMNMX.FTZ R22, |R2|, -3.40282346638528859812e+38, !PT ;  /* 0xff7fffff02167809 */ /* 0x001fc80007810200 */
[----:B------:R-:W-:Y:S01]  /*03c0*/  FMNMX.FTZ R22, |R3|, R22, !PT ;  /* 0x0000001603167209 */ /* 0x000fe20007810200 */
        /* <DEDUP_REMOVED lines=38> */
.L_x_821:
        /* <DEDUP_REMOVED lines=27> */
.L_x_822:
[----:B------:R-:W-:Y:S05]  /*07e0*/  BSYNC B0 ;  /* 0x0000000000007941 */ /* 0x000fea0003800000 */
.L_x_820:
        /* <DEDUP_REMOVED lines=14> */
.L_x_824:
[----:B------:R-:W-:Y:S05]  /*08d0*/  BSYNC B0 ;  /* 0x0000000000007941 */ /* 0x000fea0003800000 */
.L_x_823:
        /* <DEDUP_REMOVED lines=16> */
.L_x_827:
        /* <DEDUP_REMOVED lines=9> */
.L_x_826:
        /* <DEDUP_REMOVED lines=11> */
.L_x_829:
        /* <DEDUP_REMOVED lines=8> */
.L_x_828:
[----:B------:R-:W-:Y:S05]  /*0ba0*/  BSYNC B0 ;  /* 0x0000000000007941 */ /* 0x000fea0003800000 */
.L_x_825:
        /* <DEDUP_REMOVED lines=14> */
.L_x_832:
        /* <DEDUP_REMOVED lines=9> */
.L_x_831:
        /* <DEDUP_REMOVED lines=11> */
.L_x_834:
        /* <DEDUP_REMOVED lines=8> */
.L_x_833:
[----:B------:R-:W-:Y:S05]  /*0e50*/  BSYNC B0 ;  /* 0x0000000000007941 */ /* 0x000fea0003800000 */
.L_x_830:
        /* <DEDUP_REMOVED lines=25> */
.L_x_836:
[----:B------:R-:W-:Y:S05]  /*0ff0*/  BSYNC B0 ;  /* 0x0000000000007941 */ /* 0x000fea0003800000 */
.L_x_835:
[----:B------:R-:W-:-:S05]  /*1000*/  IADD3 R10, P0, R10, UR4, RZ ;  /* 0x000000040a0a7c10 */ /* 0x000fca000ff1e0ff */
[----:B------:R-:W-:Y:S01]  /*1010*/  IMAD.X R7, RZ, RZ, R7, P0 ;  /* 0x000000ffff077224 */ /* 0x000fe200000e0607 */
[----:B------:R-:W-:-:S04]  /*1020*/  ISETP.GE.U32.AND P0, PT, R10, UR7, PT ;  /* 0x000000070a007c0c */ /* 0x000fc8000bf06070 */
[----:B------:R-:W-:-:S13]  /*1030*/  ISETP.GE.AND.EX P0, PT, R7, RZ, PT, P0 ;  /* 0x000000ff0700720c */ /* 0x000fda0003f06300 */
[----:B------:R-:W-:Y:S05]  /*1040*/  @!P0 BRA `(.L_x_837) ;  /* 0xfffffff000748947 */ /* 0x000fea000383ffff */
[----:B------:R-:W-:Y:S05]  /*1050*/  EXIT ;  /* 0x000000000000794d */ /* 0x000fea0003800000 */
.L_x_838:
        /* <DEDUP_REMOVED lines=10> */
.L_x_2099:


//--------------------- .text._Z18kQuantizeBlockwiseIfLi256ELi2ELi0ELi2EEvPfPT_S0_PhS0_ii --------------------------
	.section	.text._Z18kQuantizeBlockwiseIfLi256ELi2ELi0ELi2EEvPfPT_S0_PhS0_ii,"ax",@progbits
	.align	128
        .global         _Z18kQuantizeBlockwiseIfLi256ELi2ELi0ELi2EEvPfPT_S0_PhS0_ii
        .type           _Z18kQuantizeBlockwiseIfLi256ELi2ELi0ELi2EEvPfPT_S0_PhS0_ii,@function
        .size           _Z18kQuantizeBlockwiseIfLi256ELi2ELi0ELi2EEvPfPT_S0_PhS0_ii,(.L_x_2100 - _Z18kQuantizeBlockwiseIfLi256ELi2ELi0ELi2EEvPfPT_S0_PhS0_ii)
        .other          _Z18kQuantizeBlockwiseIfLi256ELi2ELi0ELi2EEvPfPT_S0_PhS0_ii,@"STO_CUDA_ENTRY STV_DEFAULT"
_Z18kQuantizeBlockwiseIfLi256ELi2ELi0ELi2EEvPfPT_S0_PhS0_ii:
.text._Z18kQuantizeBlockwiseIfLi256ELi2ELi0ELi2EEvPfPT_S0_PhS0_ii:
        /* <DEDUP_REMOVED lines=34> */
.L_x_856:
        /* <DEDUP_REMOVED lines=73> */
.L_x_840:
        /* <DEDUP_REMOVED lines=32> */
.L_x_841:
[----:B------:R-:W-:Y:S05]  /*08b0*/  BSYNC B0 ;  /* 0x0000000000007941 */ /* 0x000fea0003800000 */
.L_x_839:
        /* <DEDUP_REMOVED lines=13> */
.L_x_843:
[----:B------:R-:W-:Y:S05]  /*0990*/  BSYNC B0 ;  /* 0x0000000000007941 */ /* 0x000fea0003800000 */
.L_x_842:
        /* <DEDUP_REMOVED lines=16> */
.L_x_846:
        /* <DEDUP_REMOVED lines=9> */
.L_x_845:
        /* <DEDUP_REMOVED lines=11> */
.L_x_848:
        /* <DEDUP_REMOVED lines=8> */
.L_x_847:
[----:B------:R-:W-:Y:S05]  /*0c60*/  BSYNC B0 ;  /* 0x0000000000007941 */ /* 0x000fea0003800000 */
.L_x_844:
        /* <DEDUP_REMOVED lines=14> */
.L_x_851:
        /* <DEDUP_REMOVED lines=9> */
.L_x_850:
        /* <DEDUP_REMOVED lines=11> */
.L_x_853:
        /* <DEDUP_REMOVED lines=8> */
.L_x_852:
[----:B------:R-:W-:Y:S05]  /*0f10*/  BSYNC B0 ;  /* 0x0000000000007941 */ /* 0x000fea0003800000 */
.L_x_849:
        /* <DEDUP_REMOVED lines=25> */
.L_x_855:
[----:B------:R-:W-:Y:S05]  /*10b0*/  BSYNC B0 ;  /* 0x0000000000007941 */ /* 0x000fea0003800000 */
.L_x_854:
[----:B------:R-:W-:-:S05]  /*10c0*/  IADD3 R10, P0, R10, UR4, RZ ;  /* 0x000000040a0a7c10 */ /* 0x000fca000ff1e0ff */
[----:B------:R-:W-:Y:S01]  /*10d0*/  IMAD.X R7, RZ, RZ, R7, P0 ;  /* 0x000000ffff077224 */ /* 0x000fe200000e0607 */
[----:B------:R-:W-:-:S04]  /*10e0*/  ISETP.GE.U32.AND P0, PT, R10, UR7, PT ;  /* 0x000000070a007c0c */ /* 0x000fc8000bf06070 */
[----:B------:R-:W-:-:S13]  /*10f0*/  ISETP.GE.AND.EX P0, PT, R7, RZ, PT, P0 ;  /* 0x000000ff0700720c */ /* 0x000fda0003f06300 */
[----:B------:R-:W-:Y:S05]  /*1100*/  @!P0 BRA `(.L_x_856) ;  /* 0xfffffff000448947 */ /* 0x000fea000383ffff */
[----:B------:R-:W-:Y:S05]  /*1110*/  EXIT ;  /* 0x000000000000794d */ /* 0x000fea0003800000 */
.L_x_857:
        /* <DEDUP_REMOVED lines=14> */
.L_x_2100:


//--------------------- .text._Z18kQuantizeBlockwiseIfLi512ELi2ELi0ELi2EEvPfPT_S0_PhS0_ii --------------------------
	.section	.text._Z18kQuantizeBlockwiseIfLi512ELi2ELi0ELi2EEvPfPT_S0_PhS0_ii,"ax",@progbits
	.align	128
        .global         _Z18kQuantizeBlockwiseIfLi512ELi2ELi0ELi2EEvPfPT_S0_PhS0_ii
        .type           _Z18kQuantizeBlockwiseIfLi512ELi2ELi0ELi2EEvPfPT_S0_PhS0_ii,@function
        .size           _Z18kQuantizeBlockwiseIfLi512ELi2ELi0ELi2EEvPfPT_S0_PhS0_ii,(.L_x_2101 - _Z18kQuantizeBlockwiseIfLi512ELi2ELi0ELi2EEvPfPT_S0_PhS0_ii)
        .other          _Z18kQuantizeBlockwiseIfLi512ELi2ELi0ELi2EEvPfPT_S0_PhS0_ii,@"STO_CUDA_ENTRY STV_DEFAULT"
_Z18kQuantizeBlockwiseIfLi512ELi2ELi0ELi2EEvPfPT_S0_PhS0_ii:
.text._Z18kQuantizeBlockwiseIfLi512ELi2ELi0ELi2EEvPfPT_S0_PhS0_ii:
        /* <DEDUP_REMOVED lines=34> */
.L_x_875:
        /* <DEDUP_REMOVED lines=86> */
.L_x_859:
        /* <DEDUP_REMOVED lines=42> */
.L_x_860:
[----:B------:R-:W-:Y:S05]  /*0a20*/  BSYNC B0 ;  /* 0x0000000000007941 */ /* 0x000fea0003800000 */
.L_x_858:
        /* <DEDUP_REMOVED lines=13> */
.L_x_862:
[----:B------:R-:W-:Y:S05]  /*0b00*/  BSYNC B0 ;  /* 0x0000000000007941 */ /* 0x000fea0003800000 */
.L_x_861:
        /* <DEDUP_REMOVED lines=16> */
.L_x_865:
        /* <DEDUP_REMOVED lines=9> */
.L_x_864:
        /* <DEDUP_REMOVED lines=11> */
.L_x_867:
        /* <DEDUP_REMOVED lines=8> */
.L_x_866:
[----:B------:R-:W-:Y:S05]  /*0dd0*/  BSYNC B0 ;  /* 0x0000000000007941 */ /* 0x000fea0003800000 */
.L_x_863:
        /* <DEDUP_REMOVED lines=14> */
.L_x_870:
        /* <DEDUP_REMOVED lines=9> */
.L_x_869:
        /* <DEDUP_REMOVED lines=11> */
.L_x_872:
        /* <DEDUP_REMOVED lines=8> */
.L_x_871:
[----:B------:R-:W-:Y:S05]  /*1080*/  BSYNC B0 ;  /* 0x0000000000007941 */ /* 0x000fea0003800000 */
.L_x_868:
        /* <DEDUP_REMOVED lines=25> */
.L_x_874:
[----:B------:R-:W-:Y:S05]  /*1220*/  BSYNC B0 ;  /* 0x0000000000007941 */ /* 0x000fea0003800000 */
.L_x_873:
[----:B------:R-:W-:-:S05]  /*1230*/  IADD3 R0, P0, R0, UR4, RZ ;  /* 0x0000000400007c10 */ /* 0x000fca000ff1e0ff */
[----:B------:R-:W-:Y:S01]  /*1240*/  IMAD.X R3, RZ, RZ, R3, P0 ;  /* 0x000000ffff037224 */ /* 0x000fe200000e0603 */
[----:B------:R-:W-:-:S04]  /*1250*/  ISETP.GE.U32.AND P0, PT, R0, UR7, PT ;  /* 0x0000000700007c0c */ /* 0x000fc8000bf06070 */
[----:B------:R-:W-:-:S13]  /*1260*/  ISETP.GE.AND.EX P0, PT, R3, RZ, PT, P0 ;  /* 0x000000ff0300720c */ /* 0x000fda0003f06300 */
[----:B------:R-:W-:Y:S05]  /*1270*/  @!P0 BRA `(.L_x_875) ;  /* 0xffffffec00e88947 */ /* 0x000fea000383ffff */
[----:B------:R-:W-:Y:S05]  /*1280*/  EXIT ;  /* 0x000000000000794d */ /* 0x000fea0003800000 */
.L_x_876:
        /* <DEDUP_REMOVED lines=15> */
.L_x_2101:


//--------------------- .text._Z18kQuantizeBlockwiseIfLi1024ELi4ELi0ELi2EEvPfPT_S0_PhS0_ii --------------------------
	.section	.text._Z18kQuantizeBlockwiseIfLi1024ELi4ELi0ELi2EEvPfPT_S0_PhS0_ii,"ax",@progbits
	.align	128
        .global         _Z18kQuantizeBlockwiseIfLi1024ELi4ELi0ELi2EEvPfPT_S0_PhS0_ii
        .type           _Z18kQuantizeBlockwiseIfLi1024ELi4ELi0ELi2EEvPfPT_S0_PhS0_ii,@function
        .size           _Z18kQuantizeBlockwiseIfLi1024ELi4ELi0ELi2EEvPfPT_S0_PhS0_ii,(.L_x_2102 - _Z18kQuantizeBlockwiseIfLi1024ELi4ELi0ELi2EEvPfPT_S0_PhS0_ii)
        .other          _Z18kQuantizeBlockwiseIfLi1024ELi4ELi0ELi2EEvPfPT_S0_PhS0_ii,@"STO_CUDA_ENTRY STV_DEFAULT"
_Z18kQuantizeBlockwiseIfLi1024ELi4ELi0ELi2EEvPfPT_S0_PhS0_ii:
.text._Z18kQuantizeBlockwiseIfLi1024ELi4ELi0ELi2EEvPfPT_S0_PhS0_ii:
        /* <DEDUP_REMOVED lines=28> */
[----:B------:R-:W-:Y:S02]  /*01c0*/  LOP3.LUT R22, R2, 0xffffffe0, RZ, 0xc0, !PT ;  /* 0xffffffe002167812 */ /* 0x000fe400078ec0ff */
[----:B------:R-:W-:Y:S01]  /*01d0*/  SHF.R.S32.HI R8, RZ, 0x5, R2 ;  /* 0x00000005ff087819 */ /* 0x000fe20000011402 */
[C---:B------:R-:W-:Y:S01]  /*01e0*/  IMAD.IADD R0, R26.reuse, 0x1, -R9 ;  /* 0x000000011a007824 */ /* 0x040fe200078e0a09 */
[----:B------:R-:W-:Y:S01]  /*01f0*/  LOP3.LUT R16, R26, 0x40, RZ, 0xfc, !PT ;  /* 0x000000401a107812 */ /* 0x000fe200078efcff */
[----:B------:R-:W-:Y:S01]  /*0200*/  VIADD R24, R22, 0x20 ;  /* 0x0000002016187836 */ /* 0x000fe20000000000 */
[----:B------:R-:W-:Y:S01]  /*0210*/  LEA R2, R8, UR5, 0x2 ;  /* 0x0000000508027c11 */ /* 0x000fe2000f8e10ff */
[----:B------:R-:W-:Y:S01]  /*0220*/  VIADD R20, R0, 0x20 ;  /* 0x0000002000147836 */ /* 0x000fe20000000000 */
[----:B------:R-:W-:-:S02]  /*0230*/  LOP3.LUT R22, RZ, R22, RZ, 0x33, !PT ;  /* 0x00000016ff167212 */ /* 0x000fc400078e33ff */
[----:B------:R-:W-:-:S07]  /*0240*/  LOP3.LUT R17, R26, 0x60, RZ, 0xfc, !PT ;  /* 0x000000601a117812 */ /* 0x000fce00078efcff */
.L_x_902:
[----:B------:R-:W0:Y:S01]  /*0250*/  LDC R8, c[0x0][0x23c] ;  /* 0x00008f00ff087b82 */ /* 0x000e220000000800 */
[----:B------:R-:W-:-:S07]  /*0260*/  IMAD.MOV R21, RZ, RZ, -R4 ;  /* 0x000000ffff157224 */ /* 0x000fce00078e0a04 */
[----:B------:R-:W-:Y:S01]  /*0270*/  BAR.SYNC.DEFER_BLOCKING 0x0 ;  /* 0x0000000000007b1d */ /* 0x000fe20000010000 */
[C---:B------:R-:W-:Y:S02]  /*0280*/  IADD3 R9, P0, R26.reuse, R4, RZ ;  /* 0x000000041a097210 */ /* 0x040fe40007f1e0ff */
[----:B------:R-:W-:Y:S02]  /*0290*/  CS2R R14, SRZ ;  /* 0x00000000000e7805 */ /* 0x000fe4000001ff00 */
[C---:B------:R-:W-:Y:S02]  /*02a0*/  LOP3.LUT R12, R26.reuse, 0x20, RZ, 0xfc, !PT ;  /* 0x000000201a0c7812 */ /* 0x040fe400078efcff */
[----:B------:R-:W-:Y:S02]  /*02b0*/  LEA.HI.X.SX32 R10, R26, R5, 0x1, P0 ;  /* 0x000000051a0a7211 */ /* 0x000fe400000f0eff */
[----:B0-----:R-:W-:Y:S02]  /*02c0*/  VIADDMNMX R21, R21, R8, 0x400, PT ;  /* 0x0000040015157446 */ /* 0x001fe40003800108 */
[----:B------:R-:W-:-:S02]  /*02d0*/  LEA R8, P4, R9, UR10, 0x2 ;  /* 0x0000000a09087c11 */ /* 0x000fc4000f8810ff */
[-C--:B------:R-:W-:Y:S02]  /*02e0*/  ISETP.GE.AND P1, PT, R12, R21.reuse, PT ;  /* 0x000000150c00720c */ /* 0x080fe40003f26270 */
[----:B------:R-:W-:Y:S02]  /*02f0*/  CS2R R12, SRZ ;  /* 0x00000000000c7805 */ /* 0x000fe4000001ff00 */
[-C--:B------:R-:W-:Y:S02]  /*0300*/  ISETP.GE.AND P0, PT, R26, R21.reuse, PT ;  /* 0x000000151a00720c */ /* 0x080fe40003f06270 */
[-C--:B------:R-:W-:Y:S02]  /*0310*/  ISETP.GE.AND P2, PT, R16, R21.reuse, PT ;  /* 0x000000151000720c */ /* 0x080fe40003f46270 */
[----:B------:R-:W-:Y:S02]  /*0320*/  ISETP.GE.AND P3, PT, R17, R21, PT ;  /* 0x000000151100720c */ /* 0x000fe40003f66270 */
[----:B------:R-:W-:-:S05]  /*0330*/  LEA.HI.X R9, R9, UR11, R10, 0x2, P4 ;  /* 0x0000000b09097c11 */ /* 0x000fca000a0f140a */
[----:B------:R-:W2:Y:S04]  /*0340*/  @!P1 LDG.E.CONSTANT R12, desc[UR8][R8.64+0x80] ;  /* 0x00008008080c9981 */ /* 0x000ea8000c1e9900 */
[----:B------:R-:W3:Y:S04]  /*0350*/  @!P0 LDG.E.CONSTANT R13, desc[UR8][R8.64] ;  /* 0x00000008080d8981 */ /* 0x000ee8000c1e9900 */
[----:B------:R-:W4:Y:S04]  /*0360*/  @!P2 LDG.E.CONSTANT R15, desc[UR8][R8.64+0x100] ;  /* 0x00010008080fa981 */ /* 0x000f28000c1e9900 */
[----:B------:R-:W5:Y:S01]  /*0370*/  @!P3 LDG.E.CONSTANT R14, desc[UR8][R8.64+0x180] ;  /* 0x00018008080eb981 */ /* 0x000f62000c1e9900 */
[----:B------:R-:W0:Y:S01]  /*0380*/  S2UR UR6, SR_CgaCtaId ;  /* 0x00000000000679c3 */ /* 0x000e220000008800 */
[----:B------:R-:W-:Y:S01]  /*0390*/  UMOV UR5, 0x400 ;  /* 0x0000040000057882 */ /* 0x000fe20000000000 */
[----:B------:R-:W-:Y:S01]  /*03a0*/  IMAD R10, R6, 0x3, R3 ;  /* 0x00000003060a7824 */ /* 0x000fe200078e0203 */
[----:B0-----:R-:W-:-:S06]  /*03b0*/  ULEA UR7, UR6, UR5, 0x18 ;  /* 0x0000000506077291 */ /* 0x001fcc000f8ec03f */
[----:B------:R-:W-:Y:S02]  /*03c0*/  LEA R18, R3, UR7, 0x2 ;  /* 0x0000000703127c11 */ /* 0x000fe4000f8e10ff */
[----:B------:R-:W-:Y:S02]  /*03d0*/  LEA R10, R10, UR7, 0x2 ;  /* 0x000000070a0a7c11 */ /* 0x000fe4000f8e10ff */
[----:B------:R-:W-:Y:S01]  /*03e0*/  ISETP.GT.AND P0, PT, R21, 0xff, PT ;  /* 0x000000ff1500780c */ /* 0x000fe20003f04270 */
[----:B------:R-:W-:Y:S01]  /*03f0*/  BSSY B0, `(.L_x_877) ;  /* 0x0000070000007945 */ /* 0x000fe20003800000 */
[----:B--2---:R-:W-:Y:S04]  /*0400*/  STS [R18+0x80], R12 ;  /* 0x0000800c12007388 */ /* 0x004fe80000000800 */
[----:B---3--:R-:W-:Y:S04]  /*0410*/  STS [R18], R13 ;  /* 0x0000000d12007388 */ /* 0x008fe80000000800 */
[----:B----4-:R-:W-:Y:S04]  /*0420*/  STS [R18+0x100], R15 ;  /* 0x0001000f12007388 */ /* 0x010fe80000000800 */
[----:B-----5:R-:W-:Y:S01]  /*0430*/  STS [R18+0x180], R14 ;  /* 0x0001800e12007388 */ /* 0x020fe20000000800 */
[----:B------:R-:W-:-:S03]  /*0440*/  NOP ;  /* 0x0000000000007918 */ /* 0x000fc60000000000 */
[----:B------:R-:W0:Y:S02]  /*0450*/  LDS.128 R8, [R10] ;  /* 0x000000000a087984 */ /* 0x000e240000000c00 */
[----:B0-----:R-:W-:-:S04]  /*0460*/  FMNMX.FTZ R28, |R8|, -3.40282346638528859812e+38, !PT ;  /* 0xff7fffff081c7809 */ /* 0x001fc80007810200 */
[----:B------:R-:W-:-:S04]  /*0470*/  FMNMX.FTZ R19, |R9|, R28, !PT ;  /* 0x0000001c09137209 */ /* 0x000fc80007810200 */
[----:B------:R-:W-:-:S04]  /*0480*/  FMNMX.FTZ R28, |R10|, R19, !PT ;  /* 0x000000130a1c7209 */ /* 0x000fc80007810200 */
        /* <DEDUP_REMOVED lines=60> */
.L_x_878:
        /* <DEDUP_REMOVED lines=42> */
.L_x_879:
[----:B------:R-:W-:Y:S05]  /*0af0*/  BSYNC B0 ;  /* 0x0000000000007941 */ /* 0x000fea0003800000 */
.L_x_877:
        /* <DEDUP_REMOVED lines=13> */
.L_x_881:
[----:B------:R-:W-:Y:S05]  /*0bd0*/  BSYNC B0 ;  /* 0x0000000000007941 */ /* 0x000fea0003800000 */
.L_x_880:
        /* <DEDUP_REMOVED lines=16> */
.L_x_884:
        /* <DEDUP_REMOVED lines=9> */
.L_x_883:
        /* <DEDUP_REMOVED lines=11> */
.L_x_886:
        /* <DEDUP_REMOVED lines=8> */
.L_x_885:
[----:B------:R-:W-:Y:S05]  /*0ea0*/  BSYNC B0 ;  /* 0x0000000000007941 */ /* 0x000fea0003800000 */
.L_x_882:
        /* <DEDUP_REMOVED lines=14> */
.L_x_889:
        /* <DEDUP_REMOVED lines=9> */
.L_x_888:
        /* <DEDUP_REMOVED lines=11> */
.L_x_891:
        /* <DEDUP_REMOVED lines=8> */
.L_x_890:
[----:B------:R-:W-:Y:S05]  /*1150*/  BSYNC B0 ;  /* 0x0000000000007941 */ /* 0x000fea0003800000 */
.L_x_887:
        /* <DEDUP_REMOVED lines=16> */
.L_x_894:
        /* <DEDUP_REMOVED lines=9> */
.L_x_893:
        /* <DEDUP_REMOVED lines=11> */
.L_x_896:
        /* <DEDUP_REMOVED lines=8> */
.L_x_895:
[----:B------:R-:W-:Y:S05]  /*1420*/  BSYNC B0 ;  /* 0x0000000000007941 */ /* 0x000fea0003800000 */
.L_x_892:
        /* <DEDUP_REMOVED lines=14> */
.L_x_899:
        /* <DEDUP_REMOVED lines=9> */
.L_x_898:
        /* <DEDUP_REMOVED lines=11> */
.L_x_901:
        /* <DEDUP_REMOVED lines=8> */
.L_x_900:
[----:B------:R-:W-:Y:S05]  /*16d0*/  BSYNC B0 ;  /* 0x0000000000007941 */ /* 0x000fea0003800000 */
.L_x_897:
        /* <DEDUP_REMOVED lines=16> */
[--C-:B------:R-:W-:Y:S02]  /*17e0*/  SHF.R.S64 R23, R23, 0x1, R10.reuse ;  /* 0x0000000117177819 */ /* 0x100fe4000000100a */
        /* <DEDUP_REMOVED lines=22> */
.L_x_903:
        /* <DEDUP_REMOVED lines=11> */
.L_x_2102:


//--------------------- .text._Z18kQuantizeBlockwiseIfLi2048ELi4ELi0ELi2EEvPfPT_S0_PhS0_ii --------------------------
	.section	.text._Z18kQuantizeBlockwiseIfLi2048ELi4ELi0ELi2EEvPfPT_S0_PhS0_ii,"ax",@progbits
	.align	128
        .global         _Z18kQuantizeBlockwiseIfLi2048ELi4ELi0ELi2EEvPfPT_S0_PhS0_ii
        .type           _Z18kQuantizeBlockwiseIfLi2048ELi4ELi0ELi2EEvPfPT_S0_PhS0_ii,@function
        .size           _Z18kQuantizeBlockwiseIfLi2048ELi4ELi0ELi2EEvPfPT_S0_PhS0_ii,(.L_x_2103 - _Z18kQuantizeBlockwiseIfLi2048ELi4ELi0ELi2EEvPfPT_S0_PhS0_ii)
        .other          _Z18kQuantizeBlockwiseIfLi2048ELi4ELi0ELi2EEvPfPT_S0_PhS0_ii,@"STO_CUDA_ENTRY STV_DEFAULT"
_Z18kQuantizeBlockwiseIfLi2048ELi4ELi0ELi2EEvPfPT_S0_PhS0_ii:
.text._Z18kQuantizeBlockwiseIfLi2048ELi4ELi0ELi2EEvPfPT_S0_PhS0_ii:
        /* <DEDUP_REMOVED lines=37> */
.L_x_929:
[----:B------:R-:W0:Y:S01]  /*0250*/  LDC R7, c[0x0][0x23c] ;  /* 0x00008f00ff077b82 */ /* 0x000e220000000800 */
[----:B------:R-:W-:-:S07]  /*0260*/  IMAD.MOV R2, RZ, RZ, -R3 ;  /* 0x000000ffff027224 */ /* 0x000fce00078e0a03 */
[----:B------:R-:W-:Y:S01]  /*0270*/  BAR.SYNC.DEFER_BLOCKING 0x0 ;  /* 0x0000000000007b1d */ /* 0x000fe20000010000 */
[C---:B------:R-:W-:Y:S02]  /*0280*/  IADD3 R5, P0, R29.reuse, R3, RZ ;  /* 0x000000031d057210 */ /* 0x040fe40007f1e0ff */
[----:B------:R-:W-:Y:S02]  /*0290*/  CS2R R10, SRZ ;  /* 0x00000000000a7805 */ /* 0x000fe4000001ff00 */
[C---:B------:R-:W-:Y:S02]  /*02a0*/  LOP3.LUT R9, R29.reuse, 0x20, RZ, 0xfc, !PT ;  /* 0x000000201d097812 */ /* 0x040fe400078efcff */
[----:B------:R-:W-:Y:S02]  /*02b0*/  LEA.HI.X.SX32 R6, R29, R0, 0x1, P0 ;  /* 0x000000001d067211 */ /* 0x000fe400000f0eff */
[----:B------:R-:W-:-:S04]  /*02c0*/  LEA R4, P4, R5, UR10, 0x2 ;  /* 0x0000000a05047c11 */ /* 0x000fc8000f8810ff */
[----:B------:R-:W-:Y:S02]  /*02d0*/  LEA.HI.X R5, R5, UR11, R6, 0x2, P4 ;  /* 0x0000000b05057c11 */ /* 0x000fe4000a0f1406 */
[----:B0-----:R-:W-:-:S04]  /*02e0*/  VIADDMNMX R2, R2, R7, 0x800, PT ;  /* 0x0000080002027446 */ /* 0x001fc80003800107 */
[-C--:B------:R-:W-:Y:S02]  /*02f0*/  ISETP.GE.AND P1, PT, R9, R2.reuse, PT ;  /* 0x000000020900720c */ /* 0x080fe40003f26270 */
[----:B------:R-:W-:Y:S02]  /*0300*/  CS2R R8, SRZ ;  /* 0x0000000000087805 */ /* 0x000fe4000001ff00 */
[-C--:B------:R-:W-:Y:S02]  /*0310*/  ISETP.GE.AND P0, PT, R29, R2.reuse, PT ;  /* 0x000000021d00720c */ /* 0x080fe40003f06270 */
[-C--:B------:R-:W-:Y:S02]  /*0320*/  ISETP.GE.AND P2, PT, R23, R2.reuse, PT ;  /* 0x000000021700720c */ /* 0x080fe40003f46270 */
[----:B------:R-:W-:-:S05]  /*0330*/  ISETP.GE.AND P3, PT, R21, R2, PT ;  /* 0x000000021500720c */ /* 0x000fca0003f66270 */
        /* <DEDUP_REMOVED lines=106> */
.L_x_905:
        /* <DEDUP_REMOVED lines=59> */
.L_x_906:
[----:B------:R-:W-:Y:S05]  /*0d90*/  BSYNC B0 ;  /* 0x0000000000007941 */ /* 0x000fea0003800000 */
.L_x_904:
        /* <DEDUP_REMOVED lines=13> */
.L_x_908:
[----:B------:R-:W-:Y:S05]  /*0e70*/  BSYNC B0 ;  /* 0x0000000000007941 */ /* 0x000fea0003800000 */
.L_x_907:
        /* <DEDUP_REMOVED lines=16> */
.L_x_911:
        /* <DEDUP_REMOVED lines=9> */
.L_x_910:
        /* <DEDUP_REMOVED lines=11> */
.L_x_913:
        /* <DEDUP_REMOVED lines=8> */
.L_x_912:
[----:B------:R-:W-:Y:S05]  /*1140*/  BSYNC B0 ;  /* 0x0000000000007941 */ /* 0x000fea0003800000 */
.L_x_909:
        /* <DEDUP_REMOVED lines=14> */
.L_x_916:
        /* <DEDUP_REMOVED lines=9> */
.L_x_915:
        /* <DEDUP_REMOVED lines=11> */
.L_x_918:
        /* <DEDUP_REMOVED lines=8> */
.L_x_917:
[----:B------:R-:W-:Y:S05]  /*13f0*/  BSYNC B0 ;  /* 0x0000000000007941 */ /* 0x000fea0003800000 */
.L_x_914:
        /* <DEDUP_REMOVED lines=16> */
.L_x_921:
        /* <DEDUP_REMOVED lines=9> */
.L_x_920:
        /* <DEDUP_REMOVED lines=11> */
.L_x_923:
        /* <DEDUP_REMOVED lines=8> */
.L_x_922:
[----:B------:R-:W-:Y:S05]  /*16c0*/  BSYNC B0 ;  /* 0x0000000000007941 */ /* 0x000fea0003800000 */
.L_x_919:
        /* <DEDUP_REMOVED lines=14> */
.L_x_926:
        /* <DEDUP_REMOVED lines=9> */
.L_x_925:
        /* <DEDUP_REMOVED lines=11> */
.L_x_928:
        /* <DEDUP_REMOVED lines=8> */
.L_x_927:
[----:B------:R-:W-:Y:S05]  /*1970*/  BSYNC B0 ;  /* 0x0000000000007941 */ /* 0x000fea0003800000 */
.L_x_924:
        /* <DEDUP_REMOVED lines=39> */
.L_x_930:
        /* <DEDUP_REMOVED lines=9> */
.L_x_2103:


//--------------------- .text._Z18kQuantizeBlockwiseIfLi4096ELi4ELi0ELi2EEvPfPT_S0_PhS0_ii --------------------------
	.section	.text._Z18kQuantizeBlockwiseIfLi4096ELi4ELi0ELi2EEvPfPT_S0_PhS0_ii,"ax",@progbits
	.align	128
        .global         _Z18kQuantizeBlockwiseIfLi4096ELi4ELi0ELi2EEvPfPT_S0_PhS0_ii
        .type           _Z18kQuantizeBlockwiseIfLi4096ELi4ELi0ELi2EEvPfPT_S0_PhS0_ii,@function
        .size           _Z18kQuantizeBlockwiseIfLi4096ELi4ELi0ELi2EEvPfPT_S0_PhS0_ii,(.L_x_2104 - _Z18kQuantizeBlockwiseIfLi4096ELi4ELi0ELi2EEvPfPT_S0_PhS0_ii)
        .other          _Z18kQuantizeBlockwiseIfLi4096ELi4ELi0ELi2EEvPfPT_S0_PhS0_ii,@"STO_CUDA_ENTRY STV_DEFAULT"
_Z18kQuantizeBlockwiseIfLi4096ELi4ELi0ELi2EEvPfPT_S0_PhS0_ii:
.text._Z18kQuantizeBlockwiseIfLi4096ELi4ELi0ELi2EEvPfPT_S0_PhS0_ii:
        /* <DEDUP_REMOVED lines=37> */
.L_x_956:
        /* <DEDUP_REMOVED lines=173> */
.L_x_932:
        /* <DEDUP_REMOVED lines=95> */
.L_x_933:
[----:B------:R-:W-:Y:S05]  /*1310*/  BSYNC B0 ;  /* 0x0000000000007941 */ /* 0x000fea0003800000 */
.L_x_931:
        /* <DEDUP_REMOVED lines=13> */
.L_x_935:
[----:B------:R-:W-:Y:S05]  /*13f0*/  BSYNC B0 ;  /* 0x0000000000007941 */ /* 0x000fea0003800000 */
.L_x_934:
        /* <DEDUP_REMOVED lines=16> */
.L_x_938:
        /* <DEDUP_REMOVED lines=9> */
.L_x_937:
        /* <DEDUP_REMOVED lines=11> */
.L_x_940:
        /* <DEDUP_REMOVED lines=8> */
.L_x_939:
[----:B------:R-:W-:Y:S05]  /*16c0*/  BSYNC B0 ;  /* 0x0000000000007941 */ /* 0x000fea0003800000 */
.L_x_936:
        /* <DEDUP_REMOVED lines=14> */
.L_x_943:
        /* <DEDUP_REMOVED lines=9> */
.L_x_942:
        /* <DEDUP_REMOVED lines=11> */
.L_x_945:
        /* <DEDUP_REMOVED lines=8> */
.L_x_944:
[----:B------:R-:W-:Y:S05]  /*1970*/  BSYNC B0 ;  /* 0x0000000000007941 */ /* 0x000fea0003800000 */
.L_x_941:
        /* <DEDUP_REMOVED lines=16> */
.L_x_948:
        /* <DEDUP_REMOVED lines=9> */
.L_x_947:
        /* <DEDUP_REMOVED lines=11> */
.L_x_950:
        /* <DEDUP_REMOVED lines=8> */
.L_x_949:
[----:B------:R-:W-:Y:S05]  /*1c40*/  BSYNC B0 ;  /* 0x0000000000007941 */ /* 0x000fea0003800000 */
.L_x_946:
        /* <DEDUP_REMOVED lines=14> */
.L_x_953:
        /* <DEDUP_REMOVED lines=9> */
.L_x_952:
        /* <DEDUP_REMOVED lines=11> */
.L_x_955:
        /* <DEDUP_REMOVED lines=8> */
.L_x_954:
[----:B------:R-:W-:Y:S05]  /*1ef0*/  BSYNC B0 ;  /* 0x0000000000007941 */ /* 0x000fea0003800000 */
.L_x_951:
        /* <DEDUP_REMOVED lines=39> */
.L_x_957:
        /* <DEDUP_REMOVED lines=9> */
.L_x_2104:


//--------------------- .text._Z18kQuantizeBlockwiseIfLi64ELi2ELi0ELi1EEvPfPT_S0_PhS0_ii --------------------------
	.section	.text._Z18kQuantizeBlockwiseIfLi64ELi2ELi0ELi1EEvPfPT_S0_PhS0_ii,"ax",@progbits
	.align	128
        .global         _Z18kQuantizeBlockwiseIfLi64ELi2ELi0ELi1EEvPfPT_S0_PhS0_ii
        .type           _Z18kQuantizeBlockwiseIfLi64ELi2ELi0ELi1EEvPfPT_S0_PhS0_ii,@function
        .size           _Z18kQuantizeBlockwiseIfLi64ELi2ELi0ELi1EEvPfPT_S0_PhS0_ii,(.L_x_2105 - _Z18kQuantizeBlockwiseIfLi64ELi2ELi0ELi1EEvPfPT_S0_PhS0_ii)
        .other          _Z18kQuantizeBlockwiseIfLi64ELi2ELi0ELi1EEvPfPT_S0_PhS0_ii,@"STO_CUDA_ENTRY STV_DEFAULT"
_Z18kQuantizeBlockwiseIfLi64ELi2ELi0ELi1EEvPfPT_S0_PhS0_ii:
.text._Z18kQuantizeBlockwiseIfLi64ELi2ELi0ELi1EEvPfPT_S0_PhS0_ii:
        /* <DEDUP_REMOVED lines=22> */
.L_x_974:
[----:B--2---:R-:W-:Y:S01]  /*0160*/  IMAD.MOV R4, RZ, RZ, -R10 ;  /* 0x000000ffff047224 */ /* 0x004fe200078e0a0a */
[----:B------:R-:W-:Y:S01]  /*0170*/  CS2R R16, SRZ ;  /* 0x0000000000107805 */ /* 0x000fe2000001ff00 */
[----:B0-----:R-:W0:Y:S08]  /*0180*/  S2UR UR6, SR_CgaCtaId ;  /* 0x00000000000679c3 */ /* 0x001e300000008800 */
[----:B------:R-:W-:Y:S01]  /*0190*/  BAR.SYNC.DEFER_BLOCKING 0x0 ;  /* 0x0000000000007b1d */ /* 0x000fe20000010000 */
[----:B-1----:R-:W-:-:S02]  /*01a0*/  VIADDMNMX R13, R4, R7, 0x40, PT ;  /* 0x00000040040d7446 */ /* 0x002fc40003800107 */
[C---:B------:R-:W-:Y:S02]  /*01b0*/  IADD3 R4, P2, R8.reuse, R10, RZ ;  /* 0x0000000a08047210 */ /* 0x040fe40007f5e0ff */
[-C--:B------:R-:W-:Y:S02]  /*01c0*/  ISETP.GE.AND P1, PT, R8, R13.reuse, PT ;  /* 0x0000000d0800720c */ /* 0x080fe40003f26270 */
[----:B------:R-:W-:Y:S02]  /*01d0*/  ISETP.GE.AND P0, PT, R12, R13, PT ;  /* 0x0000000d0c00720c */ /* 0x000fe40003f06270 */
[----:B------:R-:W-:Y:S02]  /*01e0*/  LEA.HI.X.SX32 R5, R8, R9, 0x1, P2 ;  /* 0x0000000908057211 */ /* 0x000fe400010f0eff */
[----:B------:R-:W-:-:S04]  /*01f0*/  LEA R14, P2, R4, UR12, 0x2 ;  /* 0x0000000c040e7c11 */ /* 0x000fc8000f8410ff */
[----:B------:R-:W-:-:S05]  /*0200*/  LEA.HI.X R15, R4, UR13, R5, 0x2, P2 ;  /* 0x0000000d040f7c11 */ /* 0x000fca00090f1405 */
[----:B------:R-:W2:Y:S04]  /*0210*/  @!P1 LDG.E.CONSTANT R17, desc[UR10][R14.64] ;  /* 0x0000000a0e119981 */ /* 0x000ea8000c1e9900 */
[----:B------:R-:W4:Y:S01]  /*0220*/  @!P0 LDG.E.CONSTANT R16, desc[UR10][R14.64+0x80] ;  /* 0x0000800a0e108981 */ /* 0x000f22000c1e9900 */
        /* <DEDUP_REMOVED lines=41> */
.L_x_958:
        /* <DEDUP_REMOVED lines=23> */
.L_x_959:
        /* <DEDUP_REMOVED lines=13> */
.L_x_961:
[----:B------:R-:W-:Y:S05]  /*0700*/  BSYNC B0 ;  /* 0x0000000000007941 */ /* 0x000fea0003800000 */
.L_x_960:
        /* <DEDUP_REMOVED lines=14> */
.L_x_964:
[----:B------:R-:W-:-:S13]  /*07f0*/  FSETP.GT.FTZ.AND P1, PT, |R4|, 0.20833332836627960205, PT ;  /* 0x3e5555550400780b */ /* 0x000fda0003f34200 */
[----:B------:R-:W-:-:S04]  /*0800*/  @!P1 VIADD R15, R15, 0x6 ;  /* 0x000000060f0f9836 */ /* 0x000fc80000000000 */
[----:B------:R-:W-:Y:S01]  /*0810*/  @P1 VIADD R15, R15, 0x7 ;  /* 0x000000070f0f1836 */ /* 0x000fe20000000000 */
[----:B------:R-:W-:Y:S06]  /*0820*/  BRA `(.L_x_965) ;  /* 0x0000000000247947 */ /* 0x000fec0003800000 */
.L_x_963:
[----:B------:R-:W-:-:S13]  /*0830*/  FSETP.GT.FTZ.AND P1, PT, |R4|, 0.58333301544189453125, PT ;  /* 0x3f1555500400780b */ /* 0x000fda0003f34200 */
[----:B------:R-:W-:Y:S05]  /*0840*/  @P1 BRA `(.L_x_966) ;  /* 0x0000000000101947 */ /* 0x000fea0003800000 */
[----:B------:R-:W-:-:S13]  /*0850*/  FSETP.GT.FTZ.AND P1, PT, |R4|, 0.4166666865348815918, PT ;  /* 0x3ed555560400780b */ /* 0x000fda0003f34200 */
[----:B------:R-:W-:-:S04]  /*0860*/  @!P1 VIADD R15, R15, 0x4 ;  /* 0x000000040f0f9836 */ /* 0x000fc80000000000 */
[----:B------:R-:W-:Y:S01]  /*0870*/  @P1 VIADD R15, R15, 0x5 ;  /* 0x000000050f0f1836 */ /* 0x000fe20000000000 */
[----:B------:R-:W-:Y:S06]  /*0880*/  BRA `(.L_x_965) ;  /* 0x00000000000c7947 */ /* 0x000fec0003800000 */
.L_x_966:
[----:B------:R-:W-:-:S13]  /*0890*/  FSETP.GT.FTZ.AND P1, PT, |R4|, 0.8333333134651184082, PT ;  /* 0x3f5555550400780b */ /* 0x000fda0003f34200 */
[----:B------:R-:W-:-:S04]  /*08a0*/  @!P1 VIADD R15, R15, 0x2 ;  /* 0x000000020f0f9836 */ /* 0x000fc80000000000 */
[----:B------:R-:W-:-:S07]  /*08b0*/  @P1 VIADD R15, R15, 0x3 ;  /* 0x000000030f0f1836 */ /* 0x000fce0000000000 */
.L_x_965:
[----:B------:R-:W-:Y:S05]  /*08c0*/  BSYNC B0 ;  /* 0x0000000000007941 */ /* 0x000fea0003800000 */
.L_x_962:
        /* <DEDUP_REMOVED lines=12> */
.L_x_969:
[----:B------:R-:W-:-:S13]  /*0990*/  FSETP.GT.FTZ.AND P1, PT, |R5|, 0.20833332836627960205, PT ;  /* 0x3e5555550500780b */ /* 0x000fda0003f34200 */
[----:B------:R-:W-:-:S04]  /*09a0*/  @!P1 VIADD R4, R4, 0x6 ;  /* 0x0000000604049836 */ /* 0x000fc80000000000 */
[----:B------:R-:W-:Y:S01]  /*09b0*/  @P1 VIADD R4, R4, 0x7 ;  /* 0x0000000704041836 */ /* 0x000fe20000000000 */
[----:B------:R-:W-:Y:S06]  /*09c0*/  BRA `(.L_x_970) ;  /* 0x0000000000247947 */ /* 0x000fec0003800000 */
.L_x_968:
[----:B------:R-:W-:-:S13]  /*09d0*/  FSETP.GT.FTZ.AND P1, PT, |R5|, 0.58333301544189453125, PT ;  /* 0x3f1555500500780b */ /* 0x000fda0003f34200 */
[----:B------:R-:W-:Y:S05]  /*09e0*/  @P1 BRA `(.L_x_971) ;  /* 0x0000000000101947 */ /* 0x000fea0003800000 */
[----:B------:R-:W-:-:S13]  /*09f0*/  FSETP.GT.FTZ.AND P1, PT, |R5|, 0.4166666865348815918, PT ;  /* 0x3ed555560500780b */ /* 0x000fda0003f34200 */
[----:B------:R-:W-:-:S04]  /*0a00*/  @!P1 VIADD R4, R4, 0x4 ;  /* 0x0000000404049836 */ /* 0x000fc80000000000 */
[----:B------:R-:W-:Y:S01]  /*0a10*/  @P1 VIADD R4, R4, 0x5 ;  /* 0x0000000504041836 */ /* 0x000fe20000000000 */
[----:B------:R-:W-:Y:S06]  /*0a20*/  BRA `(.L_x_970) ;  /* 0x00000000000c7947 */ /* 0x000fec0003800000 */
.L_x_971:
[----:B------:R-:W-:-:S13]  /*0a30*/  FSETP.GT.FTZ.AND P1, PT, |R5|, 0.8333333134651184082, PT ;  /* 0x3f5555550500780b */ /* 0x000fda0003f34200 */
[----:B------:R-:W-:-:S04]  /*0a40*/  @!P1 VIADD R4, R4, 0x2 ;  /* 0x0000000204049836 */ /* 0x000fc80000000000 */
[----:B------:R-:W-:-:S07]  /*0a50*/  @P1 VIADD R4, R4, 0x3 ;  /* 0x0000000304041836 */ /* 0x000fce0000000000 */
.L_x_970:
[----:B------:R-:W-:Y:S05]  /*0a60*/  BSYNC B0 ;  /* 0x0000000000007941 */ /* 0x000fea0003800000 */
.L_x_967:
        /* <DEDUP_REMOVED lines=24> */
.L_x_973:
[----:B------:R-:W-:Y:S05]  /*0bf0*/  BSYNC B0 ;  /* 0x0000000000007941 */ /* 0x000fea0003800000 */
.L_x_972:
[----:B------:R-:W-:-:S05]  /*0c00*/  IADD3 R10, P0, R10, UR4, RZ ;  /* 0x000000040a0a7c10 */ /* 0x000fca000ff1e0ff */
[----:B------:R-:W-:Y:S01]  /*0c10*/  IMAD.X R9, RZ, RZ, R9, P0 ;  /* 0x000000ffff097224 */ /* 0x000fe200000e0609 */
[----:B------:R-:W-:-:S04]  /*0c20*/  ISETP.GE.U32.AND P0, PT, R10, UR7, PT ;  /* 0x000000070a007c0c */ /* 0x000fc8000bf06070 */
[----:B------:R-:W-:-:S13]  /*0c30*/  ISETP.GE.AND.EX P0, PT, R9, RZ, PT, P0 ;  /* 0x000000ff0900720c */ /* 0x000fda0003f06300 */
[----:B------:R-:W-:Y:S05]  /*0c40*/  @!P0 BRA `(.L_x_974) ;  /* 0xfffffff400448947 */ /* 0x000fea000383ffff */
[----:B------:R-:W-:Y:S05]  /*0c50*/  EXIT ;  /* 0x000000000000794d */ /* 0x000fea0003800000 */
.L_x_975:
        /* <DEDUP_REMOVED lines=10> */
.L_x_2105:


//--------------------- .text._Z18kQuantizeBlockwiseIfLi128ELi2ELi0ELi1EEvPfPT_S0_PhS0_ii --------------------------
	.section	.text._Z18kQuantizeBlockwiseIfLi128ELi2ELi0ELi1EEvPfPT_S0_PhS0_ii,"ax",@progbits
	.align	128
        .global         _Z18kQuantizeBlockwiseIfLi128ELi2ELi0ELi1EEvPfPT_S0_PhS0_ii
        .type           _Z18kQuantizeBlockwiseIfLi128ELi2ELi0ELi1EEvPfPT_S0_PhS0_ii,@function
        .size           _Z18kQuantizeBlockwiseIfLi128ELi2ELi0ELi1EEvPfPT_S0_PhS0_ii,(.L_x_2106 - _Z18kQuantizeBlockwiseIfLi128ELi2ELi0ELi1EEvPfPT_S0_PhS0_ii)
        .other          _Z18kQuantizeBlockwiseIfLi128ELi2ELi0ELi1EEvPfPT_S0_PhS0_ii,@"STO_CUDA_ENTRY STV_DEFAULT"
_Z18kQuantizeBlockwiseIfLi128ELi2ELi0ELi1EEvPfPT_S0_PhS0_ii:
.text._Z18kQuantizeBlockwiseIfLi128ELi2ELi0ELi1EEvPfPT_S0_PhS0_ii:
        /* <DEDUP_REMOVED lines=34> */
.L_x_993:
[----:B0-----:R-:W-:Y:S01]  /*0220*/  IMAD.MOV R19, RZ, RZ, -R10 ;  /* 0x000000ffff137224 */ /* 0x001fe200078e0a0a */
[----:B------:R-:W-:Y:S01]  /*0230*/  BAR.SYNC.DEFER_BLOCKING 0x0 ;  /* 0x0000000000007b1d */ /* 0x000fe20000010000 */
[----:B------:R-:W-:-:S03]  /*0240*/  IADD3 R3, P2, R13, R10, RZ ;  /* 0x0000000a0d037210 */ /* 0x000fc60007f5e0ff */
        /* <DEDUP_REMOVED lines=62> */
.L_x_977:
        /* <DEDUP_REMOVED lines=27> */
.L_x_978:
[----:B------:R-:W-:Y:S05]  /*07e0*/  BSYNC B0 ;  /* 0x0000000000007941 */ /* 0x000fea0003800000 */
.L_x_976:
        /* <DEDUP_REMOVED lines=14> */
.L_x_980:
[----:B------:R-:W-:Y:S05]  /*08d0*/  BSYNC B0 ;  /* 0x0000000000007941 */ /* 0x000fea0003800000 */
.L_x_979:
        /* <DEDUP_REMOVED lines=14> */
.L_x_983:
[----:B------:R-:W-:-:S13]  /*09c0*/  FSETP.GT.FTZ.AND P1, PT, |R2|, 0.20833332836627960205, PT ;  /* 0x3e5555550200780b */ /* 0x000fda0003f34200 */
[----:B------:R-:W-:-:S04]  /*09d0*/  @!P1 VIADD R5, R5, 0x6 ;  /* 0x0000000605059836 */ /* 0x000fc80000000000 */
[----:B------:R-:W-:Y:S01]  /*09e0*/  @P1 VIADD R5, R5, 0x7 ;  /* 0x0000000705051836 */ /* 0x000fe20000000000 */
[----:B------:R-:W-:Y:S06]  /*09f0*/  BRA `(.L_x_984) ;  /* 0x0000000000247947 */ /* 0x000fec0003800000 */
.L_x_982:
[----:B------:R-:W-:-:S13]  /*0a00*/  FSETP.GT.FTZ.AND P1, PT, |R2|, 0.58333301544189453125, PT ;  /* 0x3f1555500200780b */ /* 0x000fda0003f34200 */
[----:B------:R-:W-:Y:S05]  /*0a10*/  @P1 BRA `(.L_x_985) ;  /* 0x0000000000101947 */ /* 0x000fea0003800000 */
[----:B------:R-:W-:-:S13]  /*0a20*/  FSETP.GT.FTZ.AND P1, PT, |R2|, 0.4166666865348815918, PT ;  /* 0x3ed555560200780b */ /* 0x000fda0003f34200 */
[----:B------:R-:W-:-:S04]  /*0a30*/  @!P1 VIADD R5, R5, 0x4 ;  /* 0x0000000405059836 */ /* 0x000fc80000000000 */
[----:B------:R-:W-:Y:S01]  /*0a40*/  @P1 VIADD R5, R5, 0x5 ;  /* 0x0000000505051836 */ /* 0x000fe20000000000 */
[----:B------:R-:W-:Y:S06]  /*0a50*/  BRA `(.L_x_984) ;  /* 0x00000000000c7947 */ /* 0x000fec0003800000 */
.L_x_985:
[----:B------:R-:W-:-:S13]  /*0a60*/  FSETP.GT.FTZ.AND P1, PT, |R2|, 0.8333333134651184082, PT ;  /* 0x3f5555550200780b */ /* 0x000fda0003f34200 */
[----:B------:R-:W-:-:S04]  /*0a70*/  @!P1 VIADD R5, R5, 0x2 ;  /* 0x0000000205059836 */ /* 0x000fc80000000000 */
[----:B------:R-:W-:-:S07]  /*0a80*/  @P1 VIADD R5, R5, 0x3 ;  /* 0x0000000305051836 */ /* 0x000fce0000000000 */
.L_x_984:
[----:B------:R-:W-:Y:S05]  /*0a90*/  BSYNC B0 ;  /* 0x0000000000007941 */ /* 0x000fea0003800000 */
.L_x_981:
        /* <DEDUP_REMOVED lines=12> */
.L_x_988:
[----:B------:R-:W-:-:S13]  /*0b60*/  FSETP.GT.FTZ.AND P1, PT, |R3|, 0.20833332836627960205, PT ;  /* 0x3e5555550300780b */ /* 0x000fda0003f34200 */
[----:B------:R-:W-:-:S04]  /*0b70*/  @!P1 VIADD R2, R2, 0x6 ;  /* 0x0000000602029836 */ /* 0x000fc80000000000 */
[----:B------:R-:W-:Y:S01]  /*0b80*/  @P1 VIADD R2, R2, 0x7 ;  /* 0x0000000702021836 */ /* 0x000fe20000000000 */
[----:B------:R-:W-:Y:S06]  /*0b90*/  BRA `(.L_x_989) ;  /* 0x0000000000247947 */ /* 0x000fec0003800000 */
.L_x_987:
[----:B------:R-:W-:-:S13]  /*0ba0*/  FSETP.GT.FTZ.AND P1, PT, |R3|, 0.58333301544189453125, PT ;  /* 0x3f1555500300780b */ /* 0x000fda0003f34200 */
[----:B------:R-:W-:Y:S05]  /*0bb0*/  @P1 BRA `(.L_x_990) ;  /* 0x0000000000101947 */ /* 0x000fea0003800000 */
[----:B------:R-:W-:-:S13]  /*0bc0*/  FSETP.GT.FTZ.AND P1, PT, |R3|, 0.4166666865348815918, PT ;  /* 0x3ed555560300780b */ /* 0x000fda0003f34200 */
[----:B------:R-:W-:-:S04]  /*0bd0*/  @!P1 VIADD R2, R2, 0x4 ;  /* 0x0000000402029836 */ /* 0x000fc80000000000 */
[----:B------:R-:W-:Y:S01]  /*0be0*/  @P1 VIADD R2, R2, 0x5 ;  /* 0x0000000502021836 */ /* 0x000fe20000000000 */
[----:B------:R-:W-:Y:S06]  /*0bf0*/  BRA `(.L_x_989) ;  /* 0x00000000000c7947 */ /* 0x000fec0003800000 */
.L_x_990:
[----:B------:R-:W-:-:S13]  /*0c00*/  FSETP.GT.FTZ.AND P1, PT, |R3|, 0.8333333134651184082, PT ;  /* 0x3f5555550300780b */ /* 0x000fda0003f34200 */
[----:B------:R-:W-:-:S04]  /*0c10*/  @!P1 VIADD R2, R2, 0x2 ;  /* 0x0000000202029836 */ /* 0x000fc80000000000 */
[----:B------:R-:W-:-:S07]  /*0c20*/  @P1 VIADD R2, R2, 0x3 ;  /* 0x0000000302021836 */ /* 0x000fce0000000000 */
.L_x_989:
[----:B------:R-:W-:Y:S05]  /*0c30*/  BSYNC B0 ;  /* 0x0000000000007941 */ /* 0x000fea0003800000 */
.L_x_986:
[----:B------:R-:W-:Y:S01]  /*0c40*/  BAR.SYNC.DEFER_BLOCKING 0x0 ;  /* 0x0000000000007b1d */ /* 0x000fe20000010000 */
[----:B------:R-:W-:Y:S01]  /*0c50*/  UIADD3 UR5, UR5, 0x200, URZ ;  /* 0x0000020005057890 */ /* 0x000fe2000fffe03f */
[----:B------:R-:W-:Y:S02]  /*0c60*/  IMAD.SHL.U32 R5, R5, 0x10, RZ ;  /* 0x0000001005057824 */ /* 0x000fe400078e00ff */
[----:B------:R-:W-:Y:S01]  /*0c70*/  @!P0 VIADD R19, R19, 0x1 ;  /* 0x0000000113138836 */ /* 0x000fe20000000000 */
[----:B------:R-:W-:Y:S01]  /*0c80*/  ULEA UR5, UR6, UR5, 0x18 ;  /* 0x0000000506057291 */ /* 0x000fe2000f8ec03f */
[----:B------:R-:W-:Y:S01]  /*0c90*/  BSSY B0, `(.L_x_991) ;  /* 0x0000014000007945 */ /* 0x000fe20003800000 */
[----:B------:R-:W-:Y:S02]  /*0ca0*/  LOP3.LUT R5, R5, R2, RZ, 0xfc, !PT ;  /* 0x0000000205057212 */ /* 0x000fe400078efcff */
[----:B------:R-:W-:Y:S02]  /*0cb0*/  @!P0 LEA.HI R19, R19, R19, RZ, 0x1 ;  /* 0x0000001313138211 */ /* 0x000fe400078f08ff */
        /* <DEDUP_REMOVED lines=17> */
.L_x_992:
[----:B------:R-:W-:Y:S05]  /*0dd0*/  BSYNC B0 ;  /* 0x0000000000007941 */ /* 0x000fea0003800000 */
.L_x_991:
[----:B------:R-:W-:-:S05]  /*0de0*/  IADD3 R10, P0, R10, UR4, RZ ;  /* 0x000000040a0a7c10 */ /* 0x000fca000ff1e0ff */
[----:B------:R-:W-:Y:S01]  /*0df0*/  IMAD.X R7, RZ, RZ, R7, P0 ;  /* 0x000000ffff077224 */ /* 0x000fe200000e0607 */
[----:B------:R-:W-:-:S04]  /*0e00*/  ISETP.GE.U32.AND P0, PT, R10, UR7, PT ;  /* 0x000000070a007c0c */ /* 0x000fc8000bf06070 */
[----:B------:R-:W-:-:S13]  /*0e10*/  ISETP.GE.AND.EX P0, PT, R7, RZ, PT, P0 ;  /* 0x000000ff0700720c */ /* 0x000fda0003f06300 */
[----:B------:R-:W-:Y:S05]  /*0e20*/  @!P0 BRA `(.L_x_993) ;  /* 0xfffffff000fc8947 */ /* 0x000fea000383ffff */
[----:B------:R-:W-:Y:S05]  /*0e30*/  EXIT ;  /* 0x000000000000794d */ /* 0x000fea0003800000 */
.L_x_994:
        /* <DEDUP_REMOVED lines=12> */
.L_x_2106:


//--------------------- .text._Z18kQuantizeBlockwiseIfLi256ELi2ELi0ELi1EEvPfPT_S0_PhS0_ii --------------------------
	.section	.text._Z18kQuantizeBlockwiseIfLi256ELi2ELi0ELi1EEvPfPT_S0_PhS0_ii,"ax",@progbits
	.align	128
        .global         _Z18kQuantizeBlockwiseIfLi256ELi2ELi0ELi1EEvPfPT_S0_PhS0_ii
        .type           _Z18kQuantizeBlockwiseIfLi256ELi2ELi0ELi1EEvPfPT_S0_PhS0_ii,@function
        .size           _Z18kQuantizeBlockwiseIfLi256ELi2ELi0ELi1EEvPfPT_S0_PhS0_ii,(.L_x_2107 - _Z18kQuantizeBlockwiseIfLi256ELi2ELi0ELi1EEvPfPT_S0_PhS0_ii)
        .other          _Z18kQuantizeBlockwiseIfLi256ELi2ELi0ELi1EEvPfPT_S0_PhS0_ii,@"STO_CUDA_ENTRY STV_DEFAULT"
_Z18kQuantizeBlockwiseIfLi256ELi2ELi0ELi1EEvPfPT_S0_PhS0_ii:
.text._Z18kQuantizeBlockwiseIfLi256ELi2ELi0ELi1EEvPfPT_S0_PhS0_ii:
        /* <DEDUP_REMOVED lines=34> */
.L_x_1012:
        /* <DEDUP_REMOVED lines=73> */
.L_x_996:
        /* <DEDUP_REMOVED lines=32> */
.L_x_997:
[----:B------:R-:W-:Y:S05]  /*08b0*/  BSYNC B0 ;  /* 0x0000000000007941 */ /* 0x000fea0003800000 */
.L_x_995:
        /* <DEDUP_REMOVED lines=13> */
.L_x_999:
[----:B------:R-:W-:Y:S05]  /*0990*/  BSYNC B0 ;  /* 0x0000000000007941 */ /* 0x000fea0003800000 */
.L_x_998:
        /* <DEDUP_REMOVED lines=14> */
.L_x_1002:
[----:B------:R-:W-:-:S13]  /*0a80*/  FSETP.GT.FTZ.AND P0, PT, |R2|, 0.20833332836627960205, PT ;  /* 0x3e5555550200780b */ /* 0x000fda0003f14200 */
[----:B------:R-:W-:-:S04]  /*0a90*/  @!P0 VIADD R5, R5, 0x6 ;  /* 0x0000000605058836 */ /* 0x000fc80000000000 */
[----:B------:R-:W-:Y:S01]  /*0aa0*/  @P0 VIADD R5, R5, 0x7 ;  /* 0x0000000705050836 */ /* 0x000fe20000000000 */
[----:B------:R-:W-:Y:S06]  /*0ab0*/  BRA `(.L_x_1003) ;  /* 0x0000000000247947 */ /* 0x000fec0003800000 */
.L_x_1001:
[----:B------:R-:W-:-:S13]  /*0ac0*/  FSETP.GT.FTZ.AND P0, PT, |R2|, 0.58333301544189453125, PT ;  /* 0x3f1555500200780b */ /* 0x000fda0003f14200 */
[----:B------:R-:W-:Y:S05]  /*0ad0*/  @P0 BRA `(.L_x_1004) ;  /* 0x0000000000100947 */ /* 0x000fea0003800000 */
[----:B------:R-:W-:-:S13]  /*0ae0*/  FSETP.GT.FTZ.AND P0, PT, |R2|, 0.4166666865348815918, PT ;  /* 0x3ed555560200780b */ /* 0x000fda0003f14200 */
[----:B------:R-:W-:-:S04]  /*0af0*/  @!P0 VIADD R5, R5, 0x4 ;  /* 0x0000000405058836 */ /* 0x000fc80000000000 */
[----:B------:R-:W-:Y:S01]  /*0b00*/  @P0 VIADD R5, R5, 0x5 ;  /* 0x0000000505050836 */ /* 0x000fe20000000000 */
[----:B------:R-:W-:Y:S06]  /*0b10*/  BRA `(.L_x_1003) ;  /* 0x00000000000c7947 */ /* 0x000fec0003800000 */
.L_x_1004:
[----:B------:R-:W-:-:S13]  /*0b20*/  FSETP.GT.FTZ.AND P0, PT, |R2|, 0.8333333134651184082, PT ;  /* 0x3f5555550200780b */ /* 0x000fda0003f14200 */
[----:B------:R-:W-:-:S04]  /*0b30*/  @!P0 VIADD R5, R5, 0x2 ;  /* 0x0000000205058836 */ /* 0x000fc80000000000 */
[----:B------:R-:W-:-:S07]  /*0b40*/  @P0 VIADD R5, R5, 0x3 ;  /* 0x0000000305050836 */ /* 0x000fce0000000000 */
.L_x_1003:
[----:B------:R-:W-:Y:S05]  /*0b50*/  BSYNC B0 ;  /* 0x0000000000007941 */ /* 0x000fea0003800000 */
.L_x_1000:
        /* <DEDUP_REMOVED lines=12> */
.L_x_1007:
[----:B------:R-:W-:-:S13]  /*0c20*/  FSETP.GT.FTZ.AND P0, PT, |R3|, 0.20833332836627960205, PT ;  /* 0x3e5555550300780b */ /* 0x000fda0003f14200 */
[----:B------:R-:W-:-:S04]  /*0c30*/  @!P0 VIADD R2, R2, 0x6 ;  /* 0x0000000602028836 */ /* 0x000fc80000000000 */
[----:B------:R-:W-:Y:S01]  /*0c40*/  @P0 VIADD R2, R2, 0x7 ;  /* 0x0000000702020836 */ /* 0x000fe20000000000 */
[----:B------:R-:W-:Y:S06]  /*0c50*/  BRA `(.L_x_1008) ;  /* 0x0000000000247947 */ /* 0x000fec0003800000 */
.L_x_1006:
[----:B------:R-:W-:-:S13]  /*0c60*/  FSETP.GT.FTZ.AND P0, PT, |R3|, 0.58333301544189453125, PT ;  /* 0x3f1555500300780b */ /* 0x000fda0003f14200 */
[----:B------:R-:W-:Y:S05]  /*0c70*/  @P0 BRA `(.L_x_1009) ;  /* 0x0000000000100947 */ /* 0x000fea0003800000 */
[----:B------:R-:W-:-:S13]  /*0c80*/  FSETP.GT.FTZ.AND P0, PT, |R3|, 0.4166666865348815918, PT ;  /* 0x3ed555560300780b */ /* 0x000fda0003f14200 */
[----:B------:R-:W-:-:S04]  /*0c90*/  @!P0 VIADD R2, R2, 0x4 ;  /* 0x0000000402028836 */ /* 0x000fc80000000000 */
[----:B------:R-:W-:Y:S01]  /*0ca0*/  @P0 VIADD R2, R2, 0x5 ;  /* 0x0000000502020836 */ /* 0x000fe20000000000 */
[----:B------:R-:W-:Y:S06]  /*0cb0*/  BRA `(.L_x_1008) ;  /* 0x00000000000c7947 */ /* 0x000fec0003800000 */
.L_x_1009:
[----:B------:R-:W-:-:S13]  /*0cc0*/  FSETP.GT.FTZ.AND P0, PT, |R3|, 0.8333333134651184082, PT ;  /* 0x3f5555550300780b */ /* 0x000fda0003f14200 */
[----:B------:R-:W-:-:S04]  /*0cd0*/  @!P0 VIADD R2, R2, 0x2 ;  /* 0x0000000202028836 */ /* 0x000fc80000000000 */
[----:B------:R-:W-:-:S07]  /*0ce0*/  @P0 VIADD R2, R2, 0x3 ;  /* 0x0000000302020836 */ /* 0x000fce0000000000 */
.L_x_1008:
[----:B------:R-:W-:Y:S05]  /*0cf0*/  BSYNC B0 ;  /* 0x0000000000007941 */ /* 0x000fea0003800000 */
.L_x_1005:
        /* <DEDUP_REMOVED lines=25> */
.L_x_1011:
[----:B------:R-:W-:Y:S05]  /*0e90*/  BSYNC B0 ;  /* 0x0000000000007941 */ /* 0x000fea0003800000 */
.L_x_1010:
[----:B------:R-:W-:-:S05]  /*0ea0*/  IADD3 R10, P0, R10, UR4, RZ ;  /* 0x000000040a0a7c10 */ /* 0x000fca000ff1e0ff */
[----:B------:R-:W-:Y:S01]  /*0eb0*/  IMAD.X R7, RZ, RZ, R7, P0 ;  /* 0x000000ffff077224 */ /* 0x000fe200000e0607 */
[----:B------:R-:W-:-:S04]  /*0ec0*/  ISETP.GE.U32.AND P0, PT, R10, UR7, PT ;  /* 0x000000070a007c0c */ /* 0x000fc8000bf06070 */
[----:B------:R-:W-:-:S13]  /*0ed0*/  ISETP.GE.AND.EX P0, PT, R7, RZ, PT, P0 ;  /* 0x000000ff0700720c */ /* 0x000fda0003f06300 */
[----:B------:R-:W-:Y:S05]  /*0ee0*/  @!P0 BRA `(.L_x_1012) ;  /* 0xfffffff000cc8947 */ /* 0x000fea000383ffff */
[----:B------:R-:W-:Y:S05]  /*0ef0*/  EXIT ;  /* 0x000000000000794d */ /* 0x000fea0003800000 */
.L_x_1013:
        /* <DEDUP_REMOVED lines=16> */
.L_x_2107:


//--------------------- .text._Z18kQuantizeBlockwiseIfLi512ELi2ELi0ELi1EEvPfPT_S0_PhS0_ii --------------------------
	.section	.text._Z18kQuantizeBlockwiseIfLi512ELi2ELi0ELi1EEvPfPT_S0_PhS0_ii,"ax",@progbits
	.align	128
        .global         _Z18kQuantizeBlockwiseIfLi512ELi2ELi0ELi1EEvPfPT_S0_PhS0_ii
        .type           _Z18kQuantizeBlockwiseIfLi512ELi2ELi0ELi1EEvPfPT_S0_PhS0_ii,@function
        .size           _Z18kQuantizeBlockwiseIfLi512ELi2ELi0ELi1EEvPfPT_S0_PhS0_ii,(.L_x_2108 - _Z18kQuantizeBlockwiseIfLi512ELi2ELi0ELi1EEvPfPT_S0_PhS0_ii)
        .other          _Z18kQuantizeBlockwiseIfLi512ELi2ELi0ELi1EEvPfPT_S0_PhS0_ii,@"STO_CUDA_ENTRY STV_DEFAULT"
_Z18kQuantizeBlockwiseIfLi512ELi2ELi0ELi1EEvPfPT_S0_PhS0_ii:
.text._Z18kQuantizeBlockwiseIfLi512ELi2ELi0ELi1EEvPfPT_S0_PhS0_ii:
        /* <DEDUP_REMOVED lines=34> */
.L_x_1031:
        /* <DEDUP_REMOVED lines=86> */
.L_x_1015:
        /* <DEDUP_REMOVED lines=42> */
.L_x_1016:
[----:B------:R-:W-:Y:S05]  /*0a20*/  BSYNC B0 ;  /* 0x0000000000007941 */ /* 0x000fea0003800000 */
.L_x_1014:
        /* <DEDUP_REMOVED lines=13> */
.L_x_1018:
[----:B------:R-:W-:Y:S05]  /*0b00*/  BSYNC B0 ;  /* 0x0000000000007941 */ /* 0x000fea0003800000 */
.L_x_1017:
        /* <DEDUP_REMOVED lines=14> */
.L_x_1021:
[----:B------:R-:W-:-:S13]  /*0bf0*/  FSETP.GT.FTZ.AND P0, PT, |R14|, 0.20833332836627960205, PT ;  /* 0x3e5555550e00780b */ /* 0x000fda0003f14200 */
[----:B------:R-:W-:-:S04]  /*0c00*/  @!P0 VIADD R9, R9, 0x6 ;  /* 0x0000000609098836 */ /* 0x000fc80000000000 */
[----:B------:R-:W-:Y:S01]  /*0c10*/  @P0 VIADD R9, R9, 0x7 ;  /* 0x0000000709090836 */ /* 0x000fe20000000000 */
[----:B------:R-:W-:Y:S06]  /*0c20*/  BRA `(.L_x_1022) ;  /* 0x0000000000247947 */ /* 0x000fec0003800000 */
.L_x_1020:
[----:B------:R-:W-:-:S13]  /*0c30*/  FSETP.GT.FTZ.AND P0, PT, |R14|, 0.58333301544189453125, PT ;  /* 0x3f1555500e00780b */ /* 0x000fda0003f14200 */
[----:B------:R-:W-:Y:S05]  /*0c40*/  @P0 BRA `(.L_x_1023) ;  /* 0x0000000000100947 */ /* 0x000fea0003800000 */
[----:B------:R-:W-:-:S13]  /*0c50*/  FSETP.GT.FTZ.AND P0, PT, |R14|, 0.4166666865348815918, PT ;  /* 0x3ed555560e00780b */ /* 0x000fda0003f14200 */
[----:B------:R-:W-:-:S04]  /*0c60*/  @!P0 VIADD R9, R9, 0x4 ;  /* 0x0000000409098836 */ /* 0x000fc80000000000 */
[----:B------:R-:W-:Y:S01]  /*0c70*/  @P0 VIADD R9, R9, 0x5 ;  /* 0x0000000509090836 */ /* 0x000fe20000000000 */
[----:B------:R-:W-:Y:S06]  /*0c80*/  BRA `(.L_x_1022) ;  /* 0x00000000000c7947 */ /* 0x000fec0003800000 */
.L_x_1023:
[----:B------:R-:W-:-:S13]  /*0c90*/  FSETP.GT.FTZ.AND P0, PT, |R14|, 0.8333333134651184082, PT ;  /* 0x3f5555550e00780b */ /* 0x000fda0003f14200 */
[----:B------:R-:W-:-:S04]  /*0ca0*/  @!P0 VIADD R9, R9, 0x2 ;  /* 0x0000000209098836 */ /* 0x000fc80000000000 */
[----:B------:R-:W-:-:S07]  /*0cb0*/  @P0 VIADD R9, R9, 0x3 ;  /* 0x0000000309090836 */ /* 0x000fce0000000000 */
.L_x_1022:
[----:B------:R-:W-:Y:S05]  /*0cc0*/  BSYNC B0 ;  /* 0x0000000000007941 */ /* 0x000fea0003800000 */
.L_x_1019:
        /* <DEDUP_REMOVED lines=12> */
.L_x_1026:
[----:B------:R-:W-:-:S13]  /*0d90*/  FSETP.GT.FTZ.AND P0, PT, |R8|, 0.20833332836627960205, PT ;  /* 0x3e5555550800780b */ /* 0x000fda0003f14200 */
[----:B------:R-:W-:-:S04]  /*0da0*/  @!P0 VIADD R10, R10, 0x6 ;  /* 0x000000060a0a8836 */ /* 0x000fc80000000000 */
[----:B------:R-:W-:Y:S01]  /*0db0*/  @P0 VIADD R10, R10, 0x7 ;  /* 0x000000070a0a0836 */ /* 0x000fe20000000000 */
[----:B------:R-:W-:Y:S06]  /*0dc0*/  BRA `(.L_x_1027) ;  /* 0x0000000000247947 */ /* 0x000fec0003800000 */
.L_x_1025:
[----:B------:R-:W-:-:S13]  /*0dd0*/  FSETP.GT.FTZ.AND P0, PT, |R8|, 0.58333301544189453125, PT ;  /* 0x3f1555500800780b */ /* 0x000fda0003f14200 */
[----:B------:R-:W-:Y:S05]  /*0de0*/  @P0 BRA `(.L_x_1028) ;  /* 0x0000000000100947 */ /* 0x000fea0003800000 */
[----:B------:R-:W-:-:S13]  /*0df0*/  FSETP.GT.FTZ.AND P0, PT, |R8|, 0.4166666865348815918, PT ;  /* 0x3ed555560800780b */ /* 0x000fda0003f14200 */
[----:B------:R-:W-:-:S04]  /*0e00*/  @!P0 VIADD R10, R10, 0x4 ;  /* 0x000000040a0a8836 */ /* 0x000fc80000000000 */
[----:B------:R-:W-:Y:S01]  /*0e10*/  @P0 VIADD R10, R10, 0x5 ;  /* 0x000000050a0a0836 */ /* 0x000fe20000000000 */
[----:B------:R-:W-:Y:S06]  /*0e20*/  BRA `(.L_x_1027) ;  /* 0x00000000000c7947 */ /* 0x000fec0003800000 */
.L_x_1028:
[----:B------:R-:W-:-:S13]  /*0e30*/  FSETP.GT.FTZ.AND P0, PT, |R8|, 0.8333333134651184082, PT ;  /* 0x3f5555550800780b */ /* 0x000fda0003f14200 */
[----:B------:R-:W-:-:S04]  /*0e40*/  @!P0 VIADD R10, R10, 0x2 ;  /* 0x000000020a0a8836 */ /* 0x000fc80000000000 */
[----:B------:R-:W-:-:S07]  /*0e50*/  @P0 VIADD R10, R10, 0x3 ;  /* 0x000000030a0a0836 */ /* 0x000fce0000000000 */
.L_x_1027:
[----:B------:R-:W-:Y:S05]  /*0e60*/  BSYNC B0 ;  /* 0x0000000000007941 */ /* 0x000fea0003800000 */
.L_x_1024:
        /* <DEDUP_REMOVED lines=25> */
.L_x_1030:
[----:B------:R-:W-:Y:S05]  /*1000*/  BSYNC B0 ;  /* 0x0000000000007941 */ /* 0x000fea0003800000 */
.L_x_1029:
[----:B------:R-:W-:-:S05]  /*1010*/  IADD3 R0, P0, R0, UR4, RZ ;  /* 0x0000000400007c10 */ /* 0x000fca000ff1e0ff */
[----:B------:R-:W-:Y:S01]  /*1020*/  IMAD.X R3, RZ, RZ, R3, P0 ;  /* 0x000000ffff037224 */ /* 0x000fe200000e0603 */
[----:B------:R-:W-:-:S04]  /*1030*/  ISETP.GE.U32.AND P0, PT, R0, UR7, PT ;  /* 0x0000000700007c0c */ /* 0x000fc8000bf06070 */
[----:B------:R-:W-:-:S13]  /*1040*/  ISETP.GE.AND.EX P0, PT, R3, RZ, PT, P0 ;  /* 0x000000ff0300720c */ /* 0x000fda0003f06300 */
[----:B------:R-:W-:Y:S05]  /*1050*/  @!P0 BRA `(.L_x_1031) ;  /* 0xfffffff000708947 */ /* 0x000fea000383ffff */
[----:B------:R-:W-:Y:S05]  /*1060*/  EXIT ;  /* 0x000000000000794d */ /* 0x000fea0003800000 */
.L_x_1032:
        /* <DEDUP_REMOVED lines=9> */
.L_x_2108:


//--------------------- .text._Z18kQuantizeBlockwiseIfLi1024ELi4ELi0ELi1EEvPfPT_S0_PhS0_ii --------------------------
	.section	.text._Z18kQuantizeBlockwiseIfLi1024ELi4ELi0ELi1EEvPfPT_S0_PhS0_ii,"ax",@progbits
	.align	128
        .global         _Z18kQuantizeBlockwiseIfLi1024ELi4ELi0ELi1EEvPfPT_S0_PhS0_ii
        .type           _Z18kQuantizeBlockwiseIfLi1024ELi4ELi0ELi1EEvPfPT_S0_PhS0_ii,@function
        .size           _Z18kQuantizeBlockwiseIfLi1024ELi4ELi0ELi1EEvPfPT_S0_PhS0_ii,(.L_x_2109 - _Z18kQuantizeBlockwiseIfLi1024ELi4ELi0ELi1EEvPfPT_S0_PhS0_ii)
        .other          _Z18kQuantizeBlockwiseIfLi1024ELi4ELi0ELi1EEvPfPT_S0_PhS0_ii,@"STO_CUDA_ENTRY STV_DEFAULT"
_Z18kQuantizeBlockwiseIfLi1024ELi4ELi0ELi1EEvPfPT_S0_PhS0_ii:
.text._Z18kQuantizeBlockwiseIfLi1024ELi4ELi0ELi1EEvPfPT_S0_PhS0_ii:
        /* <DEDUP_REMOVED lines=37> */
.L_x_1058:
        /* <DEDUP_REMOVED lines=96> */
.L_x_1034:
        /* <DEDUP_REMOVED lines=42> */
.L_x_1035:
[----:B------:R-:W-:Y:S05]  /*0af0*/  BSYNC B0 ;  /* 0x0000000000007941 */ /* 0x000fea0003800000 */
.L_x_1033:
        /* <DEDUP_REMOVED lines=13> */
.L_x_1037:
[----:B------:R-:W-:Y:S05]  /*0bd0*/  BSYNC B0 ;  /* 0x0000000000007941 */ /* 0x000fea0003800000 */
.L_x_1036:
        /* <DEDUP_REMOVED lines=14> */
.L_x_1040:
[----:B------:R-:W-:-:S13]  /*0cc0*/  FSETP.GT.FTZ.AND P0, PT, |R8|, 0.20833332836627960205, PT ;  /* 0x3e5555550800780b */ /* 0x000fda0003f14200 */
[----:B------:R-:W-:-:S04]  /*0cd0*/  @!P0 VIADD R13, R13, 0x6 ;  /* 0x000000060d0d8836 */ /* 0x000fc80000000000 */
[----:B------:R-:W-:Y:S01]  /*0ce0*/  @P0 VIADD R13, R13, 0x7 ;  /* 0x000000070d0d0836 */ /* 0x000fe20000000000 */
[----:B------:R-:W-:Y:S06]  /*0cf0*/  BRA `(.L_x_1041) ;  /* 0x0000000000247947 */ /* 0x000fec0003800000 */
.L_x_1039:
[----:B------:R-:W-:-:S13]  /*0d00*/  FSETP.GT.FTZ.AND P0, PT, |R8|, 0.58333301544189453125, PT ;  /* 0x3f1555500800780b */ /* 0x000fda0003f14200 */
[----:B------:R-:W-:Y:S05]  /*0d10*/  @P0 BRA `(.L_x_1042) ;  /* 0x0000000000100947 */ /* 0x000fea0003800000 */
[----:B------:R-:W-:-:S13]  /*0d20*/  FSETP.GT.FTZ.AND P0, PT, |R8|, 0.4166666865348815918, PT ;  /* 0x3ed555560800780b */ /* 0x000fda0003f14200 */
[----:B------:R-:W-:-:S04]  /*0d30*/  @!P0 VIADD R13, R13, 0x4 ;  /* 0x000000040d0d8836 */ /* 0x000fc80000000000 */
[----:B------:R-:W-:Y:S01]  /*0d40*/  @P0 VIADD R13, R13, 0x5 ;  /* 0x000000050d0d0836 */ /* 0x000fe20000000000 */
[----:B------:R-:W-:Y:S06]  /*0d50*/  BRA `(.L_x_1041) ;  /* 0x00000000000c7947 */ /* 0x000fec0003800000 */
.L_x_1042:
[----:B------:R-:W-:-:S13]  /*0d60*/  FSETP.GT.FTZ.AND P0, PT, |R8|, 0.8333333134651184082, PT ;  /* 0x3f5555550800780b */ /* 0x000fda0003f14200 */
[----:B------:R-:W-:-:S04]  /*0d70*/  @!P0 VIADD R13, R13, 0x2 ;  /* 0x000000020d0d8836 */ /* 0x000fc80000000000 */
[----:B------:R-:W-:-:S07]  /*0d80*/  @P0 VIADD R13, R13, 0x3 ;  /* 0x000000030d0d0836 */ /* 0x000fce0000000000 */
.L_x_1041:
[----:B------:R-:W-:Y:S05]  /*0d90*/  BSYNC B0 ;  /* 0x0000000000007941 */ /* 0x000fea0003800000 */
.L_x_1038:
        /* <DEDUP_REMOVED lines=12> */
.L_x_1045:
[----:B------:R-:W-:-:S13]  /*0e60*/  FSETP.GT.FTZ.AND P0, PT, |R9|, 0.20833332836627960205, PT ;  /* 0x3e5555550900780b */ /* 0x000fda0003f14200 */
[----:B------:R-:W-:-:S04]  /*0e70*/  @!P0 VIADD R8, R8, 0x6 ;  /* 0x0000000608088836 */ /* 0x000fc80000000000 */
[----:B------:R-:W-:Y:S01]  /*0e80*/  @P0 VIADD R8, R8, 0x7 ;  /* 0x0000000708080836 */ /* 0x000fe20000000000 */
[----:B------:R-:W-:Y:S06]  /*0e90*/  BRA `(.L_x_1046) ;  /* 0x0000000000247947 */ /* 0x000fec0003800000 */
.L_x_1044:
[----:B------:R-:W-:-:S13]  /*0ea0*/  FSETP.GT.FTZ.AND P0, PT, |R9|, 0.58333301544189453125, PT ;  /* 0x3f1555500900780b */ /* 0x000fda0003f14200 */
[----:B------:R-:W-:Y:S05]  /*0eb0*/  @P0 BRA `(.L_x_1047) ;  /* 0x0000000000100947 */ /* 0x000fea0003800000 */
[----:B------:R-:W-:-:S13]  /*0ec0*/  FSETP.GT.FTZ.AND P0, PT, |R9|, 0.4166666865348815918, PT ;  /* 0x3ed555560900780b */ /* 0x000fda0003f14200 */
[----:B------:R-:W-:-:S04]  /*0ed0*/  @!P0 VIADD R8, R8, 0x4 ;  /* 0x0000000408088836 */ /* 0x000fc80000000000 */
[----:B------:R-:W-:Y:S01]  /*0ee0*/  @P0 VIADD R8, R8, 0x5 ;  /* 0x0000000508080836 */ /* 0x000fe20000000000 */
[----:B------:R-:W-:Y:S06]  /*0ef0*/  BRA `(.L_x_1046) ;  /* 0x00000000000c7947 */ /* 0x000fec0003800000 */
.L_x_1047:
[----:B------:R-:W-:-:S13]  /*0f00*/  FSETP.GT.FTZ.AND P0, PT, |R9|, 0.8333333134651184082, PT ;  /* 0x3f5555550900780b */ /* 0x000fda0003f14200 */
[----:B------:R-:W-:-:S04]  /*0f10*/  @!P0 VIADD R8, R8, 0x2 ;  /* 0x0000000208088836 */ /* 0x000fc80000000000 */
[----:B------:R-:W-:-:S07]  /*0f20*/  @P0 VIADD R8, R8, 0x3 ;  /* 0x0000000308080836 */ /* 0x000fce0000000000 */
.L_x_1046:
[----:B------:R-:W-:Y:S05]  /*0f30*/  BSYNC B0 ;  /* 0x0000000000007941 */ /* 0x000fea0003800000 */
.L_x_1043:
        /* <DEDUP_REMOVED lines=14> */
.L_x_1050:
[----:B------:R-:W-:-:S13]  /*1020*/  FSETP.GT.FTZ.AND P0, PT, |R10|, 0.20833332836627960205, PT ;  /* 0x3e5555550a00780b */ /* 0x000fda0003f14200 */
[----:B------:R-:W-:-:S04]  /*1030*/  @!P0 VIADD R8, R8, 0x6 ;  /* 0x0000000608088836 */ /* 0x000fc80000000000 */
[----:B------:R-:W-:Y:S01]  /*1040*/  @P0 VIADD R8, R8, 0x7 ;  /* 0x0000000708080836 */ /* 0x000fe20000000000 */
[----:B------:R-:W-:Y:S06]  /*1050*/  BRA `(.L_x_1051) ;  /* 0x0000000000247947 */ /* 0x000fec0003800000 */
.L_x_1049:
[----:B------:R-:W-:-:S13]  /*1060*/  FSETP.GT.FTZ.AND P0, PT, |R10|, 0.58333301544189453125, PT ;  /* 0x3f1555500a00780b */ /* 0x000fda0003f14200 */
[----:B------:R-:W-:Y:S05]  /*1070*/  @P0 BRA `(.L_x_1052) ;  /* 0x0000000000100947 */ /* 0x000fea0003800000 */
[----:B------:R-:W-:-:S13]  /*1080*/  FSETP.GT.FTZ.AND P0, PT, |R10|, 0.4166666865348815918, PT ;  /* 0x3ed555560a00780b */ /* 0x000fda0003f14200 */
[----:B------:R-:W-:-:S04]  /*1090*/  @!P0 VIADD R8, R8, 0x4 ;  /* 0x0000000408088836 */ /* 0x000fc80000000000 */
[----:B------:R-:W-:Y:S01]  /*10a0*/  @P0 VIADD R8, R8, 0x5 ;  /* 0x0000000508080836 */ /* 0x000fe20000000000 */
[----:B------:R-:W-:Y:S06]  /*10b0*/  BRA `(.L_x_1051) ;  /* 0x00000000000c7947 */ /* 0x000fec0003800000 */
.L_x_1052:
[----:B------:R-:W-:-:S13]  /*10c0*/  FSETP.GT.FTZ.AND P0, PT, |R10|, 0.8333333134651184082, PT ;  /* 0x3f5555550a00780b */ /* 0x000fda0003f14200 */
[----:B------:R-:W-:-:S04]  /*10d0*/  @!P0 VIADD R8, R8, 0x2 ;  /* 0x0000000208088836 */ /* 0x000fc80000000000 */
[----:B------:R-:W-:-:S07]  /*10e0*/  @P0 VIADD R8, R8, 0x3 ;  /* 0x0000000308080836 */ /* 0x000fce0000000000 */
.L_x_1051:
[----:B------:R-:W-:Y:S05]  /*10f0*/  BSYNC B0 ;  /* 0x0000000000007941 */ /* 0x000fea0003800000 */
.L_x_1048:
        /* <DEDUP_REMOVED lines=12> */
.L_x_1055:
[----:B------:R-:W-:-:S13]  /*11c0*/  FSETP.GT.FTZ.AND P0, PT, |R11|, 0.20833332836627960205, PT ;  /* 0x3e5555550b00780b */ /* 0x000fda0003f14200 */
[----:B------:R-:W-:-:S04]  /*11d0*/  @!P0 VIADD R9, R9, 0x6 ;  /* 0x0000000609098836 */ /* 0x000fc80000000000 */
[----:B------:R-:W-:Y:S01]  /*11e0*/  @P0 VIADD R9, R9, 0x7 ;  /* 0x0000000709090836 */ /* 0x000fe20000000000 */
[----:B------:R-:W-:Y:S06]  /*11f0*/  BRA `(.L_x_1056) ;  /* 0x0000000000247947 */ /* 0x000fec0003800000 */
.L_x_1054:
[----:B------:R-:W-:-:S13]  /*1200*/  FSETP.GT.FTZ.AND P0, PT, |R11|, 0.58333301544189453125, PT ;  /* 0x3f1555500b00780b */ /* 0x000fda0003f14200 */
[----:B------:R-:W-:Y:S05]  /*1210*/  @P0 BRA `(.L_x_1057) ;  /* 0x0000000000100947 */ /* 0x000fea0003800000 */
[----:B------:R-:W-:-:S13]  /*1220*/  FSETP.GT.FTZ.AND P0, PT, |R11|, 0.4166666865348815918, PT ;  /* 0x3ed555560b00780b */ /* 0x000fda0003f14200 */
[----:B------:R-:W-:-:S04]  /*1230*/  @!P0 VIADD R9, R9, 0x4 ;  /* 0x0000000409098836 */ /* 0x000fc80000000000 */
[----:B------:R-:W-:Y:S01]  /*1240*/  @P0 VIADD R9, R9, 0x5 ;  /* 0x0000000509090836 */ /* 0x000fe20000000000 */
[----:B------:R-:W-:Y:S06]  /*1250*/  BRA `(.L_x_1056) ;  /* 0x00000000000c7947 */ /* 0x000fec0003800000 */
.L_x_1057:
[----:B------:R-:W-:-:S13]  /*1260*/  FSETP.GT.FTZ.AND P0, PT, |R11|, 0.8333333134651184082, PT ;  /* 0x3f5555550b00780b */ /* 0x000fda0003f14200 */
[----:B------:R-:W-:-:S04]  /*1270*/  @!P0 VIADD R9, R9, 0x2 ;  /* 0x0000000209098836 */ /* 0x000fc80000000000 */
[----:B------:R-:W-:-:S07]  /*1280*/  @P0 VIADD R9, R9, 0x3 ;  /* 0x0000000309090836 */ /* 0x000fce0000000000 */
.L_x_1056:
[----:B------:R-:W-:Y:S05]  /*1290*/  BSYNC B0 ;  /* 0x0000000000007941 */ /* 0x000fea0003800000 */
.L_x_1053:
        /* <DEDUP_REMOVED lines=39> */
.L_x_1059:
        /* <DEDUP_REMOVED lines=15> */
.L_x_2109:


//--------------------- .text._Z18kQuantizeBlockwiseIfLi2048ELi4ELi0ELi1EEvPfPT_S0_PhS0_ii --------------------------
	.section	.text._Z18kQuantizeBlockwiseIfLi2048ELi4ELi0ELi1EEvPfPT_S0_PhS0_ii,"ax",@progbits
	.align	128
        .global         _Z18kQuantizeBlockwiseIfLi2048ELi4ELi0ELi1EEvPfPT_S0_PhS0_ii
        .type           _Z18kQuantizeBlockwiseIfLi2048ELi4ELi0ELi1EEvPfPT_S0_PhS0_ii,@function
        .size           _Z18kQuantizeBlockwiseIfLi2048ELi4ELi0ELi1EEvPfPT_S0_PhS0_ii,(.L_x_2110 - _Z18kQuantizeBlockwiseIfLi2048ELi4ELi0ELi1EEvPfPT_S0_PhS0_ii)
        .other          _Z18kQuantizeBlockwiseIfLi2048ELi4ELi0ELi1EEvPfPT_S0_PhS0_ii,@"STO_CUDA_ENTRY STV_DEFAULT"
_Z18kQuantizeBlockwiseIfLi2048ELi4ELi0ELi1EEvPfPT_S0_PhS0_ii:
.text._Z18kQuantizeBlockwiseIfLi2048ELi4ELi0ELi1EEvPfPT_S0_PhS0_ii:
        /* <DEDUP_REMOVED lines=37> */
.L_x_1085:
        /* <DEDUP_REMOVED lines=121> */
.L_x_1061:
        /* <DEDUP_REMOVED lines=59> */
.L_x_1062:
[----:B------:R-:W-:Y:S05]  /*0d90*/  BSYNC B0 ;  /* 0x0000000000007941 */ /* 0x000fea0003800000 */
.L_x_1060:
        /* <DEDUP_REMOVED lines=13> */
.L_x_1064:
[----:B------:R-:W-:Y:S05]  /*0e70*/  BSYNC B0 ;  /* 0x0000000000007941 */ /* 0x000fea0003800000 */
.L_x_1063:
        /* <DEDUP_REMOVED lines=14> */
.L_x_1067:
[----:B------:R-:W-:-:S13]  /*0f60*/  FSETP.GT.FTZ.AND P0, PT, |R4|, 0.20833332836627960205, PT ;  /* 0x3e5555550400780b */ /* 0x000fda0003f14200 */
[----:B------:R-:W-:-:S04]  /*0f70*/  @!P0 VIADD R9, R9, 0x6 ;  /* 0x0000000609098836 */ /* 0x000fc80000000000 */
[----:B------:R-:W-:Y:S01]  /*0f80*/  @P0 VIADD R9, R9, 0x7 ;  /* 0x0000000709090836 */ /* 0x000fe20000000000 */
[----:B------:R-:W-:Y:S06]  /*0f90*/  BRA `(.L_x_1068) ;  /* 0x0000000000247947 */ /* 0x000fec0003800000 */
.L_x_1066:
[----:B------:R-:W-:-:S13]  /*0fa0*/  FSETP.GT.FTZ.AND P0, PT, |R4|, 0.58333301544189453125, PT ;  /* 0x3f1555500400780b */ /* 0x000fda0003f14200 */
[----:B------:R-:W-:Y:S05]  /*0fb0*/  @P0 BRA `(.L_x_1069) ;  /* 0x0000000000100947 */ /* 0x000fea0003800000 */
[----:B------:R-:W-:-:S13]  /*0fc0*/  FSETP.GT.FTZ.AND P0, PT, |R4|, 0.4166666865348815918, PT ;  /* 0x3ed555560400780b */ /* 0x000fda0003f14200 */
[----:B------:R-:W-:-:S04]  /*0fd0*/  @!P0 VIADD R9, R9, 0x4 ;  /* 0x0000000409098836 */ /* 0x000fc80000000000 */
[----:B------:R-:W-:Y:S01]  /*0fe0*/  @P0 VIADD R9, R9, 0x5 ;  /* 0x0000000509090836 */ /* 0x000fe20000000000 */
[----:B------:R-:W-:Y:S06]  /*0ff0*/  BRA `(.L_x_1068) ;  /* 0x00000000000c7947 */ /* 0x000fec0003800000 */
.L_x_1069:
[----:B------:R-:W-:-:S13]  /*1000*/  FSETP.GT.FTZ.AND P0, PT, |R4|, 0.8333333134651184082, PT ;  /* 0x3f5555550400780b */ /* 0x000fda0003f14200 */
[----:B------:R-:W-:-:S04]  /*1010*/  @!P0 VIADD R9, R9, 0x2 ;  /* 0x0000000209098836 */ /* 0x000fc80000000000 */
[----:B------:R-:W-:-:S07]  /*1020*/  @P0 VIADD R9, R9, 0x3 ;  /* 0x0000000309090836 */ /* 0x000fce0000000000 */
.L_x_1068:
[----:B------:R-:W-:Y:S05]  /*1030*/  BSYNC B0 ;  /* 0x0000000000007941 */ /* 0x000fea0003800000 */
.L_x_1065:
        /* <DEDUP_REMOVED lines=12> */
.L_x_1072:
[----:B------:R-:W-:-:S13]  /*1100*/  FSETP.GT.FTZ.AND P0, PT, |R5|, 0.20833332836627960205, PT ;  /* 0x3e5555550500780b */ /* 0x000fda0003f14200 */
[----:B------:R-:W-:-:S04]  /*1110*/  @!P0 VIADD R4, R4, 0x6 ;  /* 0x0000000604048836 */ /* 0x000fc80000000000 */
[----:B------:R-:W-:Y:S01]  /*1120*/  @P0 VIADD R4, R4, 0x7 ;  /* 0x0000000704040836 */ /* 0x000fe20000000000 */
[----:B------:R-:W-:Y:S06]  /*1130*/  BRA `(.L_x_1073) ;  /* 0x0000000000247947 */ /* 0x000fec0003800000 */
.L_x_1071:
[----:B------:R-:W-:-:S13]  /*1140*/  FSETP.GT.FTZ.AND P0, PT, |R5|, 0.58333301544189453125, PT ;  /* 0x3f1555500500780b */ /* 0x000fda0003f14200 */
[----:B------:R-:W-:Y:S05]  /*1150*/  @P0 BRA `(.L_x_1074) ;  /* 0x0000000000100947 */ /* 0x000fea0003800000 */
[----:B------:R-:W-:-:S13]  /*1160*/  FSETP.GT.FTZ.AND P0, PT, |R5|, 0.4166666865348815918, PT ;  /* 0x3ed555560500780b */ /* 0x000fda0003f14200 */
[----:B------:R-:W-:-:S04]  /*1170*/  @!P0 VIADD R4, R4, 0x4 ;  /* 0x0000000404048836 */ /* 0x000fc80000000000 */
[----:B------:R-:W-:Y:S01]  /*1180*/  @P0 VIADD R4, R4, 0x5 ;  /* 0x0000000504040836 */ /* 0x000fe20000000000 */
[----:B------:R-:W-:Y:S06]  /*1190*/  BRA `(.L_x_1073) ;  /* 0x00000000000c7947 */ /* 0x000fec0003800000 */
.L_x_1074:
[----:B------:R-:W-:-:S13]  /*11a0*/  FSETP.GT.FTZ.AND P0, PT, |R5|, 0.8333333134651184082, PT ;  /* 0x3f5555550500780b */ /* 0x000fda0003f14200 */
[----:B------:R-:W-:-:S04]  /*11b0*/  @!P0 VIADD R4, R4, 0x2 ;  /* 0x0000000204048836 */ /* 0x000fc80000000000 */
[----:B------:R-:W-:-:S07]  /*11c0*/  @P0 VIADD R4, R4, 0x3 ;  /* 0x0000000304040836 */ /* 0x000fce0000000000 */
.L_x_1073:
[----:B------:R-:W-:Y:S05]  /*11d0*/  BSYNC B0 ;  /* 0x0000000000007941 */ /* 0x000fea0003800000 */
.L_x_1070:
        /* <DEDUP_REMOVED lines=14> */
.L_x_1077:
[----:B------:R-:W-:-:S13]  /*12c0*/  FSETP.GT.FTZ.AND P0, PT, |R6|, 0.20833332836627960205, PT ;  /* 0x3e5555550600780b */ /* 0x000fda0003f14200 */
[----:B------:R-:W-:-:S04]  /*12d0*/  @!P0 VIADD R4, R4, 0x6 ;  /* 0x0000000604048836 */ /* 0x000fc80000000000 */
[----:B------:R-:W-:Y:S01]  /*12e0*/  @P0 VIADD R4, R4, 0x7 ;  /* 0x0000000704040836 */ /* 0x000fe20000000000 */
[----:B------:R-:W-:Y:S06]  /*12f0*/  BRA `(.L_x_1078) ;  /* 0x0000000000247947 */ /* 0x000fec0003800000 */
.L_x_1076:
[----:B------:R-:W-:-:S13]  /*1300*/  FSETP.GT.FTZ.AND P0, PT, |R6|, 0.58333301544189453125, PT ;  /* 0x3f1555500600780b */ /* 0x000fda0003f14200 */
[----:B------:R-:W-:Y:S05]  /*1310*/  @P0 BRA `(.L_x_1079) ;  /* 0x0000000000100947 */ /* 0x000fea0003800000 */
[----:B------:R-:W-:-:S13]  /*1320*/  FSETP.GT.FTZ.AND P0, PT, |R6|, 0.4166666865348815918, PT ;  /* 0x3ed555560600780b */ /* 0x000fda0003f14200 */
[----:B------:R-:W-:-:S04]  /*1330*/  @!P0 VIADD R4, R4, 0x4 ;  /* 0x0000000404048836 */ /* 0x000fc80000000000 */
[----:B------:R-:W-:Y:S01]  /*1340*/  @P0 VIADD R4, R4, 0x5 ;  /* 0x0000000504040836 */ /* 0x000fe20000000000 */
[----:B------:R-:W-:Y:S06]  /*1350*/  BRA `(.L_x_1078) ;  /* 0x00000000000c7947 */ /* 0x000fec0003800000 */
.L_x_1079:
[----:B------:R-:W-:-:S13]  /*1360*/  FSETP.GT.FTZ.AND P0, PT, |R6|, 0.8333333134651184082, PT ;  /* 0x3f5555550600780b */ /* 0x000fda0003f14200 */
[----:B------:R-:W-:-:S04]  /*1370*/  @!P0 VIADD R4, R4, 0x2 ;  /* 0x0000000204048836 */ /* 0x000fc80000000000 */
[----:B------:R-:W-:-:S07]  /*1380*/  @P0 VIADD R4, R4, 0x3 ;  /* 0x0000000304040836 */ /* 0x000fce0000000000 */
.L_x_1078:
[----:B------:R-:W-:Y:S05]  /*1390*/  BSYNC B0 ;  /* 0x0000000000007941 */ /* 0x000fea0003800000 */
.L_x_1075:
        /* <DEDUP_REMOVED lines=12> */
.L_x_1082:
[----:B------:R-:W-:-:S13]  /*1460*/  FSETP.GT.FTZ.AND P0, PT, |R7|, 0.20833332836627960205, PT ;  /* 0x3e5555550700780b */ /* 0x000fda0003f14200 */
[----:B------:R-:W-:-:S04]  /*1470*/  @!P0 VIADD R5, R5, 0x6 ;  /* 0x0000000605058836 */ /* 0x000fc80000000000 */
[----:B------:R-:W-:Y:S01]  /*1480*/  @P0 VIADD R5, R5, 0x7 ;  /* 0x0000000705050836 */ /* 0x000fe20000000000 */
[----:B------:R-:W-:Y:S06]  /*1490*/  BRA `(.L_x_1083) ;  /* 0x0000000000247947 */ /* 0x000fec0003800000 */
.L_x_1081:
[----:B------:R-:W-:-:S13]  /*14a0*/  FSETP.GT.FTZ.AND P0, PT, |R7|, 0.58333301544189453125, PT ;  /* 0x3f1555500700780b */ /* 0x000fda0003f14200 */
[----:B------:R-:W-:Y:S05]  /*14b0*/  @P0 BRA `(.L_x_1084) ;  /* 0x0000000000100947 */ /* 0x000fea0003800000 */
[----:B------:R-:W-:-:S13]  /*14c0*/  FSETP.GT.FTZ.AND P0, PT, |R7|, 0.4166666865348815918, PT ;  /* 0x3ed555560700780b */ /* 0x000fda0003f14200 */
[----:B------:R-:W-:-:S04]  /*14d0*/  @!P0 VIADD R5, R5, 0x4 ;  /* 0x0000000405058836 */ /* 0x000fc80000000000 */
[----:B------:R-:W-:Y:S01]  /*14e0*/  @P0 VIADD R5, R5, 0x5 ;  /* 0x0000000505050836 */ /* 0x000fe20000000000 */
[----:B------:R-:W-:Y:S06]  /*14f0*/  BRA `(.L_x_1083) ;  /* 0x00000000000c7947 */ /* 0x000fec0003800000 */
.L_x_1084:
[----:B------:R-:W-:-:S13]  /*1500*/  FSETP.GT.FTZ.AND P0, PT, |R7|, 0.8333333134651184082, PT ;  /* 0x3f5555550700780b */ /* 0x000fda0003f14200 */
[----:B------:R-:W-:-:S04]  /*1510*/  @!P0 VIADD R5, R5, 0x2 ;  /* 0x0000000205058836 */ /* 0x000fc80000000000 */
[----:B------:R-:W-:-:S07]  /*1520*/  @P0 VIADD R5, R5, 0x3 ;  /* 0x0000000305050836 */ /* 0x000fce0000000000 */
.L_x_1083:
[----:B------:R-:W-:Y:S05]  /*1530*/  BSYNC B0 ;  /* 0x0000000000007941 */ /* 0x000fea0003800000 */
.L_x_1080:
        /* <DEDUP_REMOVED lines=39> */
.L_x_1086:
        /* <DEDUP_REMOVED lines=13> */
.L_x_2110:


//--------------------- .text._Z18kQuantizeBlockwiseIfLi4096ELi4ELi0ELi1EEvPfPT_S0_PhS0_ii --------------------------
	.section	.text._Z18kQuantizeBlockwiseIfLi4096ELi4ELi0ELi1EEvPfPT_S0_PhS0_ii,"ax",@progbits
	.align	128
        .global         _Z18kQuantizeBlockwiseIfLi4096ELi4ELi0ELi1EEvPfPT_S0_PhS0_ii
        .type           _Z18kQuantizeBlockwiseIfLi4096ELi4ELi0ELi1EEvPfPT_S0_PhS0_ii,@function
        .size           _Z18kQuantizeBlockwiseIfLi4096ELi4ELi0ELi1EEvPfPT_S0_PhS0_ii,(.L_x_2111 - _Z18kQuantizeBlockwiseIfLi4096ELi4ELi0ELi1EEvPfPT_S0_PhS0_ii)
        .other          _Z18kQuantizeBlockwiseIfLi4096ELi4ELi0ELi1EEvPfPT_S0_PhS0_ii,@"STO_CUDA_ENTRY STV_DEFAULT"
_Z18kQuantizeBlockwiseIfLi4096ELi4ELi0ELi1EEvPfPT_S0_PhS0_ii:
.text._Z18kQuantizeBlockwiseIfLi4096ELi4ELi0ELi1EEvPfPT_S0_PhS0_ii:
        /* <DEDUP_REMOVED lines=37> */
.L_x_1112:
        /* <DEDUP_REMOVED lines=173> */
.L_x_1088:
        /* <DEDUP_REMOVED lines=95> */
.L_x_1089:
[----:B------:R-:W-:Y:S05]  /*1310*/  BSYNC B0 ;  /* 0x0000000000007941 */ /* 0x000fea0003800000 */
.L_x_1087:
        /* <DEDUP_REMOVED lines=13> */
.L_x_1091:
[----:B------:R-:W-:Y:S05]  /*13f0*/  BSYNC B0 ;  /* 0x0000000000007941 */ /* 0x000fea0003800000 */
.L_x_1090:
        /* <DEDUP_REMOVED lines=14> */
.L_x_1094:
[----:B------:R-:W-:-:S13]  /*14e0*/  FSETP.GT.FTZ.AND P0, PT, |R4|, 0.20833332836627960205, PT ;  /* 0x3e5555550400780b */ /* 0x000fda0003f14200 */
[----:B------:R-:W-:-:S04]  /*14f0*/  @!P0 VIADD R9, R9, 0x6 ;  /* 0x0000000609098836 */ /* 0x000fc80000000000 */
[----:B------:R-:W-:Y:S01]  /*1500*/  @P0 VIADD R9, R9, 0x7 ;  /* 0x0000000709090836 */ /* 0x000fe20000000000 */
[----:B------:R-:W-:Y:S06]  /*1510*/  BRA `(.L_x_1095) ;  /* 0x0000000000247947 */ /* 0x000fec0003800000 */
.L_x_1093:
[----:B------:R-:W-:-:S13]  /*1520*/  FSETP.GT.FTZ.AND P0, PT, |R4|, 0.58333301544189453125, PT ;  /* 0x3f1555500400780b */ /* 0x000fda0003f14200 */
[----:B------:R-:W-:Y:S05]  /*1530*/  @P0 BRA `(.L_x_1096) ;  /* 0x0000000000100947 */ /* 0x000fea0003800000 */
[----:B------:R-:W-:-:S13]  /*1540*/  FSETP.GT.FTZ.AND P0, PT, |R4|, 0.4166666865348815918, PT ;  /* 0x3ed555560400780b */ /* 0x000fda0003f14200 */
[----:B------:R-:W-:-:S04]  /*1550*/  @!P0 VIADD R9, R9, 0x4 ;  /* 0x0000000409098836 */ /* 0x000fc80000000000 */
[----:B------:R-:W-:Y:S01]  /*1560*/  @P0 VIADD R9, R9, 0x5 ;  /* 0x0000000509090836 */ /* 0x000fe20000000000 */
[----:B------:R-:W-:Y:S06]  /*1570*/  BRA `(.L_x_1095) ;  /* 0x00000000000c7947 */ /* 0x000fec0003800000 */
.L_x_1096:
[----:B------:R-:W-:-:S13]  /*1580*/  FSETP.GT.FTZ.AND P0, PT, |R4|, 0.8333333134651184082, PT ;  /* 0x3f5555550400780b */ /* 0x000fda0003f14200 */
[----:B------:R-:W-:-:S04]  /*1590*/  @!P0 VIADD R9, R9, 0x2 ;  /* 0x0000000209098836 */ /* 0x000fc80000000000 */
[----:B------:R-:W-:-:S07]  /*15a0*/  @P0 VIADD R9, R9, 0x3 ;  /* 0x0000000309090836 */ /* 0x000fce0000000000 */
.L_x_1095:
[----:B------:R-:W-:Y:S05]  /*15b0*/  BSYNC B0 ;  /* 0x0000000000007941 */ /* 0x000fea0003800000 */
.L_x_1092:
        /* <DEDUP_REMOVED lines=12> */
.L_x_1099:
[----:B------:R-:W-:-:S13]  /*1680*/  FSETP.GT.FTZ.AND P0, PT, |R5|, 0.20833332836627960205, PT ;  /* 0x3e5555550500780b */ /* 0x000fda0003f14200 */
[----:B------:R-:W-:-:S04]  /*1690*/  @!P0 VIADD R4, R4, 0x6 ;  /* 0x0000000604048836 */ /* 0x000fc80000000000 */
[----:B------:R-:W-:Y:S01]  /*16a0*/  @P0 VIADD R4, R4, 0x7 ;  /* 0x0000000704040836 */ /* 0x000fe20000000000 */
[----:B------:R-:W-:Y:S06]  /*16b0*/  BRA `(.L_x_1100) ;  /* 0x0000000000247947 */ /* 0x000fec0003800000 */
.L_x_1098:
[----:B------:R-:W-:-:S13]  /*16c0*/  FSETP.GT.FTZ.AND P0, PT, |R5|, 0.58333301544189453125, PT ;  /* 0x3f1555500500780b */ /* 0x000fda0003f14200 */
[----:B------:R-:W-:Y:S05]  /*16d0*/  @P0 BRA `(.L_x_1101) ;  /* 0x0000000000100947 */ /* 0x000fea0003800000 */
[----:B------:R-:W-:-:S13]  /*16e0*/  FSETP.GT.FTZ.AND P0, PT, |R5|, 0.4166666865348815918, PT ;  /* 0x3ed555560500780b */ /* 0x000fda0003f14200 */
[----:B------:R-:W-:-:S04]  /*16f0*/  @!P0 VIADD R4, R4, 0x4 ;  /* 0x0000000404048836 */ /* 0x000fc80000000000 */
[----:B------:R-:W-:Y:S01]  /*1700*/  @P0 VIADD R4, R4, 0x5 ;  /* 0x0000000504040836 */ /* 0x000fe20000000000 */
[----:B------:R-:W-:Y:S06]  /*1710*/  BRA `(.L_x_1100) ;  /* 0x00000000000c7947 */ /* 0x000fec0003800000 */
.L_x_1101:
[----:B------:R-:W-:-:S13]  /*1720*/  FSETP.GT.FTZ.AND P0, PT, |R5|, 0.8333333134651184082, PT ;  /* 0x3f5555550500780b */ /* 0x000fda0003f14200 */
[----:B------:R-:W-:-:S04]  /*1730*/  @!P0 VIADD R4, R4, 0x2 ;  /* 0x0000000204048836 */ /* 0x000fc80000000000 */
[----:B------:R-:W-:-:S07]  /*1740*/  @P0 VIADD R4, R4, 0x3 ;  /* 0x0000000304040836 */ /* 0x000fce0000000000 */
.L_x_1100:
[----:B------:R-:W-:Y:S05]  /*1750*/  BSYNC B0 ;  /* 0x0000000000007941 */ /* 0x000fea0003800000 */
.L_x_1097:
        /* <DEDUP_REMOVED lines=14> */
.L_x_1104:
[----:B------:R-:W-:-:S13]  /*1840*/  FSETP.GT.FTZ.AND P0, PT, |R6|, 0.20833332836627960205, PT ;  /* 0x3e5555550600780b */ /* 0x000fda0003f14200 */
[----:B------:R-:W-:-:S04]  /*1850*/  @!P0 VIADD R4, R4, 0x6 ;  /* 0x0000000604048836 */ /* 0x000fc80000000000 */
[----:B------:R-:W-:Y:S01]  /*1860*/  @P0 VIADD R4, R4, 0x7 ;  /* 0x0000000704040836 */ /* 0x000fe20000000000 */
[----:B------:R-:W-:Y:S06]  /*1870*/  BRA `(.L_x_1105) ;  /* 0x0000000000247947 */ /* 0x000fec0003800000 */
.L_x_1103:
[----:B------:R-:W-:-:S13]  /*1880*/  FSETP.GT.FTZ.AND P0, PT, |R6|, 0.58333301544189453125, PT ;  /* 0x3f1555500600780b */ /* 0x000fda0003f14200 */
[----:B------:R-:W-:Y:S05]  /*1890*/  @P0 BRA `(.L_x_1106) ;  /* 0x0000000000100947 */ /* 0x000fea0003800000 */
[----:B------:R-:W-:-:S13]  /*18a0*/  FSETP.GT.FTZ.AND P0, PT, |R6|, 0.4166666865348815918, PT ;  /* 0x3ed555560600780b */ /* 0x000fda0003f14200 */
[----:B------:R-:W-:-:S04]  /*18b0*/  @!P0 VIADD R4, R4, 0x4 ;  /* 0x0000000404048836 */ /* 0x000fc80000000000 */
[----:B------:R-:W-:Y:S01]  /*18c0*/  @P0 VIADD R4, R4, 0x5 ;  /* 0x0000000504040836 */ /* 0x000fe20000000000 */
[----:B------:R-:W-:Y:S06]  /*18d0*/  BRA `(.L_x_1105) ;  /* 0x00000000000c7947 */ /* 0x000fec0003800000 */
.L_x_1106:
[----:B------:R-:W-:-:S13]  /*18e0*/  FSETP.GT.FTZ.AND P0, PT, |R6|, 0.8333333134651184082, PT ;  /* 0x3f5555550600780b */ /* 0x000fda0003f14200 */
[----:B------:R-:W-:-:S04]  /*18f0*/  @!P0 VIADD R4, R4, 0x2 ;  /* 0x0000000204048836 */ /* 0x000fc80000000000 */
[----:B------:R-:W-:-:S07]  /*1900*/  @P0 VIADD R4, R4, 0x3 ;  /* 0x0000000304040836 */ /* 0x000fce0000000000 */
.L_x_1105:
[----:B------:R-:W-:Y:S05]  /*1910*/  BSYNC B0 ;  /* 0x0000000000007941 */ /* 0x000fea0003800000 */
.L_x_1102:
        /* <DEDUP_REMOVED lines=12> */
.L_x_1109:
[----:B------:R-:W-:-:S13]  /*19e0*/  FSETP.GT.FTZ.AND P0, PT, |R7|, 0.20833332836627960205, PT ;  /* 0x3e5555550700780b */ /* 0x000fda0003f14200 */
[----:B------:R-:W-:-:S04]  /*19f0*/  @!P0 VIADD R5, R5, 0x6 ;  /* 0x0000000605058836 */ /* 0x000fc80000000000 */
[----:B------:R-:W-:Y:S01]  /*1a00*/  @P0 VIADD R5, R5, 0x7 ;  /* 0x0000000705050836 */ /* 0x000fe20000000000 */
[----:B------:R-:W-:Y:S06]  /*1a10*/  BRA `(.L_x_1110) ;  /* 0x0000000000247947 */ /* 0x000fec0003800000 */
.L_x_1108:
[----:B------:R-:W-:-:S13]  /*1a20*/  FSETP.GT.FTZ.AND P0, PT, |R7|, 0.58333301544189453125, PT ;  /* 0x3f1555500700780b */ /* 0x000fda0003f14200 */
[----:B------:R-:W-:Y:S05]  /*1a30*/  @P0 BRA `(.L_x_1111) ;  /* 0x0000000000100947 */ /* 0x000fea0003800000 */
[----:B------:R-:W-:-:S13]  /*1a40*/  FSETP.GT.FTZ.AND P0, PT, |R7|, 0.4166666865348815918, PT ;  /* 0x3ed555560700780b */ /* 0x000fda0003f14200 */
[----:B------:R-:W-:-:S04]  /*1a50*/  @!P0 VIADD R5, R5, 0x4 ;  /* 0x0000000405058836 */ /* 0x000fc80000000000 */
[----:B------:R-:W-:Y:S01]  /*1a60*/  @P0 VIADD R5, R5, 0x5 ;  /* 0x0000000505050836 */ /* 0x000fe20000000000 */
[----:B------:R-:W-:Y:S06]  /*1a70*/  BRA `(.L_x_1110) ;  /* 0x00000000000c7947 */ /* 0x000fec0003800000 */
.L_x_1111:
[----:B------:R-:W-:-:S13]  /*1a80*/  FSETP.GT.FTZ.AND P0, PT, |R7|, 0.8333333134651184082, PT ;  /* 0x3f5555550700780b */ /* 0x000fda0003f14200 */
[----:B------:R-:W-:-:S04]  /*1a90*/  @!P0 VIADD R5, R5, 0x2 ;  /* 0x0000000205058836 */ /* 0x000fc80000000000 */
[----:B------:R-:W-:-:S07]  /*1aa0*/  @P0 VIADD R5, R5, 0x3 ;  /* 0x0000000305050836 */ /* 0x000fce0000000000 */
.L_x_1110:
[----:B------:R-:W-:Y:S05]  /*1ab0*/  BSYNC B0 ;  /* 0x0000000000007941 */ /* 0x000fea0003800000 */
.L_x_1107:
        /* <DEDUP_REMOVED lines=39> */
.L_x_1113:
        /* <DEDUP_REMOVED lines=13> */
.L_x_2111:


//--------------------- .text._Z18kQuantizeBlockwiseIfLi64ELi2ELi0ELi0EEvPfPT_S0_PhS0_ii --------------------------
	.section	.text._Z18kQuantizeBlockwiseIfLi64ELi2ELi0ELi0EEvPfPT_S0_PhS0_ii,"ax",@progbits
	.align	128
        .global         _Z18kQuantizeBlockwiseIfLi64ELi2ELi0ELi0EEvPfPT_S0_PhS0_ii
        .type           _Z18kQuantizeBlockwiseIfLi64ELi2ELi0ELi0EEvPfPT_S0_PhS0_ii,@function
        .size           _Z18kQuantizeBlockwiseIfLi64ELi2ELi0ELi0EEvPfPT_S0_PhS0_ii,(.L_x_2112 - _Z18kQuantizeBlockwiseIfLi64ELi2ELi0ELi0EEvPfPT_S0_PhS0_ii)
        .other          _Z18kQuantizeBlockwiseIfLi64ELi2ELi0ELi0EEvPfPT_S0_PhS0_ii,@"STO_CUDA_ENTRY STV_DEFAULT"
_Z18kQuantizeBlockwiseIfLi64ELi2ELi0ELi0EEvPfPT_S0_PhS0_ii:
.text._Z18kQuantizeBlockwiseIfLi64ELi2ELi0ELi0EEvPfPT_S0_PhS0_ii:
        /* <DEDUP_REMOVED lines=16> */
.L_x_1116:
[----:B0-2---:R-:W-:-:S06]  /*0100*/  IMAD.WIDE R2, R7, 0x4, R4 ;  /* 0x0000000407027825 */ /* 0x005fcc00078e0204 */
[----:B------:R-:W2:Y:S01]  /*0110*/  LDG.E R2, desc[UR10][R2.64] ;  /* 0x0000000a02027981 */ /* 0x000ea2000c1e1900 */
[----:B------:R-:W-:Y:S02]  /*0120*/  IMAD R9, R7, 0x4, R0 ;  /* 0x0000000407097824 */ /* 0x000fe400078e0200 */
[----:B-1----:R-:W-:-:S05]  /*0130*/  IMAD.IADD R7, R8, 0x1, R7 ;  /* 0x0000000108077824 */ /* 0x002fca00078e0207 */
[----:B------:R-:W-:Y:S01]  /*0140*/  ISETP.GE.AND P0, PT, R7, 0x100, PT ;  /* 0x000001000700780c */ /* 0x000fe20003f06270 */
[----:B--2---:R0:W-:-:S12]  /*0150*/  STS [R9], R2 ;  /* 0x0000000209007388 */ /* 0x0041d80000000800 */
[----:B------:R-:W-:Y:S05]  /*0160*/  @!P0 BRA `(.L_x_1116) ;  /* 0xfffffffc00e48947 */ /* 0x000fea000383ffff */
.L_x_1115:
[----:B------:R-:W-:Y:S05]  /*0170*/  BSYNC B0 ;  /* 0x0000000000007941 */ /* 0x000fea0003800000 */
.L_x_1114:
[----:B------:R-:W-:Y:S01]  /*0180*/  UISETP.LT.U32.AND UP0, UPT, UR4, 0x7fffffff, UPT ;  /* 0x7fffffff0400788c */ /* 0x000fe2000bf01070 */
[----:B------:R-:W-:-:S03]  /*0190*/  IMAD.SHL.U32 R6, R6, 0x40, RZ ;  /* 0x0000004006067824 */ /* 0x000fc600078e00ff */
[----:B------:R-:W-:-:S06]  /*01a0*/  USEL UR5, UR4, 0x7fffffff, UP0 ;  /* 0x7fffffff04057887 */ /* 0x000fcc0008000000 */
[----:B------:R-:W-:-:S13]  /*01b0*/  ISETP.GE.AND P0, PT, R6, UR5, PT ;  /* 0x0000000506007c0c */ /* 0x000fda000bf06270 */
[----:B------:R-:W-:Y:S05]  /*01c0*/  @P0 EXIT ;  /* 0x000000000000094d */ /* 0x000fea0003800000 */
[----:B------:R-:W1:Y:S01]  /*01d0*/  S2R R8, SR_LANEID ;  /* 0x0000000000087919 */ /* 0x000e620000000000 */
[----:B------:R-:W-:Y:S01]  /*01e0*/  IMAD.SHL.U32 R0, R10, 0x2, RZ ;  /* 0x000000020a007824 */ /* 0x000fe200078e00ff */
[----:B------:R-:W-:Y:S01]  /*01f0*/  SHF.R.S32.HI R7, RZ, 0x1f, R6 ;  /* 0x0000001fff077819 */ /* 0x000fe20000011406 */
[----:B------:R-:W-:Y:S01]  /*0200*/  ULDC.64 UR12, c[0x0][0x218] ;  /* 0x00008600000c7ab9 */ /* 0x000fe20000000a00 */
[----:B------:R-:W-:Y:S02]  /*0210*/  ULDC.64 UR14, c[0x0][0x228] ;  /* 0x00008a00000e7ab9 */ /* 0x000fe40000000a00 */
[----:B0-----:R-:W-:-:S04]  /*0220*/  LOP3.LUT R9, R0, 0xffffffc0, RZ, 0xc0, !PT ;  /* 0xffffffc000097812 */ /* 0x001fc800078ec0ff */
[----:B------:R-:W-:-:S04]  /*0230*/  LOP3.LUT R9, R9, 0x1f, R10, 0xf8, !PT ;  /* 0x0000001f09097812 */ /* 0x000fc800078ef80a */
[----:B------:R-:W-:-:S07]  /*0240*/  LOP3.LUT R5, R9, 0x20, RZ, 0xfc, !PT ;  /* 0x0000002009057812 */ /* 0x000fce00078efcff */
.L_x_1121:
[----:B------:R-:W0:Y:S01]  /*0250*/  LDC R3, c[0x0][0x23c] ;  /* 0x00008f00ff037b82 */ /* 0x000e220000000800 */
[----:B------:R-:W-:Y:S02]  /*0260*/  IMAD.MOV R4, RZ, RZ, -R6 ;  /* 0x000000ffff047224 */ /* 0x000fe400078e0a06 */
[----:B------:R-:W-:Y:S02]  /*0270*/  IMAD.MOV.U32 R14, RZ, RZ, RZ ;  /* 0x000000ffff0e7224 */ /* 0x000fe400078e00ff */
[----:B------:R-:W-:Y:S01]  /*0280*/  IMAD.MOV.U32 R11, RZ, RZ, RZ ;  /* 0x000000ffff0b7224 */ /* 0x000fe200078e00ff */
[----:B0-----:R-:W-:Y:S02]  /*0290*/  VIADDMNMX R4, R4, R3, 0x40, PT ;  /* 0x0000004004047446 */ /* 0x001fe40003800103 */
[----:B------:R-:W-:Y:S01]  /*02a0*/  BAR.SYNC.DEFER_BLOCKING 0x0 ;  /* 0x0000000000007b1d */ /* 0x000fe20000010000 */
[C---:B------:R-:W-:Y:S02]  /*02b0*/  IADD3 R3, P2, R9.reuse, R6, RZ ;  /* 0x0000000609037210 */ /* 0x040fe40007f5e0ff */
[----:B------:R-:W-:-:S02]  /*02c0*/  ISETP.GE.AND P0, PT, R9, R4, PT ;  /* 0x000000040900720c */ /* 0x000fc40003f06270 */
[----:B------:R-:W-:Y:S02]  /*02d0*/  ISETP.GE.AND P1, PT, R5, R4, PT ;  /* 0x000000040500720c */ /* 0x000fe40003f26270 */
[----:B------:R-:W-:Y:S02]  /*02e0*/  LEA.HI.X.SX32 R0, R9, R7, 0x1, P2 ;  /* 0x0000000709007211 */ /* 0x000fe400010f0eff */
[----:B------:R-:W-:-:S04]  /*02f0*/  LEA R2, P2, R3, UR12, 0x2 ;  /* 0x0000000c03027c11 */ /* 0x000fc8000f8410ff */
[----:B------:R-:W-:-:S05]  /*0300*/  LEA.HI.X R3, R3, UR13, R0, 0x2, P2 ;  /* 0x0000000d03037c11 */ /* 0x000fca00090f1400 */
[----:B------:R-:W2:Y:S04]  /*0310*/  @!P0 LDG.E.CONSTANT R14, desc[UR10][R2.64] ;  /* 0x0000000a020e8981 */ /* 0x000ea8000c1e9900 */
[----:B------:R-:W3:Y:S01]  /*0320*/  @!P1 LDG.E.CONSTANT R11, desc[UR10][R2.64+0x80] ;  /* 0x0000800a020b9981 */ /* 0x000ee2000c1e9900 */
[----:B------:R-:W0:Y:S01]  /*0330*/  S2UR UR6, SR_CgaCtaId ;  /* 0x00000000000679c3 */ /* 0x000e220000008800 */
[----:B------:R-:W-:Y:S01]  /*0340*/  UMOV UR5, 0x400 ;  /* 0x0000040000057882 */ /* 0x000fe20000000000 */
[----:B------:R-:W-:Y:S01]  /*0350*/  ISETP.GT.AND P0, PT, R4, 0x1f, PT ;  /* 0x0000001f0400780c */ /* 0x000fe20003f04270 */
[----:B0-----:R-:W-:-:S06]  /*0360*/  ULEA UR8, UR6, UR5, 0x18 ;  /* 0x0000000506087291 */ /* 0x001fcc000f8ec03f */
[C---:B-1----:R-:W-:Y:S02]  /*0370*/  LEA R15, R8.reuse, UR8, 0x2 ;  /* 0x00000008080f7c11 */ /* 0x042fe4000f8e10ff */
        /* <DEDUP_REMOVED lines=34> */
[----:B------:R1:W-:Y:S01]  /*05a0*/  @!P1 STS [UR8+0x154], R15 ;  /* 0x0001540fff009988 */ /* 0x0003e20008000808 */
[----:B------:R-:W-:Y:S06]  /*05b0*/  BAR.SYNC.DEFER_BLOCKING 0x0 ;  /* 0x0000000000007b1d */ /* 0x000fec0000010000 */
[----:B------:R-:W-:Y:S05]  /*05c0*/  BRA `(.L_x_1118) ;  /* 0x00000000005c7947 */ /* 0x000fea0003800000 */
.L_x_1117:
        /* <DEDUP_REMOVED lines=23> */
.L_x_1118:
        /* <DEDUP_REMOVED lines=14> */
.L_x_1120:
[----:B------:R-:W-:Y:S05]  /*0820*/  BSYNC B0 ;  /* 0x0000000000007941 */ /* 0x000fea0003800000 */
.L_x_1119:
        /* <DEDUP_REMOVED lines=10> */
[----:B------:R-:W-:Y:S01]  /*08d0*/  IMAD.MOV.U32 R26, RZ, RZ, 0x7f ;  /* 0x0000007fff1a7424 */ /* 0x000fe200078e00ff */
[----:B---3--:R-:W2:Y:S04]  /*08e0*/  LDS.64 R2, [UR8+0x558] ;  /* 0x00055808ff027984 */ /* 0x008ea80008000a00 */
[----:B------:R-:W3:Y:S01]  /*08f0*/  LDS R11, [UR8+0x358] ;  /* 0x00035808ff0b7984 */ /* 0x000ee20008000800 */
[-C--:B--2---:R-:W-:Y:S01]  /*0900*/  FMUL.FTZ R12, R12, R3.reuse ;  /* 0x000000030c0c7220 */ /* 0x084fe20000410000 */
[----:B------:R-:W-:Y:S01]  /*0910*/  FMUL.FTZ R16, R13, R3 ;  /* 0x000000030d107220 */ /* 0x000fe20000410000 */
[----:B------:R-:W-:-:S02]  /*0920*/  IMAD.MOV.U32 R3, RZ, RZ, 0x7f ;  /* 0x0000007fff037424 */ /* 0x000fc400078e00ff */
[----:B---3--:R-:W-:Y:S01]  /*0930*/  IMAD.MOV.U32 R25, RZ, RZ, R11 ;  /* 0x000000ffff197224 */ /* 0x008fe200078e000b */
[----:B------:R-:W-:-:S04]  /*0940*/  FSETP.GEU.FTZ.AND P2, PT, R11, R12, PT ;  /* 0x0000000c0b00720b */ /* 0x000fc80003f5e000 */
[----:B------:R-:W-:-:S09]  /*0950*/  FSETP.GEU.FTZ.AND P3, PT, R25, R16, PT ;  /* 0x000000101900720b */ /* 0x000fd20003f7e000 */
[----:B------:R-:W-:Y:S02]  /*0960*/  @P2 IMAD.MOV.U32 R19, RZ, RZ, 0x3f ;  /* 0x0000003fff132424 */ /* 0x000fe400078e00ff */
[----:B------:R-:W-:Y:S02]  /*0970*/  @P2 IMAD.MOV.U32 R23, RZ, RZ, 0x7f ;  /* 0x0000007fff172424 */ /* 0x000fe400078e00ff */
[----:B------:R-:W-:Y:S01]  /*0980*/  @!P3 IMAD.MOV.U32 R18, RZ, RZ, 0xbf ;  /* 0x000000bfff12b424 */ /* 0x000fe200078e00ff */
[----:B01----:R-:W-:Y:S01]  /*0990*/  LEA R15, R19, UR7, 0x2 ;  /* 0x00000007130f7c11 */ /* 0x003fe2000f8e10ff */
[----:B------:R-:W-:Y:S02]  /*09a0*/  @P2 IMAD.MOV.U32 R3, RZ, RZ, RZ ;  /* 0x000000ffff032224 */ /* 0x000fe400078e00ff */
[----:B------:R-:W-:Y:S01]  /*09b0*/  @P2 IMAD.MOV.U32 R11, RZ, RZ, -0x40800000 ;  /* 0xbf800000ff0b2424 */ /* 0x000fe200078e00ff */
[----:B------:R-:W-:Y:S01]  /*09c0*/  LEA R13, R18, UR7, 0x2 ;  /* 0x00000007120d7c11 */ /* 0x000fe2000f8e10ff */
[----:B------:R-:W-:Y:S01]  /*09d0*/  @P2 IMAD.MOV.U32 R20, RZ, RZ, R25 ;  /* 0x000000ffff142224 */ /* 0x000fe200078e0019 */
[----:B------:R-:W0:Y:S01]  /*09e0*/  LDS R15, [R15] ;  /* 0x000000000f0f7984 */ /* 0x000e220000000800 */
[----:B------:R-:W-:-:S03]  /*09f0*/  @!P3 IMAD.MOV.U32 R26, RZ, RZ, 0xff ;  /* 0x000000ffff1ab424 */ /* 0x000fc600078e00ff */
        /* <DEDUP_REMOVED lines=8> */
[----:B------:R-:W-:Y:S01]  /*0a80*/  @!P6 IMAD.MOV.U32 R3, RZ, RZ, R19 ;  /* 0x000000ffff03e224 */ /* 0x000fe200078e0013 */
[----:B------:R-:W-:-:S04]  /*0a90*/  @!P6 MOV R19, R23 ;  /* 0x000000170013e202 */ /* 0x000fc80000000f00 */
        /* <DEDUP_REMOVED lines=35> */
[----:B------:R-:W-:Y:S01]  /*0cd0*/  LEA R23, R17, UR7, 0x2 ;  /* 0x0000000711177c11 */ /* 0x000fe2000f8e10ff */
[----:B------:R-:W-:-:S05]  /*0ce0*/  HFMA2.MMA R22, -RZ, RZ, -1.875, 0 ;  /* 0xbf800000ff167435 */ /* 0x000fca00000001ff */
[----:B------:R-:W1:Y:S01]  /*0cf0*/  LDS R23, [R23] ;  /* 0x0000000017177984 */ /* 0x000e620000000800 */
[----:B------:R-:W-:Y:S02]  /*0d00*/  @!P3 IMAD.MOV.U32 R22, RZ, RZ, R25 ;  /* 0x000000ffff16b224 */ /* 0x000fe400078e0019 */
[----:B------:R-:W-:Y:S02]  /*0d10*/  @!P3 IMAD.MOV.U32 R25, RZ, RZ, 0x3f800000 ;  /* 0x3f800000ff19b424 */ /* 0x000fe400078e00ff */
[----:B------:R-:W-:Y:S02]  /*0d20*/  @!P2 IMAD.MOV.U32 R22, RZ, RZ, R13 ;  /* 0x000000ffff16a224 */ /* 0x000fe400078e000d */
[----:B------:R-:W-:Y:S02]  /*0d30*/  @!P2 IMAD.MOV.U32 R13, RZ, RZ, R25 ;  /* 0x000000ffff0da224 */ /* 0x000fe400078e0019 */
[----:B------:R-:W-:Y:S02]  /*0d40*/  @!P4 IMAD.MOV.U32 R22, RZ, RZ, R19 ;  /* 0x000000ffff16c224 */ /* 0x000fe400078e0013 */
[----:B------:R-:W-:Y:S01]  /*0d50*/  @!P4 IMAD.MOV.U32 R19, RZ, RZ, R13 ;  /* 0x000000ffff13c224 */ /* 0x000fe200078e000d */
[----:B0-----:R-:W-:-:S02]  /*0d60*/  FSETP.GEU.FTZ.AND P5, PT, R27, R12, PT ;  /* 0x0000000c1b00720b */ /* 0x001fc40003fbe000 */
[----:B-1----:R-:W-:-:S11]  /*0d70*/  FSETP.GEU.FTZ.AND P1, PT, R23, R16, PT ;  /* 0x000000101700720b */ /* 0x002fd60003f3e000 */
        /* <DEDUP_REMOVED lines=9> */
[----:B------:R-:W-:Y:S02]  /*0e10*/  @!P5 IMAD.MOV.U32 R20, RZ, RZ, R24 ;  /* 0x000000ffff14d224 */ /* 0x000fe400078e0018 */
[----:B------:R-:W-:Y:S02]  /*0e20*/  @!P1 IMAD.MOV.U32 R22, RZ, RZ, R23 ;  /* 0x000000ffff169224 */ /* 0x000fe400078e0017 */
[----:B------:R-:W-:Y:S01]  /*0e30*/  @!P1 IMAD.MOV.U32 R23, RZ, RZ, R19 ;  /* 0x000000ffff179224 */ /* 0x000fe200078e0013 */
[----:B0-----:R-:W-:-:S13]  /*0e40*/  FSETP.GEU.FTZ.AND P6, PT, R21, R12, PT ;  /* 0x0000000c1500720b */ /* 0x001fda0003fde000 */
[----:B------:R-:W-:Y:S02]  /*0e50*/  @!P6 IMAD.MOV.U32 R11, RZ, RZ, R21 ;  /* 0x000000ffff0be224 */ /* 0x000fe400078e0015 */
[----:B------:R-:W-:Y:S01]  /*0e60*/  @!P6 IMAD.MOV.U32 R21, RZ, RZ, R27 ;  /* 0x000000ffff15e224 */ /* 0x000fe200078e001b */
[----:B------:R-:W-:Y:S01]  /*0e70*/  LEA R27, R25, UR7, 0x2 ;  /* 0x00000007191b7c11 */ /* 0x000fe2000f8e10ff */
[C---:B------:R-:W-:Y:S02]  /*0e80*/  @P6 VIADD R24, R14.reuse, 0xffffffff ;  /* 0xffffffff0e186836 */ /* 0x040fe40000000000 */
[----:B------:R-:W-:Y:S02]  /*0e90*/  @!P6 IMAD.MOV.U32 R3, RZ, RZ, R14 ;  /* 0x000000ffff03e224 */ /* 0x000fe400078e000e */
[----:B------:R-:W-:Y:S01]  /*0ea0*/  @!P6 VIADD R24, R14, 0x1 ;  /* 0x000000010e18e836 */ /* 0x000fe20000000000 */
[----:B------:R-:W0:Y:S01]  /*0eb0*/  LDS R27, [R27] ;  /* 0x000000001b1b7984 */ /* 0x000e220000000800 */
[----:B------:R-:W-:-:S02]  /*0ec0*/  @!P6 IMAD.MOV.U32 R14, RZ, RZ, R20 ;  /* 0x000000ffff0ee224 */ /* 0x000fc400078e0014 */
[----:B------:R-:W-:Y:S01]  /*0ed0*/  IMAD.MOV.U32 R20, RZ, RZ, RZ ;  /* 0x000000ffff147224 */ /* 0x000fe200078e00ff */
[----:B------:R-:W-:Y:S01]  /*0ee0*/  LEA R19, R24, UR7, 0x2 ;  /* 0x0000000718137c11 */ /* 0x000fe2000f8e10ff */
[----:B------:R-:W-:Y:S02]  /*0ef0*/  @!P3 IMAD.MOV.U32 R20, RZ, RZ, 0x7f ;  /* 0x0000007fff14b424 */ /* 0x000fe400078e00ff */
[----:B------:R-:W-:Y:S02]  /*0f00*/  @!P2 IMAD.MOV.U32 R20, RZ, RZ, R18 ;  /* 0x000000ffff14a224 */ /* 0x000fe400078e0012 */
[----:B------:R-:W-:Y:S01]  /*0f10*/  @!P2 IMAD.MOV.U32 R18, RZ, RZ, R26 ;  /* 0x000000ffff12a224 */ /* 0x000fe200078e001a */
[----:B------:R-:W1:Y:S01]  /*0f20*/  LDS R19, [R19] ;  /* 0x0000000013137984 */ /* 0x000e620000000800 */
[----:B------:R-:W-:Y:S02]  /*0f30*/  @!P4 IMAD.MOV.U32 R20, RZ, RZ, R15 ;  /* 0x000000ffff14c224 */ /* 0x000fe400078e000f */
[----:B------:R-:W-:Y:S01]  /*0f40*/  @!P1 IMAD.MOV.U32 R20, RZ, RZ, R17 ;  /* 0x000000ffff149224 */ /* 0x000fe200078e0011 */
[----:B------:R-:W-:-:S05]  /*0f50*/  @!P4 MOV R15, R18 ;  /* 0x00000012000fc202 */ /* 0x000fca0000000f00 */
        /* <DEDUP_REMOVED lines=10> */
[----:B------:R-:W0:Y:S11]  /*1000*/  LDS R29, [R29] ;  /* 0x000000001d1d7984 */ /* 0x000e360000000800 */
[----:B------:R-:W-:-:S04]  /*1010*/  @!P2 ISETP.NE.AND P4, PT, R14, 0xff, PT ;  /* 0x000000ff0e00a80c */ /* 0x000fc80003f85270 */
[----:B------:R-:W-:-:S05]  /*1020*/  @!P2 FSEL R26, R2, R21, !P4 ;  /* 0x00000015021aa208 */ /* 0x000fca0006000000 */
[----:B------:R-:W-:Y:S01]  /*1030*/  @!P2 FADD.FTZ R26, R19, R26 ;  /* 0x0000001a131aa221 */ /* 0x000fe20000010000 */
[----:B0-----:R-:W-:-:S13]  /*1040*/  FSETP.GEU.FTZ.AND P3, PT, R29, R16, PT ;  /* 0x000000101d00720b */ /* 0x001fda0003f7e000 */
[C---:B------:R-:W-:Y:S02]  /*1050*/  @P3 VIADD R18, R13.reuse, 0xfffffffe ;  /* 0xfffffffe0d123836 */ /* 0x040fe40000000000 */
[----:B------:R-:W-:Y:S02]  /*1060*/  @!P3 VIADD R18, R13, 0x2 ;  /* 0x000000020d12b836 */ /* 0x000fe40000000000 */
[----:B------:R-:W-:Y:S02]  /*1070*/  @!P3 IMAD.MOV.U32 R20, RZ, RZ, R13 ;  /* 0x000000ffff14b224 */ /* 0x000fe400078e000d */
[----:B------:R-:W-:Y:S01]  /*1080*/  @!P3 IMAD.MOV.U32 R13, RZ, RZ, R25 ;  /* 0x000000ffff0db224 */ /* 0x000fe200078e0019 */
[----:B------:R-:W-:Y:S01]  /*1090*/  LEA R15, R18, UR7, 0x2 ;  /* 0x00000007120f7c11 */ /* 0x000fe2000f8e10ff */
[----:B------:R-:W-:Y:S01]  /*10a0*/  LDS R25, [UR8+0x15c] ;  /* 0x00015c08ff197984 */ /* 0x000fe20008000800 */
[----:B------:R-:W-:Y:S02]  /*10b0*/  @!P3 IMAD.MOV.U32 R22, RZ, RZ, R29 ;  /* 0x000000ffff16b224 */ /* 0x000fe400078e001d */
[----:B------:R-:W-:Y:S01]  /*10c0*/  @!P3 IMAD.MOV.U32 R29, RZ, RZ, R27 ;  /* 0x000000ffff1db224 */ /* 0x000fe200078e001b */
[----:B------:R-:W-:Y:S01]  /*10d0*/  @P2 ISETP.NE.AND P3, PT, R3, RZ, PT ;  /* 0x000000ff0300220c */ /* 0x000fe20003f65270 */
        /* <DEDUP_REMOVED lines=19> */
[----:B------:R-:W-:Y:S02]  /*1210*/  LEA R11, R8, UR5, 0x1 ;  /* 0x00000005080b7c11 */ /* 0x000fe4000f8e08ff */
[----:B0-----:R-:W-:-:S13]  /*1220*/  FSETP.GEU.FTZ.AND P1, PT, R23, R16, PT ;  /* 0x000000101700720b */ /* 0x001fda0003f3e000 */
[--C-:B------:R-:W-:Y:S01]  /*1230*/  @P1 FADD.FTZ R2, R13, R23.reuse ;  /* 0x000000170d021221 */ /* 0x100fe20000010000 */
[----:B------:R-:W-:Y:S01]  /*1240*/  @!P1 FADD.FTZ R23, R28, R23 ;  /* 0x000000171c179221 */ /* 0x000fe20000010000 */
[----:B------:R-:W-:Y:S02]  /*1250*/  @P2 FMUL.FTZ R13, R22, 0.5 ;  /* 0x3f000000160d2820 */ /* 0x000fe40000410000 */
[----:B------:R-:W-:Y:S01]  /*1260*/  @P1 FMUL.FTZ R15, R2, 0.5 ;  /* 0x3f000000020f1820 */ /* 0x000fe20000410000 */
[----:B------:R-:W-:Y:S02]  /*1270*/  @!P1 FMUL.FTZ R23, R23, 0.5 ;  /* 0x3f00000017179820 */ /* 0x000fe40000410000 */
[----:B------:R-:W-:Y:S02]  /*1280*/  @P2 FSETP.GT.FTZ.AND P4, PT, R13, R12, PT ;  /* 0x0000000c0d00220b */ /* 0x000fe40003f94000 */
[----:B------:R-:W-:Y:S02]  /*1290*/  @P1 FSETP.GT.FTZ.AND P6, PT, R15, R16, PT ;  /* 0x000000100f00120b */ /* 0x000fe40003fd4000 */
[----:B------:R-:W-:-:S02]  /*12a0*/  @!P1 FSETP.GT.FTZ.AND P5, PT, R16, R23, PT ;  /* 0x000000171000920b */ /* 0x000fc40003fb4000 */
[-C--:B------:R-:W-:Y:S02]  /*12b0*/  @P1 SEL R20, R20, R17.reuse, P6 ;  /* 0x0000001114141207 */ /* 0x080fe40003000000 */
[-C--:B------:R-:W-:Y:S02]  /*12c0*/  @P2 SEL R3, R3, R24.reuse, P4 ;  /* 0x0000001803032207 */ /* 0x080fe40002000000 */
[----:B------:R-:W-:Y:S02]  /*12d0*/  @!P1 SEL R20, R18, R17, P5 ;  /* 0x0000001112149207 */ /* 0x000fe40002800000 */
[----:B------:R-:W-:-:S04]  /*12e0*/  @!P2 SEL R3, R14, R24, P3 ;  /* 0x000000180e03a207 */ /* 0x000fc80001800000 */
[----:B------:R-:W-:Y:S01]  /*12f0*/  PRMT R20, R20, 0x7604, R3 ;  /* 0x0000760414147816 */ /* 0x000fe20000000003 */
[----:B------:R-:W-:-:S04]  /*1300*/  IMAD.IADD R3, R9, 0x1, R6 ;  /* 0x0000000109037824 */ /* 0x000fc800078e0206 */
        /* <DEDUP_REMOVED lines=20> */
.L_x_1122:
        /* <DEDUP_REMOVED lines=11> */
.L_x_2112:


//--------------------- .text._Z18kQuantizeBlockwiseIfLi128ELi2ELi0ELi0EEvPfPT_S0_PhS0_ii --------------------------
	.section	.text._Z18kQuantizeBlockwiseIfLi128ELi2ELi0ELi0EEvPfPT_S0_PhS0_ii,"ax",@progbits
	.align	128
        .global         _Z18kQuantizeBlockwiseIfLi128ELi2ELi0ELi0EEvPfPT_S0_PhS0_ii
        .type           _Z18kQuantizeBlockwiseIfLi128ELi2ELi0ELi0EEvPfPT_S0_PhS0_ii,@function
        .size           _Z18kQuantizeBlockwiseIfLi128ELi2ELi0ELi0EEvPfPT_S0_PhS0_ii,(.L_x_2113 - _Z18kQuantizeBlockwiseIfLi128ELi2ELi0ELi0EEvPfPT_S0_PhS0_ii)
        .other          _Z18kQuantizeBlockwiseIfLi128ELi2ELi0ELi0EEvPfPT_S0_PhS0_ii,@"STO_CUDA_ENTRY STV_DEFAULT"
_Z18kQuantizeBlockwiseIfLi128ELi2ELi0ELi0EEvPfPT_S0_PhS0_ii:
.text._Z18kQuantizeBlockwiseIfLi128ELi2ELi0ELi0EEvPfPT_S0_PhS0_ii:
        /* <DEDUP_REMOVED lines=16> */
.L_x_1125:
[----:B0-2---:R-:W-:-:S06]  /*0100*/  IMAD.WIDE R2, R7, 0x4, R4 ;  /* 0x0000000407027825 */ /* 0x005fcc00078e0204 */
[----:B------:R-:W2:Y:S01]  /*0110*/  LDG.E R2, desc[UR10][R2.64] ;  /* 0x0000000a02027981 */ /* 0x000ea2000c1e1900 */
[----:B------:R-:W-:Y:S02]  /*0120*/  IMAD R9, R7, 0x4, R0 ;  /* 0x0000000407097824 */ /* 0x000fe400078e0200 */
[----:B-1----:R-:W-:-:S05]  /*0130*/  IMAD.IADD R7, R6, 0x1, R7 ;  /* 0x0000000106077824 */ /* 0x002fca00078e0207 */
[----:B------:R-:W-:Y:S01]  /*0140*/  ISETP.GE.AND P0, PT, R7, 0x100, PT ;  /* 0x000001000700780c */ /* 0x000fe20003f06270 */
[----:B--2---:R0:W-:-:S12]  /*0150*/  STS [R9], R2 ;  /* 0x0000000209007388 */ /* 0x0041d80000000800 */
[----:B------:R-:W-:Y:S05]  /*0160*/  @!P0 BRA `(.L_x_1125) ;  /* 0xfffffffc00e48947 */ /* 0x000fea000383ffff */
.L_x_1124:
[----:B------:R-:W-:Y:S05]  /*0170*/  BSYNC B0 ;  /* 0x0000000000007941 */ /* 0x000fea0003800000 */
.L_x_1123:
        /* <DEDUP_REMOVED lines=18> */
[----:B------:R-:W-:Y:S02]  /*02a0*/  LOP3.LUT R15, R14, 0x1f, R19, 0xf8, !PT ;  /* 0x0000001f0e0f7812 */ /* 0x000fe400078ef813 */
[----:B------:R-:W-:Y:S01]  /*02b0*/  LOP3.LUT R11, RZ, R0, RZ, 0x33, !PT ;  /* 0x00000000ff0b7212 */ /* 0x000fe200078e33ff */
[----:B------:R-:W-:Y:S01]  /*02c0*/  VIADD R13, R0, 0x20 ;  /* 0x00000020000d7836 */ /* 0x000fe20000000000 */
[----:B0-----:R-:W-:Y:S01]  /*02d0*/  LOP3.LUT R9, R15, 0x20, RZ, 0xfc, !PT ;  /* 0x000000200f097812 */ /* 0x001fe200078efcff */
[----:B-1----:R-:W-:-:S06]  /*02e0*/  ULEA UR5, UR6, UR5, 0x18 ;  /* 0x0000000506057291 */ /* 0x002fcc000f8ec03f */
[----:B------:R-:W-:-:S07]  /*02f0*/  LEA R10, R10, UR5, 0x2 ;  /* 0x000000050a0a7c11 */ /* 0x000fce000f8e10ff */
.L_x_1131:
[----:B------:R-:W0:Y:S01]  /*0300*/  LDC R3, c[0x0][0x23c] ;  /* 0x00008f00ff037b82 */ /* 0x000e220000000800 */
[----:B------:R-:W-:-:S07]  /*0310*/  IMAD.MOV R8, RZ, RZ, -R12 ;  /* 0x000000ffff087224 */ /* 0x000fce00078e0a0c */
[----:B------:R-:W-:Y:S01]  /*0320*/  BAR.SYNC.DEFER_BLOCKING 0x0 ;  /* 0x0000000000007b1d */ /* 0x000fe20000010000 */
[C---:B------:R-:W-:Y:S02]  /*0330*/  IADD3 R7, P2, R15.reuse, R12, RZ ;  /* 0x0000000c0f077210 */ /* 0x040fe40007f5e0ff */
[----:B------:R-:W-:Y:S02]  /*0340*/  CS2R R4, SRZ ;  /* 0x0000000000047805 */ /* 0x000fe4000001ff00 */
[----:B------:R-:W-:Y:S02]  /*0350*/  LEA.HI.X.SX32 R6, R15, R16, 0x1, P2 ;  /* 0x000000100f067211 */ /* 0x000fe400010f0eff */
[C---:B------:R-:W-:Y:S02]  /*0360*/  LEA R2, P2, R7.reuse, UR12, 0x2 ;  /* 0x0000000c07027c11 */ /* 0x040fe4000f8410ff */
[----:B0-----:R-:W-:Y:S02]  /*0370*/  VIADDMNMX R8, R8, R3, 0x80, PT ;  /* 0x0000008008087446 */ /* 0x001fe40003800103 */
[----:B------:R-:W-:-:S02]  /*0380*/  LEA.HI.X R3, R7, UR13, R6, 0x2, P2 ;  /* 0x0000000d07037c11 */ /* 0x000fc400090f1406 */
[-C--:B------:R-:W-:Y:S02]  /*0390*/  ISETP.GE.AND P0, PT, R15, R8.reuse, PT ;  /* 0x000000080f00720c */ /* 0x080fe40003f06270 */
[----:B------:R-:W-:-:S11]  /*03a0*/  ISETP.GE.AND P1, PT, R9, R8, PT ;  /* 0x000000080900720c */ /* 0x000fd60003f26270 */
[----:B------:R-:W3:Y:S04]  /*03b0*/  @!P0 LDG.E.CONSTANT R5, desc[UR10][R2.64] ;  /* 0x0000000a02058981 */ /* 0x000ee8000c1e9900 */
[----:B------:R-:W4:Y:S01]  /*03c0*/  @!P1 LDG.E.CONSTANT R4, desc[UR10][R2.64+0x80] ;  /* 0x0000800a02049981 */ /* 0x000f22000c1e9900 */
        /* <DEDUP_REMOVED lines=9> */
[----:B---3--:R-:W-:Y:S04]  /*0460*/  STS [R18], R5 ;  /* 0x0000000512007388 */ /* 0x008fe80000000800 */
[----:B----4-:R-:W-:Y:S01]  /*0470*/  STS [R18+0x80], R4 ;  /* 0x0000800412007388 */ /* 0x010fe20000000800 */
        /* <DEDUP_REMOVED lines=42> */
.L_x_1127:
        /* <DEDUP_REMOVED lines=27> */
.L_x_1128:
[----:B------:R-:W-:Y:S05]  /*08d0*/  BSYNC B0 ;  /* 0x0000000000007941 */ /* 0x000fea0003800000 */
.L_x_1126:
        /* <DEDUP_REMOVED lines=14> */
.L_x_1130:
[----:B------:R-:W-:Y:S05]  /*09c0*/  BSYNC B0 ;  /* 0x0000000000007941 */ /* 0x000fea0003800000 */
.L_x_1129:
[----:B------:R-:W-:Y:S01]  /*09d0*/  BAR.SYNC.DEFER_BLOCKING 0x0 ;  /* 0x0000000000007b1d */ /* 0x000fe20000010000 */
[----:B------:R-:W-:Y:S01]  /*09e0*/  UIADD3 UR7, UR5, 0x2a0, URZ ;  /* 0x000002a005077890 */ /* 0x000fe2000fffe03f */
[----:B------:R-:W-:Y:S01]  /*09f0*/  IMAD.MOV.U32 R24, RZ, RZ, 0xbf ;  /* 0x000000bfff187424 */ /* 0x000fe200078e00ff */
[----:B------:R-:W-:Y:S01]  /*0a00*/  UIADD3 UR5, UR5, 0x200, URZ ;  /* 0x0000020005057890 */ /* 0x000fe2000fffe03f */
[----:B------:R-:W-:Y:S01]  /*0a10*/  IMAD.MOV.U32 R20, RZ, RZ, 0x7f ;  /* 0x0000007fff147424 */ /* 0x000fe200078e00ff */
[----:B------:R-:W-:Y:S02]  /*0a20*/  ULEA UR7, UR6, UR7, 0x18 ;  /* 0x0000000706077291 */ /* 0x000fe4000f8ec03f */
        /* <DEDUP_REMOVED lines=86> */
[----:B------:R-:W-:Y:S01]  /*0f90*/  @P1 FSETP.GT.FTZ.AND P5, PT, R25, R22, PT ;  /* 0x000000161900120b */ /* 0x000fe20003fb4000 */
[----:B------:R-:W-:Y:S01]  /*0fa0*/  IMAD.MOV.U32 R25, RZ, RZ, 0x7f ;  /* 0x0000007fff197424 */ /* 0x000fe200078e00ff */
[----:B------:R-:W-:Y:S01]  /*0fb0*/  @!P1 FSETP.GT.FTZ.AND P4, PT, R22, R27, PT ;  /* 0x0000001b1600920b */ /* 0x000fe20003f94000 */
[----:B------:R-:W-:Y:S01]  /*0fc0*/  @!P2 IMAD.MOV.U32 R25, RZ, RZ, 0xff ;  /* 0x000000ffff19a424 */ /* 0x000fe200078e00ff */
[-C--:B------:R-:W-:Y:S02]  /*0fd0*/  @P1 SEL R20, R20, R21.reuse, P5 ;  /* 0x0000001514141207 */ /* 0x080fe40002800000 */
[----:B------:R-:W-:Y:S01]  /*0fe0*/  @!P1 SEL R20, R18, R21, P4 ;  /* 0x0000001512149207 */ /* 0x000fe20002000000 */
[----:B------:R-:W-:Y:S02]  /*0ff0*/  IMAD.MOV.U32 R21, RZ, RZ, -0x40800000 ;  /* 0xbf800000ff157424 */ /* 0x000fe400078e00ff */
[----:B------:R-:W-:-:S02]  /*1000*/  @!P2 IMAD.MOV.U32 R21, RZ, RZ, R2 ;  /* 0x000000ffff15a224 */ /* 0x000fc400078e0002 */
        /* <DEDUP_REMOVED lines=92> */
.L_x_1132:
        /* <DEDUP_REMOVED lines=11> */
.L_x_2113:


//--------------------- .text._Z18kQuantizeBlockwiseIfLi256ELi2ELi0ELi0EEvPfPT_S0_PhS0_ii --------------------------
	.section	.text._Z18kQuantizeBlockwiseIfLi256ELi2ELi0ELi0EEvPfPT_S0_PhS0_ii,"ax",@progbits
	.align	128
        .global         _Z18kQuantizeBlockwiseIfLi256ELi2ELi0ELi0EEvPfPT_S0_PhS0_ii
        .type           _Z18kQuantizeBlockwiseIfLi256ELi2ELi0ELi0EEvPfPT_S0_PhS0_ii,@function
        .size           _Z18kQuantizeBlockwiseIfLi256ELi2ELi0ELi0EEvPfPT_S0_PhS0_ii,(.L_x_2114 - _Z18kQuantizeBlockwiseIfLi256ELi2ELi0ELi0EEvPfPT_S0_PhS0_ii)
        .other          _Z18kQuantizeBlockwiseIfLi256ELi2ELi0ELi0EEvPfPT_S0_PhS0_ii,@"STO_CUDA_ENTRY STV_DEFAULT"
_Z18kQuantizeBlockwiseIfLi256ELi2ELi0ELi0EEvPfPT_S0_PhS0_ii:
.text._Z18kQuantizeBlockwiseIfLi256ELi2ELi0ELi0EEvPfPT_S0_PhS0_ii:
        /* <DEDUP_REMOVED lines=16> */
.L_x_1135:
[----:B0-2---:R-:W-:-:S06]  /*0100*/  IMAD.WIDE R2, R7, 0x4, R4 ;  /* 0x0000000407027825 */ /* 0x005fcc00078e0204 */
[----:B------:R-:W2:Y:S01]  /*0110*/  LDG.E R2, desc[UR10][R2.64] ;  /* 0x0000000a02027981 */ /* 0x000ea2000c1e1900 */
[----:B------:R-:W-:Y:S02]  /*0120*/  IMAD R9, R7, 0x4, R0 ;  /* 0x0000000407097824 */ /* 0x000fe400078e0200 */
[----:B-1----:R-:W-:-:S05]  /*0130*/  IMAD.IADD R7, R6, 0x1, R7 ;  /* 0x0000000106077824 */ /* 0x002fca00078e0207 */
[----:B------:R-:W-:Y:S01]  /*0140*/  ISETP.GE.AND P0, PT, R7, 0x100, PT ;  /* 0x000001000700780c */ /* 0x000fe20003f06270 */
[----:B--2---:R0:W-:-:S12]  /*0150*/  STS [R9], R2 ;  /* 0x0000000209007388 */ /* 0x0041d80000000800 */
[----:B------:R-:W-:Y:S05]  /*0160*/  @!P0 BRA `(.L_x_1135) ;  /* 0xfffffffc00e48947 */ /* 0x000fea000383ffff */
.L_x_1134:
[----:B------:R-:W-:Y:S05]  /*0170*/  BSYNC B0 ;  /* 0x0000000000007941 */ /* 0x000fea0003800000 */
.L_x_1133:
        /* <DEDUP_REMOVED lines=24> */
.L_x_1141:
        /* <DEDUP_REMOVED lines=74> */
.L_x_1137:
        /* <DEDUP_REMOVED lines=32> */
.L_x_1138:
[----:B------:R-:W-:Y:S05]  /*09a0*/  BSYNC B0 ;  /* 0x0000000000007941 */ /* 0x000fea0003800000 */
.L_x_1136:
        /* <DEDUP_REMOVED lines=13> */
.L_x_1140:
[----:B------:R-:W-:Y:S05]  /*0a80*/  BSYNC B0 ;  /* 0x0000000000007941 */ /* 0x000fea0003800000 */
.L_x_1139:
        /* <DEDUP_REMOVED lines=192> */
.L_x_1142:
        /* <DEDUP_REMOVED lines=15> */
.L_x_2114:


//--------------------- .text._Z18kQuantizeBlockwiseIfLi512ELi2ELi0ELi0EEvPfPT_S0_PhS0_ii --------------------------
	.section	.text._Z18kQuantizeBlockwiseIfLi512ELi2ELi0ELi0EEvPfPT_S0_PhS0_ii,"ax",@progbits
	.align	128
        .global         _Z18kQuantizeBlockwiseIfLi512ELi2ELi0ELi0EEvPfPT_S0_PhS0_ii
        .type           _Z18kQuantizeBlockwiseIfLi512ELi2ELi0ELi0EEvPfPT_S0_PhS0_ii,@function
        .size           _Z18kQuantizeBlockwiseIfLi512ELi2ELi0ELi0EEvPfPT_S0_PhS0_ii,(.L_x_2115 - _Z18kQuantizeBlockwiseIfLi512ELi2ELi0ELi0EEvPfPT_S0_PhS0_ii)
        .other          _Z18kQuantizeBlockwiseIfLi512ELi2ELi0ELi0EEvPfPT_S0_PhS0_ii,@"STO_CUDA_ENTRY STV_DEFAULT"
_Z18kQuantizeBlockwiseIfLi512ELi2ELi0ELi0EEvPfPT_S0_PhS0_ii:
.text._Z18kQuantizeBlockwiseIfLi512ELi2ELi0ELi0EEvPfPT_S0_PhS0_ii:
        /* <DEDUP_REMOVED lines=16> */
.L_x_1145:
[----:B0-2---:R-:W-:-:S06]  /*0100*/  IMAD.WIDE R2, R7, 0x4, R4 ;  /* 0x0000000407027825 */ /* 0x005fcc00078e0204 */
[----:B------:R-:W2:Y:S01]  /*0110*/  LDG.E R2, desc[UR10][R2.64] ;  /* 0x0000000a02027981 */ /* 0x000ea2000c1e1900 */
[----:B------:R-:W-:Y:S02]  /*0120*/  IMAD R9, R7, 0x4, R6 ;  /* 0x0000000407097824 */ /* 0x000fe400078e0206 */
[----:B-1----:R-:W-:-:S05]  /*0130*/  IMAD.IADD R7, R8, 0x1, R7 ;  /* 0x0000000108077824 */ /* 0x002fca00078e0207 */
[----:B------:R-:W-:Y:S01]  /*0140*/  ISETP.GE.AND P0, PT, R7, 0x100, PT ;  /* 0x000001000700780c */ /* 0x000fe20003f06270 */
[----:B--2---:R0:W-:-:S12]  /*0150*/  STS [R9], R2 ;  /* 0x0000000209007388 */ /* 0x0041d80000000800 */
[----:B------:R-:W-:Y:S05]  /*0160*/  @!P0 BRA `(.L_x_1145) ;  /* 0xfffffffc00e48947 */ /* 0x000fea000383ffff */
.L_x_1144:
[----:B------:R-:W-:Y:S05]  /*0170*/  BSYNC B0 ;  /* 0x0000000000007941 */ /* 0x000fea0003800000 */
.L_x_1143:
[----:B------:R-:W-:Y:S01]  /*0180*/  UISETP.LT.U32.AND UP0, UPT, UR4, 0x7fffffff, UPT ;  /* 0x7fffffff0400788c */ /* 0x000fe2000bf01070 */
[----:B------:R-:W-:-:S03]  /*0190*/  IMAD.SHL.U32 R12, R12, 0x200, RZ ;  /* 0x000002000c0c7824 */ /* 0x000fc600078e00ff */
[----:B------:R-:W-:-:S06]  /*01a0*/  USEL UR8, UR4, 0x7fffffff, UP0 ;  /* 0x7fffffff04087887 */ /* 0x000fcc0008000000 */
[----:B------:R-:W-:-:S13]  /*01b0*/  ISETP.GE.AND P0, PT, R12, UR8, PT ;  /* 0x000000080c007c0c */ /* 0x000fda000bf06270 */
[----:B------:R-:W-:Y:S05]  /*01c0*/  @P0 EXIT ;  /* 0x000000000000094d */ /* 0x000fea0003800000 */
[----:B------:R-:W1:Y:S01]  /*01d0*/  S2UR UR6, SR_CgaCtaId ;  /* 0x00000000000679c3 */ /* 0x000e620000008800 */
[----:B0-----:R-:W0:Y:S01]  /*01e0*/  S2R R2, SR_LANEID ;  /* 0x0000000000027919 */ /* 0x001e220000000000 */
        /* <DEDUP_REMOVED lines=14> */
[----:B------:R-:W-:Y:S01]  /*02d0*/  LOP3.LUT R3, R21, 0x20, RZ, 0xfc, !PT ;  /* 0x0000002015037812 */ /* 0x000fe200078efcff */
[----:B-1----:R-:W-:-:S06]  /*02e0*/  ULEA UR5, UR6, UR5, 0x18 ;  /* 0x0000000506057291 */ /* 0x002fcc000f8ec03f */
[----:B------:R-:W-:-:S07]  /*02f0*/  LEA R5, R5, UR5, 0x2 ;  /* 0x0000000505057c11 */ /* 0x000fce000f8e10ff */
.L_x_1151:
[----:B------:R-:W1:Y:S01]  /*0300*/  LDC R9, c[0x0][0x23c] ;  /* 0x00008f00ff097b82 */ /* 0x000e620000000800 */
[----:B------:R-:W-:-:S07]  /*0310*/  IMAD.MOV R14, RZ, RZ, -R12 ;  /* 0x000000ffff0e7224 */ /* 0x000fce00078e0a0c */
[----:B------:R-:W-:Y:S01]  /*0320*/  BAR.SYNC.DEFER_BLOCKING 0x0 ;  /* 0x0000000000007b1d */ /* 0x000fe20000010000 */
[C---:B------:R-:W-:Y:S02]  /*0330*/  IADD3 R20, P2, R21.reuse, R12, RZ ;  /* 0x0000000c15147210 */ /* 0x040fe40007f5e0ff */
[----:B------:R-:W-:Y:S02]  /*0340*/  CS2R R10, SRZ ;  /* 0x00000000000a7805 */ /* 0x000fe4000001ff00 */
[----:B------:R-:W-:Y:S02]  /*0350*/  LEA.HI.X.SX32 R13, R21, R4, 0x1, P2 ;  /* 0x00000004150d7211 */ /* 0x000fe400010f0eff */
[----:B------:R-:W-:Y:S02]  /*0360*/  LEA R8, P2, R20, UR12, 0x2 ;  /* 0x0000000c14087c11 */ /* 0x000fe4000f8410ff */
[----:B-1----:R-:W-:Y:S02]  /*0370*/  VIADDMNMX R14, R14, R9, 0x200, PT ;  /* 0x000002000e0e7446 */ /* 0x002fe40003800109 */
[----:B------:R-:W-:-:S02]  /*0380*/  LEA.HI.X R9, R20, UR13, R13, 0x2, P2 ;  /* 0x0000000d14097c11 */ /* 0x000fc400090f140d */
[-C--:B------:R-:W-:Y:S02]  /*0390*/  ISETP.GE.AND P0, PT, R21, R14.reuse, PT ;  /* 0x0000000e1500720c */ /* 0x080fe40003f06270 */
[----:B------:R-:W-:-:S11]  /*03a0*/  ISETP.GE.AND P1, PT, R3, R14, PT ;  /* 0x0000000e0300720c */ /* 0x000fd60003f26270 */
[----:B------:R-:W2:Y:S04]  /*03b0*/  @!P0 LDG.E.CONSTANT R11, desc[UR10][R8.64] ;  /* 0x0000000a080b8981 */ /* 0x000ea8000c1e9900 */
[----:B------:R-:W3:Y:S01]  /*03c0*/  @!P1 LDG.E.CONSTANT R10, desc[UR10][R8.64+0x80] ;  /* 0x0000800a080a9981 */ /* 0x000ee2000c1e9900 */
[----:B------:R-:W1:Y:S01]  /*03d0*/  S2UR UR6, SR_CgaCtaId ;  /* 0x00000000000679c3 */ /* 0x000e620000008800 */
[----:B------:R-:W-:Y:S01]  /*03e0*/  UMOV UR5, 0x400 ;  /* 0x0000040000057882 */ /* 0x000fe20000000000 */
[--C-:B0-----:R-:W-:Y:S01]  /*03f0*/  IMAD.IADD R15, R23, 0x1, R2.reuse ;  /* 0x00000001170f7824 */ /* 0x101fe200078e0202 */
[----:B------:R-:W-:Y:S01]  /*0400*/  ISETP.GT.AND P0, PT, R14, 0xff, PT ;  /* 0x000000ff0e00780c */ /* 0x000fe20003f04270 */
[----:B------:R-:W-:Y:S02]  /*0410*/  BSSY B0, `(.L_x_1146) ;  /* 0x0000070000007945 */ /* 0x000fe40003800000 */
[----:B------:R-:W-:Y:S01]  /*0420*/  IMAD.IADD R16, R15, 0x1, R2 ;  /* 0x000000010f107824 */ /* 0x000fe200078e0202 */
[----:B-1----:R-:W-:-:S06]  /*0430*/  ULEA UR9, UR6, UR5, 0x18 ;  /* 0x0000000506097291 */ /* 0x002fcc000f8ec03f */
        /* <DEDUP_REMOVED lines=67> */
.L_x_1147:
        /* <DEDUP_REMOVED lines=42> */
.L_x_1148:
[----:B------:R-:W-:Y:S05]  /*0b10*/  BSYNC B0 ;  /* 0x0000000000007941 */ /* 0x000fea0003800000 */
.L_x_1146:
        /* <DEDUP_REMOVED lines=13> */
.L_x_1150:
[----:B------:R-:W-:Y:S05]  /*0bf0*/  BSYNC B0 ;  /* 0x0000000000007941 */ /* 0x000fea0003800000 */
.L_x_1149:
        /* <DEDUP_REMOVED lines=8> */
[----:B-1----:R-:W0:Y:S04]  /*0c80*/  LDS.64 R8, [UR9+0xe38] ;  /* 0x000e3809ff087984 */ /* 0x002e280008000a00 */
[----:B------:R-:W1:Y:S01]  /*0c90*/  LDS R18, [UR9+0xc38] ;  /* 0x000c3809ff127984 */ /* 0x000e620008000800 */
[-C--:B0-----:R-:W-:Y:S01]  /*0ca0*/  FMUL.FTZ R19, R16, R9.reuse ;  /* 0x0000000910137220 */ /* 0x081fe20000410000 */
[----:B------:R-:W-:Y:S01]  /*0cb0*/  FMUL.FTZ R9, R17, R9 ;  /* 0x0000000911097220 */ /* 0x000fe20000410000 */
[----:B-1----:R-:W-:-:S03]  /*0cc0*/  IMAD.MOV.U32 R10, RZ, RZ, R18 ;  /* 0x000000ffff0a7224 */ /* 0x002fc600078e0012 */
        /* <DEDUP_REMOVED lines=77> */
[----:B------:R-:W-:Y:S02]  /*11a0*/  @!P0 FMUL.FTZ R22, R27, 0.5 ;  /* 0x3f0000001b168820 */ /* 0x000fe40000410000 */
[----:B------:R-:W-:Y:S01]  /*11b0*/  @P0 FSETP.GT.FTZ.AND P5, PT, R26, R19, PT ;  /* 0x000000131a00020b */ /* 0x000fe20003fb4000 */
[----:B------:R-:W-:Y:S02]  /*11c0*/  IMAD.MOV.U32 R26, RZ, RZ, 0x7f ;  /* 0x0000007fff1a7424 */ /* 0x000fe400078e00ff */
[----:B------:R-:W-:Y:S01]  /*11d0*/  @!P0 FSETP.GT.FTZ.AND P4, PT, R19, R22, PT ;  /* 0x000000161300820b */ /* 0x000fe20003f94000 */
[----:B------:R-:W-:Y:S01]  /*11e0*/  @!P2 IMAD.MOV.U32 R26, RZ, RZ, 0xff ;  /* 0x000000ffff1aa424 */ /* 0x000fe200078e00ff */
[-C--:B------:R-:W-:Y:S02]  /*11f0*/  @P0 SEL R11, R11, R17.reuse, P5 ;  /* 0x000000110b0b0207 */ /* 0x080fe40002800000 */
        /* <DEDUP_REMOVED lines=60> */
[----:B------:R-:W0:Y:S01]  /*15c0*/  LDS R27, [R18] ;  /* 0x00000000121b7984 */ /* 0x000e220000000800 */
[----:B------:R-:W-:Y:S01]  /*15d0*/  BAR.SYNC.DEFER_BLOCKING 0x0 ;  /* 0x0000000000007b1d */ /* 0x000fe20000010000 */
[----:B------:R-:W-:-:S02]  /*15e0*/  ISETP.NE.AND P2, PT, R19, 0xff, PT ;  /* 0x000000ff1300780c */ /* 0x000fc40003f45270 */
[----:B------:R-:W-:Y:S02]  /*15f0*/  FSEL R16, R25, R16, !P3 ;  /* 0x0000001019107208 */ /* 0x000fe40005800000 */
[----:B------:R-:W-:Y:S02]  /*1600*/  FSEL R8, R8, R26, !P2 ;  /* 0x0000001a08087208 */ /* 0x000fe40005000000 */
[----:B0-----:R-:W-:-:S13]  /*1610*/  FSETP.GEU.FTZ.AND P0, PT, R27, R9, PT ;  /* 0x000000091b00720b */ /* 0x001fda0003f1e000 */
[--C-:B------:R-:W-:Y:S01]  /*1620*/  @P0 FADD.FTZ R16, R16, R27.reuse ;  /* 0x0000001b10100221 */ /* 0x100fe20000010000 */
[----:B------:R-:W-:-:S03]  /*1630*/  @!P0 FADD.FTZ R8, R8, R27 ;  /* 0x0000001b08088221 */ /* 0x000fc60000010000 */
[----:B------:R-:W-:Y:S01]  /*1640*/  @P0 FMUL.FTZ R16, R16, 0.5 ;  /* 0x3f00000010100820 */ /* 0x000fe20000410000 */
[----:B------:R-:W-:-:S04]  /*1650*/  @!P0 FMUL.FTZ R8, R8, 0.5 ;  /* 0x3f00000008088820 */ /* 0x000fc80000410000 */
[----:B------:R-:W-:Y:S01]  /*1660*/  @P0 FSETP.GT.FTZ.AND P3, PT, R16, R9, PT ;  /* 0x000000091000020b */ /* 0x000fe20003f74000 */
[----:B------:R-:W-:Y:S01]  /*1670*/  IMAD R16, R2, 0x2, R23 ;  /* 0x0000000202107824 */ /* 0x000fe200078e0217 */
        /* <DEDUP_REMOVED lines=23> */
.L_x_1152:
        /* <DEDUP_REMOVED lines=9> */
.L_x_2115:


//--------------------- .text._Z18kQuantizeBlockwiseIfLi1024ELi4ELi0ELi0EEvPfPT_S0_PhS0_ii --------------------------
	.section	.text._Z18kQuantizeBlockwiseIfLi1024ELi4ELi0ELi0EEvPfPT_S0_PhS0_ii,"ax",@progbits
	.align	128
        .global         _Z18kQuantizeBlockwiseIfLi1024ELi4ELi0ELi0EEvPfPT_S0_PhS0_ii
        .type           _Z18kQuantizeBlockwiseIfLi1024ELi4ELi0ELi0EEvPfPT_S0_PhS0_ii,@function
        .size           _Z18kQuantizeBlockwiseIfLi1024ELi4ELi0ELi0EEvPfPT_S0_PhS0_ii,(.L_x_2116 - _Z18kQuantizeBlockwiseIfLi1024ELi4ELi0ELi0EEvPfPT_S0_PhS0_ii)
        .other          _Z18kQuantizeBlockwiseIfLi1024ELi4ELi0ELi0EEvPfPT_S0_PhS0_ii,@"STO_CUDA_ENTRY STV_DEFAULT"
_Z18kQuantizeBlockwiseIfLi1024ELi4ELi0ELi0EEvPfPT_S0_PhS0_ii:
.text._Z18kQuantizeBlockwiseIfLi1024ELi4ELi0ELi0EEvPfPT_S0_PhS0_ii:
        /* <DEDUP_REMOVED lines=17> */
.L_x_1155:
[----:B0-2---:R-:W-:-:S06]  /*0110*/  IMAD.WIDE R2, R7, 0x4, R4 ;  /* 0x0000000407027825 */ /* 0x005fcc00078e0204 */
[----:B------:R-:W2:Y:S01]  /*0120*/  LDG.E R2, desc[UR10][R2.64] ;  /* 0x0000000a02027981 */ /* 0x000ea2000c1e1900 */
[----:B------:R-:W-:Y:S02]  /*0130*/  IMAD R9, R7, 0x4, R0 ;  /* 0x0000000407097824 */ /* 0x000fe400078e0200 */
[----:B-1----:R-:W-:-:S05]  /*0140*/  IMAD.IADD R7, R6, 0x1, R7 ;  /* 0x0000000106077824 */ /* 0x002fca00078e0207 */
[----:B------:R-:W-:Y:S01]  /*0150*/  ISETP.GE.AND P0, PT, R7, 0x100, PT ;  /* 0x000001000700780c */ /* 0x000fe20003f06270 */
[----:B--2---:R0:W-:-:S12]  /*0160*/  STS [R9], R2 ;  /* 0x0000000209007388 */ /* 0x0041d80000000800 */
[----:B------:R-:W-:Y:S05]  /*0170*/  @!P0 BRA `(.L_x_1155) ;  /* 0xfffffffc00e48947 */ /* 0x000fea000383ffff */
.L_x_1154:
[----:B------:R-:W-:Y:S05]  /*0180*/  BSYNC B0 ;  /* 0x0000000000007941 */ /* 0x000fea0003800000 */
.L_x_1153:
[----:B------:R-:W-:-:S04]  /*0190*/  UISETP.LT.U32.AND UP0, UPT, UR4, 0x7fffffff, UPT ;  /* 0x7fffffff0400788c */ /* 0x000fc8000bf01070 */
[----:B------:R-:W-:-:S04]  /*01a0*/  USEL UR12, UR4, 0x7fffffff, UP0 ;  /* 0x7fffffff040c7887 */ /* 0x000fc80008000000 */
[----:B------:R-:W-:-:S06]  /*01b0*/  UISETP.GE.AND UP0, UPT, UR5, UR12, UPT ;  /* 0x0000000c0500728c */ /* 0x000fcc000bf06270 */
[----:B------:R-:W-:-:S13]  /*01c0*/  PLOP3.LUT P0, PT, PT, PT, UP0, 0x80, 0x0 ;  /* 0x000000000000781c */ /* 0x000fda0003f0f008 */
[----:B------:R-:W-:Y:S05]  /*01d0*/  @P0 EXIT ;  /* 0x000000000000094d */ /* 0x000fea0003800000 */
[----:B------:R-:W1:Y:S01]  /*01e0*/  S2UR UR8, SR_CgaCtaId ;  /* 0x00000000000879c3 */ /* 0x000e620000008800 */
[----:B------:R-:W2:Y:S01]  /*01f0*/  S2R R18, SR_LANEID ;  /* 0x0000000000127919 */ /* 0x000ea20000000000 */
        /* <DEDUP_REMOVED lines=19> */
.L_x_1161:
[----:B------:R-:W1:Y:S01]  /*0330*/  LDC R3, c[0x0][0x23c] ;  /* 0x00008f00ff037b82 */ /* 0x000e620000000800 */
[----:B------:R-:W-:Y:S01]  /*0340*/  IMAD R0, RZ, RZ, -UR7 ;  /* 0x80000007ff007e24 */ /* 0x000fe2000f8e02ff */
[----:B0-----:R-:W-:Y:S02]  /*0350*/  CS2R R8, SRZ ;  /* 0x0000000000087805 */ /* 0x001fe4000001ff00 */
[----:B------:R-:W-:Y:S02]  /*0360*/  CS2R R10, SRZ ;  /* 0x00000000000a7805 */ /* 0x000fe4000001ff00 */
[----:B-1----:R-:W-:Y:S02]  /*0370*/  VIADDMNMX R0, R0, R3, 0x400, PT ;  /* 0x0000040000007446 */ /* 0x002fe40003800103 */
[----:B------:R-:W-:Y:S01]  /*0380*/  BAR.SYNC.DEFER_BLOCKING 0x0 ;  /* 0x0000000000007b1d */ /* 0x000fe20000010000 */
[----:B------:R-:W-:Y:S02]  /*0390*/  IADD3 R3, P1, R16, UR7, RZ ;  /* 0x0000000710037c10 */ /* 0x000fe4000ff3e0ff */
[----:B------:R-:W-:-:S02]  /*03a0*/  R2UR UR22, R0 ;  /* 0x00000000001672ca */ /* 0x000fc400000e0000 */
[----:B------:R-:W-:Y:S02]  /*03b0*/  IADD3.X R6, R6, UR15, RZ, P1, !PT ;  /* 0x0000000f06067c10 */ /* 0x000fe40008ffe4ff */
[----:B------:R-:W-:-:S04]  /*03c0*/  LEA R2, P4, R3, UR16, 0x2 ;  /* 0x0000001003027c11 */ /* 0x000fc8000f8810ff */
[----:B------:R-:W-:-:S05]  /*03d0*/  LEA.HI.X R3, R3, UR17, R6, 0x2, P4 ;  /* 0x0000001103037c11 */ /* 0x000fca000a0f1406 */
[----:B------:R-:W-:Y:S02]  /*03e0*/  ISETP.GE.AND P0, PT, R16, UR22, PT ;  /* 0x0000001610007c0c */ /* 0x000fe4000bf06270 */
[----:B------:R-:W-:-:S04]  /*03f0*/  LOP3.LUT R16, R17, 0x1f, R20, 0xf8, !PT ;  /* 0x0000001f11107812 */ /* 0x000fc800078ef814 */
[C---:B------:R-:W-:Y:S02]  /*0400*/  LOP3.LUT R13, R16.reuse, 0x20, RZ, 0xfc, !PT ;  /* 0x00000020100d7812 */ /* 0x040fe400078efcff */
[C---:B------:R-:W-:Y:S02]  /*0410*/  LOP3.LUT R12, R16.reuse, 0x40, RZ, 0xfc, !PT ;  /* 0x00000040100c7812 */ /* 0x040fe400078efcff */
[----:B------:R-:W-:Y:S02]  /*0420*/  LOP3.LUT R0, R16, 0x60, RZ, 0xfc, !PT ;  /* 0x0000006010007812 */ /* 0x000fe400078efcff */
[----:B------:R-:W-:Y:S01]  /*0430*/  ISETP.GE.AND P1, PT, R13, UR22, PT ;  /* 0x000000160d007c0c */ /* 0x000fe2000bf26270 */
[----:B------:R-:W3:Y:S01]  /*0440*/  @!P0 LDG.E.CONSTANT R9, desc[UR10][R2.64] ;  /* 0x0000000a02098981 */ /* 0x000ee2000c1e9900 */
[----:B------:R-:W-:Y:S02]  /*0450*/  ISETP.GE.AND P2, PT, R12, UR22, PT ;  /* 0x000000160c007c0c */ /* 0x000fe4000bf46270 */
[----:B------:R-:W-:-:S09]  /*0460*/  ISETP.GE.AND P3, PT, R0, UR22, PT ;  /* 0x0000001600007c0c */ /* 0x000fd2000bf66270 */
[----:B------:R-:W4:Y:S04]  /*0470*/  @!P1 LDG.E.CONSTANT R8, desc[UR10][R2.64+0x80] ;  /* 0x0000800a02089981 */ /* 0x000f28000c1e9900 */
[----:B------:R-:W5:Y:S04]  /*0480*/  @!P2 LDG.E.CONSTANT R11, desc[UR10][R2.64+0x100] ;  /* 0x0001000a020ba981 */ /* 0x000f68000c1e9900 */
[----:B------:R-:W5:Y:S01]  /*0490*/  @!P3 LDG.E.CONSTANT R10, desc[UR10][R2.64+0x180] ;  /* 0x0001800a020ab981 */ /* 0x000f62000c1e9900 */
[----:B------:R-:W0:Y:S01]  /*04a0*/  S2UR UR9, SR_CgaCtaId ;  /* 0x00000000000979c3 */ /* 0x000e220000008800 */
[----:B------:R-:W-:Y:S01]  /*04b0*/  UMOV UR8, 0x400 ;  /* 0x0000040000087882 */ /* 0x000fe20000000000 */
[----:B--2---:R-:W-:Y:S01]  /*04c0*/  IMAD.IADD R5, R17, 0x1, R18 ;  /* 0x0000000111057824 */ /* 0x004fe200078e0212 */
[----:B0-----:R-:W-:-:S06]  /*04d0*/  ULEA UR13, UR9, UR8, 0x18 ;  /* 0x00000008090d7291 */ /* 0x001fcc000f8ec03f */
[----:B------:R-:W-:Y:S01]  /*04e0*/  LEA R21, R5, UR13, 0x2 ;  /* 0x0000000d05157c11 */ /* 0x000fe2000f8e10ff */
[----:B------:R-:W-:-:S05]  /*04f0*/  IMAD R5, R18, 0x3, R5 ;  /* 0x0000000312057824 */ /* 0x000fca00078e0205 */
[----:B------:R-:W-:Y:S01]  /*0500*/  LEA R5, R5, UR13, 0x2 ;  /* 0x0000000d05057c11 */ /* 0x000fe2000f8e10ff */
[----:B------:R-:W-:-:S06]  /*0510*/  UISETP.GT.AND UP0, UPT, UR22, 0xff, UPT ;  /* 0x000000ff1600788c */ /* 0x000fcc000bf04270 */
[----:B------:R-:W-:Y:S01]  /*0520*/  PLOP3.LUT P0, PT, PT, PT, UP0, 0x80, 0x0 ;  /* 0x000000000000781c */ /* 0x000fe20003f0f008 */
[----:B------:R-:W-:Y:S01]  /*0530*/  BSSY B0, `(.L_x_1156) ;  /* 0x0000074000007945 */ /* 0x000fe20003800000 */
[----:B---3--:R-:W-:Y:S04]  /*0540*/  STS [R21], R9 ;  /* 0x0000000915007388 */ /* 0x008fe80000000800 */
[----:B----4-:R-:W-:Y:S04]  /*0550*/  STS [R21+0x80], R8 ;  /* 0x0000800815007388 */ /* 0x010fe80000000800 */
[----:B-----5:R-:W-:Y:S04]  /*0560*/  STS [R21+0x100], R11 ;  /* 0x0001000b15007388 */ /* 0x020fe80000000800 */
[----:B------:R-:W-:Y:S01]  /*0570*/  STS [R21+0x180], R10 ;  /* 0x0001800a15007388 */ /* 0x000fe20000000800 */
[----:B------:R-:W-:-:S03]  /*0580*/  NOP ;  /* 0x0000000000007918 */ /* 0x000fc60000000000 */
[----:B------:R-:W0:Y:S02]  /*0590*/  LDS.128 R4, [R5] ;  /* 0x0000000005047984 */ /* 0x000e240000000c00 */
[----:B0-----:R-:W-:-:S04]  /*05a0*/  FMNMX.FTZ R2, |R4|, -3.40282346638528859812e+38, !PT ;  /* 0xff7fffff04027809 */ /* 0x001fc80007810200 */
[----:B------:R-:W-:-:S04]  /*05b0*/  FMNMX.FTZ R3, |R5|, R2, !PT ;  /* 0x0000000205037209 */ /* 0x000fc80007810200 */
[----:B------:R-:W-:-:S04]  /*05c0*/  FMNMX.FTZ R2, |R6|, R3, !PT ;  /* 0x0000000306027209 */ /* 0x000fc80007810200 */
[----:B------:R-:W-:Y:S01]  /*05d0*/  FMNMX.FTZ R2, |R7|, R2, !PT ;  /* 0x0000000207027209 */ /* 0x000fe20007810200 */
        /* <DEDUP_REMOVED lines=63> */
.L_x_1157:
        /* <DEDUP_REMOVED lines=42> */
.L_x_1158:
[----:B------:R-:W-:Y:S05]  /*0c70*/  BSYNC B0 ;  /* 0x0000000000007941 */ /* 0x000fea0003800000 */
.L_x_1156:
        /* <DEDUP_REMOVED lines=14> */
.L_x_1160:
[----:B------:R-:W-:Y:S05]  /*0d60*/  BSYNC B0 ;  /* 0x0000000000007941 */ /* 0x000fea0003800000 */
.L_x_1159:
        /* <DEDUP_REMOVED lines=48> */
[C---:B------:R-:W-:Y:S01]  /*1070*/  @P0 VIADD R10, R25.reuse, 0xfffffffc ;  /* 0xfffffffc190a0836 */ /* 0x040fe20000000000 */
[----:B------:R-:W-:Y:S01]  /*1080*/  @!P0 IADD3 R10, R25, 0x4, RZ ;  /* 0x00000004190a8810 */ /* 0x000fe20007ffe0ff */
[----:B------:R-:W-:Y:S02]  /*1090*/  @!P0 IMAD.MOV.U32 R23, RZ, RZ, R22 ;  /* 0x000000ffff178224 */ /* 0x000fe400078e0016 */
[----:B------:R-:W-:Y:S01]  /*10a0*/  @!P0 IMAD.MOV.U32 R22, RZ, RZ, R24 ;  /* 0x000000ffff168224 */ /* 0x000fe200078e0018 */
[----:B------:R-:W-:Y:S01]  /*10b0*/  LEA R28, R10, UR5, 0x2 ;  /* 0x000000050a1c7c11 */ /* 0x000fe2000f8e10ff */
[----:B------:R-:W-:Y:S02]  /*10c0*/  @!P0 IMAD.MOV.U32 R11, RZ, RZ, R25 ;  /* 0x000000ffff0b8224 */ /* 0x000fe400078e0019 */
[----:B------:R-:W-:Y:S02]  /*10d0*/  @!P0 IMAD.MOV.U32 R25, RZ, RZ, R9 ;  /* 0x000000ffff198224 */ /* 0x000fe400078e0009 */
[----:B------:R-:W-:Y:S01]  /*10e0*/  FMUL.FTZ R9, R5, R3 ;  /* 0x0000000305097220 */ /* 0x000fe20000410000 */
[----:B------:R-:W0:Y:S04]  /*10f0*/  LDS R28, [R28] ;  /* 0x000000001c1c7984 */ /* 0x000e280000000800 */
[----:B------:R-:W-:-:S13]  /*1100*/  FSETP.GEU.FTZ.AND P0, PT, R4, R9, PT ;  /* 0x000000090400720b */ /* 0x000fda0003f1e000 */
        /* <DEDUP_REMOVED lines=11> */
[C---:B------:R-:W-:Y:S01]  /*11c0*/  @P3 VIADD R22, R8.reuse, 0xffffffff ;  /* 0xffffffff08163836 */ /* 0x040fe20000000000 */
[----:B------:R-:W-:Y:S01]  /*11d0*/  @!P3 MOV R11, R8 ;  /* 0x00000008000bb202 */ /* 0x000fe20000000f00 */
[----:B------:R-:W-:Y:S02]  /*11e0*/  @!P3 VIADD R22, R8, 0x1 ;  /* 0x000000010816b836 */ /* 0x000fe40000000000 */
[----:B------:R-:W-:Y:S02]  /*11f0*/  @!P3 IMAD.MOV.U32 R23, RZ, RZ, R24 ;  /* 0x000000ffff17b224 */ /* 0x000fe400078e0018 */
[----:B------:R-:W-:Y:S01]  /*1200*/  @!P3 IMAD.MOV.U32 R24, RZ, RZ, R28 ;  /* 0x000000ffff18b224 */ /* 0x000fe200078e001c */
[----:B------:R-:W-:Y:S01]  /*1210*/  LEA R5, R22, UR5, 0x2 ;  /* 0x0000000516057c11 */ /* 0x000fe2000f8e10ff */
[----:B------:R-:W-:Y:S01]  /*1220*/  @!P3 IMAD.MOV.U32 R8, RZ, RZ, R10 ;  /* 0x000000ffff08b224 */ /* 0x000fe200078e000a */
[----:B------:R-:W-:Y:S01]  /*1230*/  LEA R28, R26, UR5, 0x2 ;  /* 0x000000051a1c7c11 */ /* 0x000fe2000f8e10ff */
[----:B------:R-:W-:Y:S04]  /*1240*/  LDS R10, [UR13+0x143c] ;  /* 0x00143c0dff0a7984 */ /* 0x000fe80008000800 */
[----:B------:R-:W0:Y:S04]  /*1250*/  LDS R5, [R5] ;  /* 0x0000000005057984 */ /* 0x000e280000000800 */
[----:B------:R-:W1:Y:S01]  /*1260*/  LDS R28, [R28] ;  /* 0x000000001c1c7984 */ /* 0x000e620000000800 */
[----:B0-----:R-:W-:-:S02]  /*1270*/  FSETP.GEU.FTZ.AND P2, PT, R5, R21, PT ;  /* 0x000000150500720b */ /* 0x001fc40003f5e000 */
[----:B-1----:R-:W-:-:S11]  /*1280*/  FSETP.GEU.FTZ.AND P3, PT, R28, R9, PT ;  /* 0x000000091c00720b */ /* 0x002fd60003f7e000 */
[----:B------:R-:W-:Y:S02]  /*1290*/  @P2 ISETP.NE.AND P4, PT, R11, RZ, PT ;  /* 0x000000ff0b00220c */ /* 0x000fe40003f85270 */
[----:B------:R-:W-:Y:S02]  /*12a0*/  @!P2 ISETP.NE.AND P5, PT, R8, 0xff, PT ;  /* 0x000000ff0800a80c */ /* 0x000fe40003fa5270 */
[----:B------:R-:W-:Y:S02]  /*12b0*/  @P2 FSEL R23, R10, R23, !P4 ;  /* 0x000000170a172208 */ /* 0x000fe40006000000 */
[----:B------:R-:W-:-:S03]  /*12c0*/  @!P2 FSEL R24, R2, R24, !P5 ;  /* 0x000000180218a208 */ /* 0x000fc60006800000 */
[C---:B------:R-:W-:Y:S02]  /*12d0*/  @P2 FADD.FTZ R25, R5.reuse, R23 ;  /* 0x0000001705192221 */ /* 0x040fe40000010000 */
[----:B------:R-:W-:Y:S01]  /*12e0*/  @!P2 FADD.FTZ R23, R5, R24 ;  /* 0x000000180517a221 */ /* 0x000fe20000010000 */
[C---:B------:R-:W-:Y:S02]  /*12f0*/  @P3 VIADD R5, R26.reuse, 0xffffffe0 ;  /* 0xffffffe01a053836 */ /* 0x040fe40000000000 */
[----:B------:R-:W-:Y:S01]  /*1300*/  @P2 FMUL.FTZ R24, R25, 0.5 ;  /* 0x3f00000019182820 */ /* 0x000fe20000410000 */
[----:B------:R-:W-:Y:S02]  /*1310*/  @!P3 VIADD R5, R26, 0x20 ;  /* 0x000000201a05b836 */ /* 0x000fe40000000000 */
[----:B------:R-:W-:Y:S02]  /*1320*/  @!P2 FMUL.FTZ R23, R23, 0.5 ;  /* 0x3f0000001717a820 */ /* 0x000fe40000410000 */
[----:B------:R-:W-:-:S02]  /*1330*/  @P2 FSETP.GT.FTZ.AND P5, PT, R24, R21, PT ;  /* 0x000000151800220b */ /* 0x000fc40003fb4000 */
[----:B------:R-:W-:Y:S02]  /*1340*/  LEA R24, R5, UR5, 0x2 ;  /* 0x0000000505187c11 */ /* 0x000fe4000f8e10ff */
[-C--:B------:R-:W-:Y:S02]  /*1350*/  @P2 SEL R11, R11, R22.reuse, P5 ;  /* 0x000000160b0b2207 */ /* 0x080fe40002800000 */
[----:B------:R-:W-:Y:S01]  /*1360*/  @!P2 FSETP.GT.FTZ.AND P4, PT, R21, R23, PT ;  /* 0x000000171500a20b */ /* 0x000fe20003f94000 */
[----:B------:R-:W-:Y:S01]  /*1370*/  IMAD.MOV.U32 R23, RZ, RZ, -0x40800000 ;  /* 0xbf800000ff177424 */ /* 0x000fe200078e00ff */
[----:B------:R-:W0:Y:S01]  /*1380*/  LDS R24, [R24] ;  /* 0x0000000018187984 */ /* 0x000e220000000800 */
[--C-:B------:R-:W-:Y:S01]  /*1390*/  @!P0 IMAD.MOV.U32 R23, RZ, RZ, R4.reuse ;  /* 0x000000ffff178224 */ /* 0x100fe200078e0004 */
[----:B------:R-:W-:Y:S01]  /*13a0*/  @!P2 SEL R11, R8, R22, P4 ;  /* 0x00000016080ba207 */ /* 0x000fe20002000000 */
[----:B------:R-:W-:Y:S02]  /*13b0*/  IMAD.MOV.U32 R8, RZ, RZ, R4 ;  /* 0x000000ffff087224 */ /* 0x000fe400078e0004 */
[----:B------:R-:W-:-:S02]  /*13c0*/  @!P0 IMAD.MOV.U32 R8, RZ, RZ, 0x3f800000 ;  /* 0x3f800000ff088424 */ /* 0x000fc400078e00ff */
[----:B------:R-:W-:Y:S02]  /*13d0*/  @!P3 IMAD.MOV.U32 R23, RZ, RZ, R28 ;  /* 0x000000ffff17b224 */ /* 0x000fe400078e001c */
[----:B------:R-:W-:Y:S02]  /*13e0*/  IMAD.MOV.U32 R22, RZ, RZ, 0x7f ;  /* 0x0000007fff167424 */ /* 0x000fe400078e00ff */
[----:B------:R-:W-:Y:S02]  /*13f0*/  @!P3 IMAD.MOV.U32 R28, RZ, RZ, R8 ;  /* 0x000000ffff1cb224 */ /* 0x000fe400078e0008 */
[----:B------:R-:W-:Y:S02]  /*1400*/  @!P0 IMAD.MOV.U32 R22, RZ, RZ, 0xff ;  /* 0x000000ffff168424 */ /* 0x000fe400078e00ff */
[----:B------:R-:W-:Y:S02]  /*1410*/  IMAD.MOV.U32 R8, RZ, RZ, RZ ;  /* 0x000000ffff087224 */ /* 0x000fe400078e00ff */
        /* <DEDUP_REMOVED lines=41> */
[----:B------:R-:W-:Y:S01]  /*16b0*/  IMAD.MOV.U32 R25, RZ, RZ, 0x3f ;  /* 0x0000003fff197424 */ /* 0x000fe200078e00ff */
[----:B------:R-:W0:Y:S11]  /*16c0*/  LDS R22, [R22] ;  /* 0x0000000016167984 */ /* 0x000e360000000800 */
[----:B------:R-:W-:Y:S01]  /*16d0*/  @!P0 IMAD.MOV.U32 R25, RZ, RZ, 0xbf ;  /* 0x000000bfff198424 */ /* 0x000fe200078e00ff */
        /* <DEDUP_REMOVED lines=8> */
[----:B------:R-:W-:-:S04]  /*1760*/  LEA R24, R25, UR5, 0x2 ;  /* 0x0000000519187c11 */ /* 0x000fc8000f8e10ff */
[----:B------:R-:W0:Y:S04]  /*1770*/  LDS R26, [R26] ;  /* 0x000000001a1a7984 */ /* 0x000e280000000800 */
[----:B------:R-:W1:Y:S01]  /*1780*/  LDS R24, [R24] ;  /* 0x0000000018187984 */ /* 0x000e620000000800 */
[----:B0-----:R-:W-:Y:S02]  /*1790*/  FSETP.GEU.FTZ.AND P2, PT, R26, R9, PT ;  /* 0x000000091a00720b */ /* 0x001fe40003f5e000 */
[----:B-1----:R-:W-:-:S11]  /*17a0*/  FSETP.GEU.FTZ.AND P3, PT, R24, R21, PT ;  /* 0x000000151800720b */ /* 0x002fd60003f7e000 */
[----:B------:R-:W-:Y:S02]  /*17b0*/  @P2 ISETP.NE.AND P4, PT, R8, RZ, PT ;  /* 0x000000ff0800220c */ /* 0x000fe40003f85270 */
[----:B------:R-:W-:Y:S02]  /*17c0*/  @!P2 ISETP.NE.AND P5, PT, R5, 0xff, PT ;  /* 0x000000ff0500a80c */ /* 0x000fe40003fa5270 */
[----:B------:R-:W-:Y:S02]  /*17d0*/  @P2 FSEL R27, R10, R23, !P4 ;  /* 0x000000170a1b2208 */ /* 0x000fe40006000000 */
[----:B------:R-:W-:Y:S01]  /*17e0*/  @!P2 FSEL R23, R2, R22, !P5 ;  /* 0x000000160217a208 */ /* 0x000fe20006800000 */
[C---:B------:R-:W-:Y:S02]  /*17f0*/  @P3 VIADD R22, R25.reuse, 0xffffffe0 ;  /* 0xffffffe019163836 */ /* 0x040fe40000000000 */
[----:B------:R-:W-:Y:S01]  /*1800*/  @P2 FADD.FTZ R27, R26, R27 ;  /* 0x0000001b1a1b2221 */ /* 0x000fe20000010000 */
[----:B------:R-:W-:-:S02]  /*1810*/  @!P3 VIADD R22, R25, 0x20 ;  /* 0x000000201916b836 */ /* 0x000fc40000000000 */
[----:B------:R-:W-:Y:S01]  /*1820*/  @!P2 FADD.FTZ R23, R26, R23 ;  /* 0x000000171a17a221 */ /* 0x000fe20000010000 */
[----:B------:R-:W-:-:S03]  /*1830*/  @P2 FMUL.FTZ R26, R27, 0.5 ;  /* 0x3f0000001b1a2820 */ /* 0x000fc60000410000 */
[----:B------:R-:W-:Y:S01]  /*1840*/  @!P2 FMUL.FTZ R28, R23, 0.5 ;  /* 0x3f000000171ca820 */ /* 0x000fe20000410000 */
[----:B------:R-:W-:Y:S01]  /*1850*/  IMAD.MOV.U32 R23, RZ, RZ, 0x7f ;  /* 0x0000007fff177424 */ /* 0x000fe200078e00ff */
[----:B------:R-:W-:Y:S01]  /*1860*/  @P2 FSETP.GT.FTZ.AND P5, PT, R26, R9, PT ;  /* 0x000000091a00220b */ /* 0x000fe20003fb4000 */
[----:B------:R-:W-:Y:S01]  /*1870*/  @!P0 IMAD.MOV.U32 R23, RZ, RZ, 0xff ;  /* 0x000000ffff178424 */ /* 0x000fe200078e00ff */
[----:B------:R-:W-:Y:S02]  /*1880*/  LEA R26, R22, UR5, 0x2 ;  /* 0x00000005161a7c11 */ /* 0x000fe4000f8e10ff */
[----:B------:R-:W-:Y:S02]  /*1890*/  @P2 SEL R8, R8, R6, P5 ;  /* 0x0000000608082207 */ /* 0x000fe40002800000 */
[----:B------:R-:W-:Y:S02]  /*18a0*/  @!P2 FSETP.GT.FTZ.AND P4, PT, R9, R28, PT ;  /* 0x0000001c0900a20b */ /* 0x000fe40003f94000 */
[----:B------:R-:W0:Y:S02]  /*18b0*/  LDS R26, [R26] ;  /* 0x000000001a1a7984 */ /* 0x000e240000000800 */
[----:B------:R-:W-:Y:S01]  /*18c0*/  @!P2 SEL R8, R5, R6, P4 ;  /* 0x000000060508a207 */ /* 0x000fe20002000000 */
[----:B------:R-:W-:Y:S01]  /*18d0*/  IMAD.MOV.U32 R6, RZ, RZ, R4 ;  /* 0x000000ffff067224 */ /* 0x000fe200078e0004 */
[----:B------:R-:W-:Y:S01]  /*18e0*/  FSETP.GEU.FTZ.AND P4, PT, R4, R3, PT ;  /* 0x000000030400720b */ /* 0x000fe20003f9e000 */
[----:B------:R-:W-:Y:S01]  /*18f0*/  @!P0 IMAD.MOV.U32 R6, RZ, RZ, 0x3f800000 ;  /* 0x3f800000ff068424 */ /* 0x000fe200078e00ff */
[----:B------:R-:W-:Y:S01]  /*1900*/  PRMT R11, R8, 0x7604, R11 ;  /* 0x00007604080b7816 */ /* 0x000fe2000000000b */
[----:B------:R-:W-:-:S02]  /*1910*/  IMAD.MOV.U32 R5, RZ, RZ, -0x40800000 ;  /* 0xbf800000ff057424 */ /* 0x000fc400078e00ff */
[----:B------:R-:W-:Y:S02]  /*1920*/  @!P0 IMAD.MOV.U32 R5, RZ, RZ, R4 ;  /* 0x000000ffff058224 */ /* 0x000fe400078e0004 */
[----:B------:R-:W-:Y:S02]  /*1930*/  @!P3 IMAD.MOV.U32 R5, RZ, RZ, R24 ;  /* 0x000000ffff05b224 */ /* 0x000fe400078e0018 */
[----:B------:R-:W-:Y:S02]  /*1940*/  @!P3 IMAD.MOV.U32 R24, RZ, RZ, R6 ;  /* 0x000000ffff18b224 */ /* 0x000fe400078e0006 */
[----:B------:R-:W-:Y:S02]  /*1950*/  IMAD.MOV.U32 R6, RZ, RZ, RZ ;  /* 0x000000ffff067224 */ /* 0x000fe400078e00ff */
[----:B------:R-:W-:Y:S01]  /*1960*/  @!P0 IMAD.MOV.U32 R6, RZ, RZ, 0x7f ;  /* 0x0000007fff068424 */ /* 0x000fe200078e00ff */
[----:B------:R-:W-:Y:S01]  /*1970*/  @!P3 MOV R6, R25 ;  /* 0x000000190006b202 */ /* 0x000fe20000000f00 */
        /* <DEDUP_REMOVED lines=36> */
[----:B------:R-:W-:Y:S02]  /*1bc0*/  @!P0 IMAD.MOV.U32 R22, RZ, RZ, R24 ;  /* 0x000000ffff168224 */ /* 0x000fe400078e0018 */
[----:B------:R-:W-:-:S02]  /*1bd0*/  IMAD.MOV.U32 R23, RZ, RZ, 0x3f ;  /* 0x0000003fff177424 */ /* 0x000fc400078e00ff */
[----:B------:R-:W-:Y:S01]  /*1be0*/  @!P4 IMAD.MOV.U32 R23, RZ, RZ, 0xbf ;  /* 0x000000bfff17c424 */ /* 0x000fe200078e00ff */
        /* <DEDUP_REMOVED lines=25> */
[----:B------:R-:W-:Y:S02]  /*1d80*/  IMAD.MOV.U32 R9, RZ, RZ, -0x40800000 ;  /* 0xbf800000ff097424 */ /* 0x000fe400078e00ff */
[----:B------:R-:W0:Y:S01]  /*1d90*/  LDS R24, [R24] ;  /* 0x0000000018187984 */ /* 0x000e220000000800 */
[----:B------:R-:W-:Y:S01]  /*1da0*/  @!P4 IMAD.MOV.U32 R9, RZ, RZ, R4 ;  /* 0x000000ffff09c224 */ /* 0x000fe200078e0004 */
[----:B------:R-:W-:Y:S01]  /*1db0*/  @!P3 FSETP.GT.FTZ.AND P2, PT, R21, R28, PT ;  /* 0x0000001c1500b20b */ /* 0x000fe20003f54000 */
[----:B------:R-:W-:Y:S01]  /*1dc0*/  @!P4 IMAD.MOV.U32 R4, RZ, RZ, 0x3f800000 ;  /* 0x3f800000ff04c424 */ /* 0x000fe200078e00ff */
[----:B------:R-:W-:Y:S01]  /*1dd0*/  @P3 FSETP.GT.FTZ.AND P0, PT, R25, R21, PT ;  /* 0x000000151900320b */ /* 0x000fe20003f14000 */
[----:B------:R-:W-:Y:S01]  /*1de0*/  @!P5 IMAD.MOV.U32 R9, RZ, RZ, R22 ;  /* 0x000000ffff09d224 */ /* 0x000fe200078e0016 */
[----:B------:R-:W-:Y:S01]  /*1df0*/  HFMA2.MMA R21, -RZ, RZ, 0, 0 ;  /* 0x00000000ff157435 */ /* 0x000fe200000001ff */
[----:B------:R-:W-:Y:S01]  /*1e00*/  @!P5 IMAD.MOV.U32 R22, RZ, RZ, R4 ;  /* 0x000000ffff16d224 */ /* 0x000fe200078e0004 */
[-C--:B------:R-:W-:Y:S01]  /*1e10*/  @P3 SEL R6, R6, R7.reuse, P0 ;  /* 0x0000000706063207 */ /* 0x080fe20000000000 */
[----:B------:R-:W-:Y:S01]  /*1e20*/  IMAD.MOV.U32 R25, RZ, RZ, 0x7f ;  /* 0x0000007fff197424 */ /* 0x000fe200078e00ff */
[----:B------:R-:W-:Y:S01]  /*1e30*/  @!P3 SEL R6, R26, R7, P2 ;  /* 0x000000071a06b207 */ /* 0x000fe20001000000 */
[----:B------:R-:W-:-:S02]  /*1e40*/  @!P4 IMAD.MOV.U32 R25, RZ, RZ, 0xff ;  /* 0x000000ffff19c424 */ /* 0x000fc400078e00ff */
[----:B------:R-:W-:Y:S01]  /*1e50*/  @!P4 IMAD.MOV.U32 R21, RZ, RZ, 0x7f ;  /* 0x0000007fff15c424 */ /* 0x000fe200078e00ff */
[----:B------:R-:W-:Y:S01]  /*1e60*/  PRMT R6, R6, 0x7054, R11 ;  /* 0x0000705406067816 */ /* 0x000fe2000000000b */
        /* <DEDUP_REMOVED lines=48> */
[----:B------:R-:W-:Y:S01]  /*2170*/  UIADD3 UR5, UR8, 0x1000, URZ ;  /* 0x0000100008057890 */ /* 0x000fe2000fffe03f */
[----:B------:R-:W0:Y:S01]  /*2180*/  LDS R22, [R22] ;  /* 0x0000000016167984 */ /* 0x000e220000000800 */
[----:B------:R-:W-:Y:S01]  /*2190*/  FSEL R9, R10, R9, !P6 ;  /* 0x000000090a097208 */ /* 0x000fe20007000000 */
[----:B------:R-:W-:Y:S01]  /*21a0*/  IMAD.U32 R23, RZ, RZ, UR20 ;  /* 0x00000014ff177e24 */ /* 0x000fe2000f8e00ff */
[----:B------:R-:W-:Y:S01]  /*21b0*/  FSEL R2, R2, R27, !P5 ;  /* 0x0000001b02027208 */ /* 0x000fe20006800000 */
        /* <DEDUP_REMOVED lines=13> */
[----:B------:R-:W-:-:S02]  /*2290*/  PRMT R21, R21, 0x654, R6 ;  /* 0x0000065415157816 */ /* 0x000fc40000000006 */
[----:B------:R-:W-:-:S03]  /*22a0*/  SHF.R.S32.HI R6, RZ, 0x1f, R16 ;  /* 0x0000001fff067819 */ /* 0x000fc60000011410 */
        /* <DEDUP_REMOVED lines=11> */
[-C--:B0-----:R-:W-:Y:S01]  /*2360*/  ISETP.GE.AND P1, PT, R13, R3.reuse, PT ;  /* 0x000000030d00720c */ /* 0x081fe20003f26270 */
[----:B------:R-:W-:Y:S01]  /*2370*/  IMAD.U32 R13, RZ, RZ, UR21 ;  /* 0x00000015ff0d7e24 */ /* 0x000fe2000f8e00ff */
[----:B------:R-:W-:-:S02]  /*2380*/  ISETP.GE.AND P2, PT, R12, R3, PT ;  /* 0x000000030c00720c */ /* 0x000fc40003f46270 */
        /* <DEDUP_REMOVED lines=13> */
.L_x_1162:
        /* <DEDUP_REMOVED lines=10> */
.L_x_2116:


//--------------------- .text._Z18kQuantizeBlockwiseIfLi2048ELi4ELi0ELi0EEvPfPT_S0_PhS0_ii --------------------------
	.section	.text._Z18kQuantizeBlockwiseIfLi2048ELi4ELi0ELi0EEvPfPT_S0_PhS0_ii,"ax",@progbits
	.align	128
        .global         _Z18kQuantizeBlockwiseIfLi2048ELi4ELi0ELi0EEvPfPT_S0_PhS0_ii
        .type           _Z18kQuantizeBlockwiseIfLi2048ELi4ELi0ELi0EEvPfPT_S0_PhS0_ii,@function
        .size           _Z18kQuantizeBlockwiseIfLi2048ELi4ELi0ELi0EEvPfPT_S0_PhS0_ii,(.L_x_2117 - _Z18kQuantizeBlockwiseIfLi2048ELi4ELi0ELi0EEvPfPT_S0_PhS0_ii)
        .other          _Z18kQuantizeBlockwiseIfLi2048ELi4ELi0ELi0EEvPfPT_S0_PhS0_ii,@"STO_CUDA_ENTRY STV_DEFAULT"
_Z18kQuantizeBlockwiseIfLi2048ELi4ELi0ELi0EEvPfPT_S0_PhS0_ii:
.text._Z18kQuantizeBlockwiseIfLi2048ELi4ELi0ELi0EEvPfPT_S0_PhS0_ii:
        /* <DEDUP_REMOVED lines=17> */
.L_x_1165:
[----:B0-2---:R-:W-:-:S06]  /*0110*/  IMAD.WIDE R2, R7, 0x4, R4 ;  /* 0x0000000407027825 */ /* 0x005fcc00078e0204 */
[----:B------:R-:W2:Y:S01]  /*0120*/  LDG.E R2, desc[UR12][R2.64] ;  /* 0x0000000c02027981 */ /* 0x000ea2000c1e1900 */
[----:B------:R-:W-:Y:S02]  /*0130*/  IMAD R9, R7, 0x4, R6 ;  /* 0x0000000407097824 */ /* 0x000fe400078e0206 */
[----:B-1----:R-:W-:-:S05]  /*0140*/  IMAD.IADD R7, R8, 0x1, R7 ;  /* 0x0000000108077824 */ /* 0x002fca00078e0207 */
[----:B------:R-:W-:Y:S01]  /*0150*/  ISETP.GE.AND P0, PT, R7, 0x100, PT ;  /* 0x000001000700780c */ /* 0x000fe20003f06270 */
[----:B--2---:R0:W-:-:S12]  /*0160*/  STS [R9], R2 ;  /* 0x0000000209007388 */ /* 0x0041d80000000800 */
[----:B------:R-:W-:Y:S05]  /*0170*/  @!P0 BRA `(.L_x_1165) ;  /* 0xfffffffc00e48947 */ /* 0x000fea000383ffff */
.L_x_1164:
[----:B------:R-:W-:Y:S05]  /*0180*/  BSYNC B0 ;  /* 0x0000000000007941 */ /* 0x000fea0003800000 */
.L_x_1163:
        /* <DEDUP_REMOVED lines=26> */
.L_x_1171:
[----:B------:R-:W1:Y:S01]  /*0330*/  LDC R4, c[0x0][0x23c] ;  /* 0x00008f00ff047b82 */ /* 0x000e620000000800 */
[----:B------:R-:W-:Y:S01]  /*0340*/  IMAD R3, RZ, RZ, -UR7 ;  /* 0x80000007ff037e24 */ /* 0x000fe2000f8e02ff */
[----:B------:R-:W-:Y:S02]  /*0350*/  IADD3 R5, P1, R26, UR7, RZ ;  /* 0x000000071a057c10 */ /* 0x000fe4000ff3e0ff */
[----:B------:R-:W-:Y:S02]  /*0360*/  CS2R R6, SRZ ;  /* 0x0000000000067805 */ /* 0x000fe4000001ff00 */
[----:B------:R-:W-:Y:S02]  /*0370*/  CS2R R12, SRZ ;  /* 0x00000000000c7805 */ /* 0x000fe4000001ff00 */
[----:B------:R-:W-:Y:S02]  /*0380*/  IADD3.X R8, R8, UR15, RZ, P1, !PT ;  /* 0x0000000f08087c10 */ /* 0x000fe40008ffe4ff */
[----:B-1----:R-:W-:Y:S01]  /*0390*/  VIADDMNMX R3, R3, R4, 0x800, PT ;  /* 0x0000080003037446 */ /* 0x002fe20003800104 */
[----:B------:R-:W-:Y:S01]  /*03a0*/  BAR.SYNC.DEFER_BLOCKING 0x0 ;  /* 0x0000000000007b1d */ /* 0x000fe20000010000 */
[----:B------:R-:W-:-:S02]  /*03b0*/  LEA R4, P4, R5, UR16, 0x2 ;  /* 0x0000001005047c11 */ /* 0x000fc4000f8810ff */
[----:B------:R-:W-:Y:S02]  /*03c0*/  ISETP.GE.AND P0, PT, R26, R3, PT ;  /* 0x000000031a00720c */ /* 0x000fe40003f06270 */
[----:B------:R-:W-:Y:S02]  /*03d0*/  LOP3.LUT R26, R25, 0x1f, R0, 0xf8, !PT ;  /* 0x0000001f191a7812 */ /* 0x000fe400078ef800 */
[----:B------:R-:W-:Y:S02]  /*03e0*/  LEA.HI.X R5, R5, UR17, R8, 0x2, P4 ;  /* 0x0000001105057c11 */ /* 0x000fe4000a0f1408 */
[C---:B------:R-:W-:Y:S02]  /*03f0*/  LOP3.LUT R24, R26.reuse, 0x20, RZ, 0xfc, !PT ;  /* 0x000000201a187812 */ /* 0x040fe400078efcff */
[C---:B------:R-:W-:Y:S02]  /*0400*/  LOP3.LUT R22, R26.reuse, 0x40, RZ, 0xfc, !PT ;  /* 0x000000401a167812 */ /* 0x040fe400078efcff */
[----:B------:R-:W-:-:S02]  /*0410*/  LOP3.LUT R20, R26, 0x60, RZ, 0xfc, !PT ;  /* 0x000000601a147812 */ /* 0x000fc400078efcff */
[-C--:B------:R-:W-:Y:S01]  /*0420*/  ISETP.GE.AND P1, PT, R24, R3.reuse, PT ;  /* 0x000000031800720c */ /* 0x080fe20003f26270 */
[----:B------:R-:W2:Y:S01]  /*0430*/  @!P0 LDG.E.CONSTANT R7, desc[UR12][R4.64] ;  /* 0x0000000c04078981 */ /* 0x000ea2000c1e9900 */
[-C--:B------:R-:W-:Y:S02]  /*0440*/  ISETP.GE.AND P2, PT, R22, R3.reuse, PT ;  /* 0x000000031600720c */ /* 0x080fe40003f46270 */
[----:B------:R-:W-:-:S09]  /*0450*/  ISETP.GE.AND P3, PT, R20, R3, PT ;  /* 0x000000031400720c */ /* 0x000fd20003f66270 */
[----:B------:R-:W3:Y:S04]  /*0460*/  @!P1 LDG.E.CONSTANT R6, desc[UR12][R4.64+0x80] ;  /* 0x0000800c04069981 */ /* 0x000ee8000c1e9900 */
[----:B------:R-:W4:Y:S04]  /*0470*/  @!P2 LDG.E.CONSTANT R13, desc[UR12][R4.64+0x100] ;  /* 0x0001000c040da981 */ /* 0x000f28000c1e9900 */
[----:B------:R-:W5:Y:S01]  /*0480*/  @!P3 LDG.E.CONSTANT R12, desc[UR12][R4.64+0x180] ;  /* 0x0001800c040cb981 */ /* 0x000f62000c1e9900 */
        /* <DEDUP_REMOVED lines=9> */
[----:B--2---:R-:W-:Y:S04]  /*0520*/  STS [R14], R7 ;  /* 0x000000070e007388 */ /* 0x004fe80000000800 */
[----:B---3--:R-:W-:Y:S04]  /*0530*/  STS [R14+0x80], R6 ;  /* 0x000080060e007388 */ /* 0x008fe80000000800 */
        /* <DEDUP_REMOVED lines=92> */
.L_x_1167:
        /* <DEDUP_REMOVED lines=59> */
.L_x_1168:
[----:B------:R-:W-:Y:S05]  /*0eb0*/  BSYNC B0 ;  /* 0x0000000000007941 */ /* 0x000fea0003800000 */
.L_x_1166:
        /* <DEDUP_REMOVED lines=14> */
.L_x_1170:
[----:B------:R-:W-:Y:S05]  /*0fa0*/  BSYNC B0 ;  /* 0x0000000000007941 */ /* 0x000fea0003800000 */
.L_x_1169:
        /* <DEDUP_REMOVED lines=77> */
[----:B------:R-:W-:Y:S01]  /*1480*/  IMAD.MOV.U32 R16, RZ, RZ, -0x40800000 ;  /* 0xbf800000ff107424 */ /* 0x000fe200078e00ff */
[----:B------:R-:W0:Y:S01]  /*1490*/  LDS R27, [R27] ;  /* 0x000000001b1b7984 */ /* 0x000e220000000800 */
[----:B------:R-:W-:Y:S01]  /*14a0*/  @!P0 IMAD.MOV.U32 R16, RZ, RZ, R6 ;  /* 0x000000ffff108224 */ /* 0x000fe200078e0006 */
[----:B0-----:R-:W-:-:S13]  /*14b0*/  FSETP.GEU.FTZ.AND P2, PT, R27, R17, PT ;  /* 0x000000111b00720b */ /* 0x001fda0003f5e000 */
[----:B------:R-:W-:Y:S02]  /*14c0*/  @!P2 ISETP.NE.AND P4, PT, R13, 0xff, PT ;  /* 0x000000ff0d00a80c */ /* 0x000fe40003f85270 */
[----:B------:R-:W-:Y:S02]  /*14d0*/  @P2 ISETP.NE.AND P3, PT, R15, RZ, PT ;  /* 0x000000ff0f00220c */ /* 0x000fe40003f65270 */
[----:B------:R-:W-:Y:S02]  /*14e0*/  @!P2 FSEL R18, R4, R18, !P4 ;  /* 0x000000120412a208 */ /* 0x000fe40006000000 */
[----:B------:R-:W-:-:S03]  /*14f0*/  @P2 FSEL R14, R7, R14, !P3 ;  /* 0x0000000e070e2208 */ /* 0x000fc60005800000 */
[----:B------:R-:W-:Y:S01]  /*1500*/  @!P2 FADD.FTZ R8, R27, R18 ;  /* 0x000000121b08a221 */ /* 0x000fe20000010000 */
[----:B------:R-:W-:Y:S01]  /*1510*/  LEA R18, R19, UR5, 0x2 ;  /* 0x0000000513127c11 */ /* 0x000fe2000f8e10ff */
[----:B------:R-:W-:Y:S02]  /*1520*/  @P2 FADD.FTZ R14, R27, R14 ;  /* 0x0000000e1b0e2221 */ /* 0x000fe40000010000 */
[----:B------:R-:W-:Y:S02]  /*1530*/  @!P2 FMUL.FTZ R8, R8, 0.5 ;  /* 0x3f0000000808a820 */ /* 0x000fe40000410000 */
[----:B------:R-:W-:Y:S01]  /*1540*/  @P2 FMUL.FTZ R14, R14, 0.5 ;  /* 0x3f0000000e0e2820 */ /* 0x000fe20000410000 */
[----:B------:R-:W0:Y:S02]  /*1550*/  LDS R18, [R18] ;  /* 0x0000000012127984 */ /* 0x000e240000000800 */
[----:B------:R-:W-:Y:S02]  /*1560*/  @!P2 FSETP.GT.FTZ.AND P3, PT, R17, R8, PT ;  /* 0x000000081100a20b */ /* 0x000fe40003f74000 */
[----:B------:R-:W-:-:S04]  /*1570*/  @P2 FSETP.GT.FTZ.AND P4, PT, R14, R17, PT ;  /* 0x000000110e00220b */ /* 0x000fc80003f94000 */
[-C--:B------:R-:W-:Y:S02]  /*1580*/  @P2 SEL R8, R15, R12.reuse, P4 ;  /* 0x0000000c0f082207 */ /* 0x080fe40002000000 */
[----:B------:R-:W-:Y:S01]  /*1590*/  @!P2 SEL R8, R13, R12, P3 ;  /* 0x0000000c0d08a207 */ /* 0x000fe20001800000 */
[----:B------:R-:W-:Y:S02]  /*15a0*/  IMAD.MOV.U32 R12, RZ, RZ, R6 ;  /* 0x000000ffff0c7224 */ /* 0x000fe400078e0006 */
[----:B------:R-:W-:Y:S02]  /*15b0*/  @!P0 IMAD.MOV.U32 R12, RZ, RZ, 0x3f800000 ;  /* 0x3f800000ff0c8424 */ /* 0x000fe400078e00ff */
[----:B------:R-:W-:Y:S02]  /*15c0*/  IMAD.MOV.U32 R13, RZ, RZ, 0x7f ;  /* 0x0000007fff0d7424 */ /* 0x000fe400078e00ff */
        /* <DEDUP_REMOVED lines=49> */
[----:B------:R-:W-:-:S03]  /*18e0*/  FMUL.FTZ R5, R11, R5 ;  /* 0x000000050b057220 */ /* 0x000fc60000410000 */
        /* <DEDUP_REMOVED lines=24> */
[----:B------:R-:W-:Y:S01]  /*1a70*/  @!P2 FSETP.GT.FTZ.AND P3, PT, R9, R10, PT ;  /* 0x0000000a0900a20b */ /* 0x000fe20003f74000 */
[--C-:B------:R-:W-:Y:S01]  /*1a80*/  IMAD.MOV.U32 R10, RZ, RZ, R6.reuse ;  /* 0x000000ffff0a7224 */ /* 0x100fe200078e0006 */
[-C--:B------:R-:W-:Y:S01]  /*1a90*/  @P2 SEL R9, R12, R15.reuse, P4 ;  /* 0x0000000f0c092207 */ /* 0x080fe20002000000 */
[----:B------:R-:W-:Y:S01]  /*1aa0*/  @!P0 IMAD.MOV.U32 R10, RZ, RZ, 0x3f800000 ;  /* 0x3f800000ff0a8424 */ /* 0x000fe200078e00ff */
[----:B------:R-:W-:Y:S01]  /*1ab0*/  @!P2 SEL R9, R14, R15, P3 ;  /* 0x0000000f0e09a207 */ /* 0x000fe20001800000 */
[----:B------:R-:W-:Y:S01]  /*1ac0*/  IMAD.MOV.U32 R12, RZ, RZ, -0x40800000 ;  /* 0xbf800000ff0c7424 */ /* 0x000fe200078e00ff */
[----:B------:R-:W-:Y:S01]  /*1ad0*/  FSETP.GEU.FTZ.AND P4, PT, R6, R5, PT ;  /* 0x000000050600720b */ /* 0x000fe20003f9e000 */
[----:B------:R-:W-:Y:S01]  /*1ae0*/  @!P0 IMAD.MOV.U32 R12, RZ, RZ, R6 ;  /* 0x000000ffff0c8224 */ /* 0x000fe200078e0006 */
[----:B------:R-:W-:Y:S01]  /*1af0*/  PRMT R9, R9, 0x7604, R8 ;  /* 0x0000760409097816 */ /* 0x000fe20000000008 */
[----:B------:R-:W-:Y:S01]  /*1b00*/  IMAD.MOV.U32 R14, RZ, RZ, 0x7f ;  /* 0x0000007fff0e7424 */ /* 0x000fe200078e00ff */
[----:B------:R-:W-:Y:S01]  /*1b10*/  SHF.R.S32.HI R8, RZ, 0x1f, R26 ;  /* 0x0000001fff087819 */ /* 0x000fe2000001141a */
        /* <DEDUP_REMOVED lines=47> */
[----:B------:R-:W0:Y:S01]  /*1e10*/  LDS R17, [R19] ;  /* 0x0000000013117984 */ /* 0x000e220000000800 */
        /* <DEDUP_REMOVED lines=27> */
[----:B------:R-:W-:Y:S01]  /*1fd0*/  @!P3 FSETP.GT.FTZ.AND P2, PT, R13, R12, PT ;  /* 0x0000000c0d00b20b */ /* 0x000fe20003f54000 */
[----:B------:R-:W-:Y:S01]  /*1fe0*/  IMAD.MOV.U32 R12, RZ, RZ, -0x40800000 ;  /* 0xbf800000ff0c7424 */ /* 0x000fe200078e00ff */
[-C--:B------:R-:W-:Y:S01]  /*1ff0*/  @P3 SEL R10, R10, R11.reuse, P0 ;  /* 0x0000000b0a0a3207 */ /* 0x080fe20000000000 */
[----:B------:R-:W-:Y:S01]  /*2000*/  @!P4 IMAD.MOV.U32 R12, RZ, RZ, R6 ;  /* 0x000000ffff0cc224 */ /* 0x000fe200078e0006 */
[----:B------:R-:W0:Y:S01]  /*2010*/  LDS R18, [R18] ;  /* 0x0000000012127984 */ /* 0x000e220000000800 */
[----:B------:R-:W-:Y:S01]  /*2020*/  @!P4 IMAD.MOV.U32 R6, RZ, RZ, 0x3f800000 ;  /* 0x3f800000ff06c424 */ /* 0x000fe200078e00ff */
[----:B------:R-:W-:Y:S01]  /*2030*/  @!P3 SEL R10, R15, R11, P2 ;  /* 0x0000000b0f0ab207 */ /* 0x000fe20001000000 */
[----:B------:R-:W-:Y:S02]  /*2040*/  @!P5 IMAD.MOV.U32 R12, RZ, RZ, R14 ;  /* 0x000000ffff0cd224 */ /* 0x000fe400078e000e */
[----:B------:R-:W-:Y:S01]  /*2050*/  IMAD.MOV.U32 R13, RZ, RZ, 0x7f ;  /* 0x0000007fff0d7424 */ /* 0x000fe200078e00ff */
[----:B------:R-:W-:Y:S01]  /*2060*/  PRMT R9, R10, 0x7054, R9 ;  /* 0x000070540a097816 */ /* 0x000fe20000000009 */
[----:B------:R-:W-:-:S02]  /*2070*/  @!P5 IMAD.MOV.U32 R14, RZ, RZ, R6 ;  /* 0x000000ffff0ed224 */ /* 0x000fc400078e0006 */
[----:B------:R-:W-:Y:S02]  /*2080*/  @!P4 IMAD.MOV.U32 R13, RZ, RZ, 0xff ;  /* 0x000000ffff0dc424 */ /* 0x000fe400078e00ff */
        /* <DEDUP_REMOVED lines=96> */
.L_x_1172:
        /* <DEDUP_REMOVED lines=15> */
.L_x_2117:


//--------------------- .text._Z18kQuantizeBlockwiseIfLi4096ELi4ELi1ELi0EEvPfPT_S0_PhS0_ii --------------------------
	.section	.text._Z18kQuantizeBlockwiseIfLi4096ELi4ELi1ELi0EEvPfPT_S0_PhS0_ii,"ax",@progbits
	.align	128
        .global         _Z18kQuantizeBlockwiseIfLi4096ELi4ELi1ELi0EEvPfPT_S0_PhS0_ii
        .type           _Z18kQuantizeBlockwiseIfLi4096ELi4ELi1ELi0EEvPfPT_S0_PhS0_ii,@function
        .size           _Z18kQuantizeBlockwiseIfLi4096ELi4ELi1ELi0EEvPfPT_S0_PhS0_ii,(.L_x_2118 - _Z18kQuantizeBlockwiseIfLi4096ELi4ELi1ELi0EEvPfPT_S0_PhS0_ii)
        .other          _Z18kQuantizeBlockwiseIfLi4096ELi4ELi1ELi0EEvPfPT_S0_PhS0_ii,@"STO_CUDA_ENTRY STV_DEFAULT"
_Z18kQuantizeBlockwiseIfLi4096ELi4ELi1ELi0EEvPfPT_S0_PhS0_ii:
.text._Z18kQuantizeBlockwiseIfLi4096ELi4ELi1ELi0EEvPfPT_S0_PhS0_ii:
        /* <DEDUP_REMOVED lines=17> */
.L_x_1175:
[----:B0-2---:R-:W-:-:S06]  /*0110*/  IMAD.WIDE R2, R7, 0x4, R4 ;  /* 0x0000000407027825 */ /* 0x005fcc00078e0204 */
[----:B------:R-:W2:Y:S01]  /*0120*/  LDG.E R2, desc[UR10][R2.64] ;  /* 0x0000000a02027981 */ /* 0x000ea2000c1e1900 */
[----:B------:R-:W-:Y:S02]  /*0130*/  IMAD R9, R7, 0x4, R6 ;  /* 0x0000000407097824 */ /* 0x000fe400078e0206 */
[----:B-1----:R-:W-:-:S05]  /*0140*/  IMAD.IADD R7, R8, 0x1, R7 ;  /* 0x0000000108077824 */ /* 0x002fca00078e0207 */
[----:B------:R-:W-:Y:S01]  /*0150*/  ISETP.GE.AND P0, PT, R7, 0x100, PT ;  /* 0x000001000700780c */ /* 0x000fe20003f06270 */
[----:B--2---:R0:W-:-:S12]  /*0160*/  STS [R9], R2 ;  /* 0x0000000209007388 */ /* 0x0041d80000000800 */
[----:B------:R-:W-:Y:S05]  /*0170*/  @!P0 BRA `(.L_x_1175) ;  /* 0xfffffffc00e48947 */ /* 0x000fea000383ffff */
.L_x_1174:
[----:B------:R-:W-:Y:S05]  /*0180*/  BSYNC B0 ;  /* 0x0000000000007941 */ /* 0x000fea0003800000 */
.L_x_1173:
        /* <DEDUP_REMOVED lines=9> */
[----:B------:R-:W-:Y:S01]  /*0220*/  ULDC.64 UR8, c[0x0][0x230] ;  /* 0x00008c0000087ab9 */ /* 0x000fe20000000a00 */
[----:B------:R-:W-:Y:S01]  /*0230*/  UMOV UR6, 0x400 ;  /* 0x0000040000067882 */ /* 0x000fe20000000000 */
[----:B------:R-:W-:Y:S02]  /*0240*/  USHF.R.S32.HI UR15, URZ, 0x1f, UR5 ;  /* 0x0000001f3f0f7899 */ /* 0x000fe40008011405 */
[----:B------:R-:W-:Y:S01]  /*0250*/  IADD3 R4, R4, UR5, R7 ;  /* 0x0000000504047c10 */ /* 0x000fe2000fffe007 */
[----:B------:R-:W-:Y:S01]  /*0260*/  UIADD3 UR6, UR6, 0x9010, URZ ;  /* 0x0000901006067890 */ /* 0x000fe2000fffe03f */
[----:B------:R-:W-:Y:S01]  /*0270*/  LOP3.LUT R7, R7, 0xffffff80, RZ, 0xc0, !PT ;  /* 0xffffff8007077812 */ /* 0x000fe200078ec0ff */
[----:B------:R-:W-:Y:S01]  /*0280*/  ULDC.64 UR16, c[0x0][0x218] ;  /* 0x0000860000107ab9 */ /* 0x000fe20000000a00 */
[----:B------:R-:W-:Y:S01]  /*0290*/  ULDC.64 UR18, c[0x0][0x220] ;  /* 0x0000880000127ab9 */ /* 0x000fe20000000a00 */
[----:B0-----:R-:W-:Y:S01]  /*02a0*/  IMAD.WIDE.U32 R2, R4, -0x7f7f7f7f, RZ ;  /* 0x8080808104027825 */ /* 0x001fe200078e00ff */
[----:B------:R-:W-:Y:S01]  /*02b0*/  LOP3.LUT R30, R7, 0x1f, R0, 0xf8, !PT ;  /* 0x0000001f071e7812 */ /* 0x000fe200078ef800 */
[----:B------:R-:W-:-:S03]  /*02c0*/  ULDC.64 UR20, c[0x0][0x228] ;  /* 0x00008a0000147ab9 */ /* 0x000fc60000000a00 */
[----:B------:R-:W-:Y:S01]  /*02d0*/  SHF.R.U32.HI R3, RZ, 0x9, R3 ;  /* 0x00000009ff037819 */ /* 0x000fe20000011603 */
[----:B------:R-:W0:Y:S01]  /*02e0*/  S2R R2, SR_LANEID ;  /* 0x0000000000027919 */ /* 0x000e220000000000 */
[----:B------:R-:W-:-:S03]  /*02f0*/  SHF.R.S32.HI R6, RZ, 0x1f, R30 ;  /* 0x0000001fff067819 */ /* 0x000fc6000001141e */
[----:B------:R-:W-:Y:S01]  /*0300*/  IMAD R3, R3, -0x3fc, R4 ;  /* 0xfffffc0403037824 */ /* 0x000fe200078e0204 */
[----:B-1----:R-:W-:-:S04]  /*0310*/  ULEA UR6, UR7, UR6, 0x18 ;  /* 0x0000000607067291 */ /* 0x002fc8000f8ec03f */
[----:B------:R-:W-:Y:S01]  /*0320*/  IADD3 R4, P0, R30, R3, RZ ;  /* 0x000000031e047210 */ /* 0x000fe20007f1e0ff */
[----:B------:R-:W-:Y:S01]  /*0330*/  UMOV UR7, UR5 ;  /* 0x0000000500077c82 */ /* 0x000fe20008000000 */
[----:B------:R-:W-:-:S03]  /*0340*/  SHF.R.S32.HI R3, RZ, 0x1f, R0 ;  /* 0x0000001fff037819 */ /* 0x000fc60000011400 */
[----:B------:R-:W-:Y:S01]  /*0350*/  IMAD.X R5, RZ, RZ, R6, P0 ;  /* 0x000000ffff057224 */ /* 0x000fe200000e0606 */
[C---:B------:R-:W-:Y:S02]  /*0360*/  LEA R32, P0, R4.reuse, UR8, 0x2 ;  /* 0x0000000804207c11 */ /* 0x040fe4000f8010ff */
[----:B------:R-:W-:Y:S02]  /*0370*/  LEA.HI R3, R3, R0, RZ, 0x5 ;  /* 0x0000000003037211 */ /* 0x000fe400078f28ff */
[----:B------:R-:W-:Y:S02]  /*0380*/  LEA.HI.X R33, R4, UR9, R5, 0x2, P0 ;  /* 0x0000000904217c11 */ /* 0x000fe400080f1405 */
[----:B------:R-:W-:Y:S02]  /*0390*/  SHF.R.S32.HI R5, RZ, 0x5, R3 ;  /* 0x00000005ff057819 */ /* 0x000fe40000011403 */
[----:B------:R-:W-:Y:S02]  /*03a0*/  LOP3.LUT R3, R3, 0xffffffe0, RZ, 0xc0, !PT ;  /* 0xffffffe003037812 */ /* 0x000fe400078ec0ff */
[----:B------:R-:W-:-:S02]  /*03b0*/  LEA R5, R5, UR6, 0x2 ;  /* 0x0000000605057c11 */ /* 0x000fc4000f8e10ff */
[----:B------:R-:W-:Y:S01]  /*03c0*/  LOP3.LUT R26, RZ, R3, RZ, 0x33, !PT ;  /* 0x00000003ff1a7212 */ /* 0x000fe200078e33ff */
[----:B------:R-:W-:-:S07]  /*03d0*/  VIADD R28, R3, 0x20 ;  /* 0x00000020031c7836 */ /* 0x000fce0000000000 */
.L_x_1181:
[----:B------:R-:W1:Y:S01]  /*03e0*/  LDC R4, c[0x0][0x23c] ;  /* 0x00008f00ff047b82 */ /* 0x000e620000000800 */
[----:B------:R-:W-:-:S07]  /*03f0*/  IMAD R3, RZ, RZ, -UR7 ;  /* 0x80000007ff037e24 */ /* 0x000fce000f8e02ff */
[----:B------:R-:W-:Y:S01]  /*0400*/  BAR.SYNC.DEFER_BLOCKING 0x0 ;  /* 0x0000000000007b1d */ /* 0x000fe20000010000 */
[----:B------:R-:W-:Y:S02]  /*0410*/  IADD3 R9, P1, R30, UR7, RZ ;  /* 0x000000071e097c10 */ /* 0x000fe4000ff3e0ff */
[----:B------:R-:W-:Y:S02]  /*0420*/  CS2R R16, SRZ ;  /* 0x0000000000107805 */ /* 0x000fe4000001ff00 */
[----:B------:R-:W-:Y:S02]  /*0430*/  IADD3.X R10, R6, UR15, RZ, P1, !PT ;  /* 0x0000000f060a7c10 */ /* 0x000fe40008ffe4ff */
[----:B------:R-:W-:-:S04]  /*0440*/  LEA R8, P4, R9, UR16, 0x2 ;  /* 0x0000001009087c11 */ /* 0x000fc8000f8810ff */
[----:B------:R-:W-:Y:S02]  /*0450*/  LEA.HI.X R9, R9, UR17, R10, 0x2, P4 ;  /* 0x0000001109097c11 */ /* 0x000fe4000a0f140a */
[----:B------:R-:W-:Y:S02]  /*0460*/  CS2R R10, SRZ ;  /* 0x00000000000a7805 */ /* 0x000fe4000001ff00 */
[----:B-1----:R-:W-:-:S04]  /*0470*/  VIADDMNMX R3, R3, R4, 0x1000, PT ;  /* 0x0000100003037446 */ /* 0x002fc80003800104 */
[----:B------:R-:W-:Y:S02]  /*0480*/  ISETP.GE.AND P0, PT, R30, R3, PT ;  /* 0x000000031e00720c */ /* 0x000fe40003f06270 */
[----:B------:R-:W-:-:S04]  /*0490*/  LOP3.LUT R30, R7, 0x1f, R0, 0xf8, !PT ;  /* 0x0000001f071e7812 */ /* 0x000fc800078ef800 */
[C---:B------:R-:W-:Y:S02]  /*04a0*/  LOP3.LUT R24, R30.reuse, 0x20, RZ, 0xfc, !PT ;  /* 0x000000201e187812 */ /* 0x040fe400078efcff */
[C---:B------:R-:W-:Y:S02]  /*04b0*/  LOP3.LUT R6, R30.reuse, 0x40, RZ, 0xfc, !PT ;  /* 0x000000401e067812 */ /* 0x040fe400078efcff */
[----:B------:R-:W-:Y:S02]  /*04c0*/  LOP3.LUT R4, R30, 0x60, RZ, 0xfc, !PT ;  /* 0x000000601e047812 */ /* 0x000fe400078efcff */
        /* <DEDUP_REMOVED lines=9> */
[----:B0-----:R-:W-:-:S04]  /*0560*/  IMAD.IADD R27, R7, 0x1, R2 ;  /* 0x00000001071b7824 */ /* 0x001fc800078e0202 */
[----:B------:R-:W-:Y:S01]  /*0570*/  IMAD R25, R2, 0x3, R27 ;  /* 0x0000000302197824 */ /* 0x000fe200078e021b */
[----:B-1----:R-:W-:-:S06]  /*0580*/  ULEA UR13, UR9, UR8, 0x18 ;  /* 0x00000008090d7291 */ /* 0x002fcc000f8ec03f */
[----:B------:R-:W-:Y:S02]  /*0590*/  LEA R18, R27, UR13, 0x2 ;  /* 0x0000000d1b127c11 */ /* 0x000fe4000f8e10ff */
        /* <DEDUP_REMOVED lines=149> */
.L_x_1177:
        /* <DEDUP_REMOVED lines=95> */
.L_x_1178:
[----:B------:R-:W-:Y:S05]  /*14e0*/  BSYNC B0 ;  /* 0x0000000000007941 */ /* 0x000fea0003800000 */
.L_x_1176:
        /* <DEDUP_REMOVED lines=14> */
.L_x_1180:
[----:B------:R-:W-:Y:S05]  /*15d0*/  BSYNC B0 ;  /* 0x0000000000007941 */ /* 0x000fea0003800000 */
.L_x_1179:
        /* <DEDUP_REMOVED lines=28> */
[----:B-----5:R0:W-:Y:S01]  /*17a0*/  STS [R27+0x180], R17 ;  /* 0x000180111b007388 */ /* 0x0201e20000000800 */
[----:B------:R-:W-:-:S03]  /*17b0*/  NOP ;  /* 0x0000000000007918 */ /* 0x000fc60000000000 */
[----:B------:R-:W1:Y:S01]  /*17c0*/  LDS R8, [UR13+0x92b0] ;  /* 0x0092b00dff087984 */ /* 0x000e620008000800 */
[----:B0-----:R-:W-:Y:S01]  /*17d0*/  IMAD.MOV.U32 R17, RZ, RZ, 0x3f800000 ;  /* 0x3f800000ff117424 */ /* 0x001fe200078e00ff */
[----:B-1----:R-:W-:Y:S01]  /*17e0*/  FSETP.GEU.FTZ.AND P0, PT, R8, R11, PT ;  /* 0x0000000b0800720b */ /* 0x002fe20003f1e000 */
        /* <DEDUP_REMOVED lines=53> */
[----:B------:R-:W-:Y:S04]  /*1b40*/  LDS R19, [UR13+0x90b4] ;  /* 0x0090b40dff137984 */ /* 0x000fe80008000800 */
[----:B------:R-:W-:Y:S01]  /*1b50*/  LDS R21, [R21] ;  /* 0x0000000015157984 */ /* 0x000fe20000000800 */
        /* <DEDUP_REMOVED lines=23> */
[----:B------:R-:W-:Y:S02]  /*1cd0*/  FSETP.GEU.FTZ.AND P2, PT, R21, R17, PT ;  /* 0x000000111500720b */ /* 0x000fe40003f5e000 */
[----:B0-----:R-:W-:-:S04]  /*1ce0*/  FSETP.GEU.FTZ.AND P5, PT, R36, R11, PT ;  /* 0x0000000b2400720b */ /* 0x001fc80003fbe000 */
[----:B------:R-:W-:Y:S02]  /*1cf0*/  FSEL R29, R36, R8, !P5 ;  /* 0x00000008241d7208 */ /* 0x000fe40006800000 */
[C---:B------:R-:W-:Y:S02]  /*1d00*/  FSEL R10, R9.reuse, R36, !P5 ;  /* 0x00000024090a7208 */ /* 0x040fe40006800000 */
[----:B------:R-:W-:Y:S02]  /*1d10*/  FSEL R8, R9, R8, !P5 ;  /* 0x0000000809087208 */ /* 0x000fe40006800000 */
[----:B------:R-:W-:Y:S01]  /*1d20*/  LEA R9, R25, UR5, 0x2 ;  /* 0x0000000519097c11 */ /* 0x000fe2000f8e10ff */
[----:B------:R-:W-:Y:S01]  /*1d30*/  FADD.FTZ R22, R10, -R29 ;  /* 0x8000001d0a167221 */ /* 0x000fe20000010000 */
[----:B------:R-:W-:Y:S02]  /*1d40*/  @P2 VIADD R29, R27, 0xfffffff0 ;  /* 0xfffffff01b1d2836 */ /* 0x000fe40000000000 */
[----:B------:R-:W-:Y:S01]  /*1d50*/  FADD.FTZ R25, -R11, R8 ;  /* 0x000000080b197221 */ /* 0x000fe20000010100 */
[----:B------:R-:W-:Y:S01]  /*1d60*/  @!P2 VIADD R29, R27, 0x10 ;  /* 0x000000101b1da836 */ /* 0x000fe20000000000 */
[----:B------:R-:W-:Y:S01]  /*1d70*/  UIADD3 UR5, UR8, 0x8000, URZ ;  /* 0x0000800008057890 */ /* 0x000fe2000fffe03f */
[----:B------:R-:W0:Y:S01]  /*1d80*/  LDS.128 R8, [R9] ;  /* 0x0000000009087984 */ /* 0x000e220000000c00 */
[----:B------:R-:W1:Y:S02]  /*1d90*/  MUFU.RCP R22, R22 ;  /* 0x0000001600167308 */ /* 0x000e640000001000 */
[----:B------:R-:W-:Y:S01]  /*1da0*/  LEA R36, R29, UR6, 0x2 ;  /* 0x000000061d247c11 */ /* 0x000fe2000f8e10ff */
[----:B------:R-:W-:-:S05]  /*1db0*/  ULEA UR5, UR9, UR5, 0x18 ;  /* 0x0000000509057291 */ /* 0x000fca000f8ec03f */
[----:B------:R-:W2:Y:S01]  /*1dc0*/  LDS R36, [R36] ;  /* 0x0000000024247984 */ /* 0x000ea20000000800 */
        /* <DEDUP_REMOVED lines=10> */
[----:B------:R-:W-:Y:S02]  /*1e70*/  IMAD.MOV.U32 R23, RZ, RZ, 0x7f ;  /* 0x0000007fff177424 */ /* 0x000fe400078e00ff */
[----:B------:R-:W-:Y:S02]  /*1e80*/  @!P3 IMAD.MOV.U32 R34, RZ, RZ, R20 ;  /* 0x000000ffff22b224 */ /* 0x000fe400078e0014 */
[----:B------:R-:W-:Y:S02]  /*1e90*/  IMAD.MOV.U32 R20, RZ, RZ, RZ ;  /* 0x000000ffff147224 */ /* 0x000fe400078e00ff */
[----:B------:R-:W-:-:S02]  /*1ea0*/  @!P0 IMAD.MOV.U32 R20, RZ, RZ, 0x7f ;  /* 0x0000007fff148424 */ /* 0x000fc400078e00ff */
[----:B------:R-:W-:Y:S02]  /*1eb0*/  @!P0 IMAD.MOV.U32 R23, RZ, RZ, 0xff ;  /* 0x000000ffff178424 */ /* 0x000fe400078e00ff */
        /* <DEDUP_REMOVED lines=12> */
[----:B------:R-:W-:-:S02]  /*1f80*/  @!P4 IMAD.MOV.U32 R29, RZ, RZ, R27 ;  /* 0x000000ffff1dc224 */ /* 0x000fc400078e001b */
[----:B------:R-:W-:Y:S01]  /*1f90*/  FMUL.FTZ R27, R14, R16 ;  /* 0x000000100e1b7220 */ /* 0x000fe20000410000 */
[----:B------:R-:W-:Y:S02]  /*1fa0*/  IMAD.MOV.U32 R14, RZ, RZ, 0x3f ;  /* 0x0000003fff0e7424 */ /* 0x000fe400078e00ff */
[----:B------:R-:W-:Y:S02]  /*1fb0*/  IMAD.MOV.U32 R16, RZ, RZ, 0x3f ;  /* 0x0000003fff107424 */ /* 0x000fe400078e00ff */
        /* <DEDUP_REMOVED lines=41> */
[----:B------:R-:W-:Y:S02]  /*2250*/  FSEL R25, R25, R8, !P0 ;  /* 0x0000000819197208 */ /* 0x000fe40004000000 */
[----:B------:R-:W-:Y:S01]  /*2260*/  LEA R8, R22, UR6, 0x2 ;  /* 0x0000000616087c11 */ /* 0x000fe2000f8e10ff */
[----:B------:R-:W-:Y:S02]  /*2270*/  FADD.FTZ R23, R23, -R34 ;  /* 0x8000002217177221 */ /* 0x000fe40000010000 */
[----:B------:R-:W-:-:S03]  /*2280*/  FADD.FTZ R25, -R17, R25 ;  /* 0x0000001911197221 */ /* 0x000fc60000010100 */
[----:B------:R-:W0:Y:S01]  /*2290*/  LDS R8, [R8] ;  /* 0x0000000008087984 */ /* 0x000e220000000800 */
[----:B------:R-:W1:Y:S02]  /*22a0*/  MUFU.RCP R23, R23 ;  /* 0x0000001700177308 */ /* 0x000e640000001000 */
[----:B-1----:R-:W-:Y:S01]  /*22b0*/  FMUL.FTZ R25, |R25|, R23 ;  /* 0x0000001719197220 */ /* 0x002fe20000410200 */
[----:B------:R-:W-:Y:S02]  /*22c0*/  IMAD.MOV.U32 R23, RZ, RZ, RZ ;  /* 0x000000ffff177224 */ /* 0x000fe400078e00ff */
[----:B------:R-:W-:Y:S02]  /*22d0*/  @!P5 IMAD.MOV.U32 R23, RZ, RZ, 0x7f ;  /* 0x0000007fff17d424 */ /* 0x000fe400078e00ff */
[----:B------:R-:W-:Y:S01]  /*22e0*/  FSETP.GTU.FTZ.AND P2, PT, R25, R9, PT ;  /* 0x000000091900720b */ /* 0x000fe20003f5c000 */
[----:B------:R-:W-:Y:S02]  /*22f0*/  IMAD.MOV.U32 R9, RZ, RZ, R12 ;  /* 0x000000ffff097224 */ /* 0x000fe400078e000c */
[----:B------:R-:W-:-:S02]  /*2300*/  @!P5 IMAD.MOV.U32 R9, RZ, RZ, 0x3f800000 ;  /* 0x3f800000ff09d424 */ /* 0x000fc400078e00ff */
[----:B------:R-:W-:Y:S02]  /*2310*/  IMAD.MOV.U32 R25, RZ, RZ, -0x40800000 ;  /* 0xbf800000ff197424 */ /* 0x000fe400078e00ff */
[----:B------:R-:W-:Y:S02]  /*2320*/  @!P5 IMAD.MOV.U32 R25, RZ, RZ, R12 ;  /* 0x000000ffff19d224 */ /* 0x000fe400078e000c */
[----:B------:R-:W-:Y:S02]  /*2330*/  @!P6 IMAD.MOV.U32 R25, RZ, RZ, R29 ;  /* 0x000000ffff19e224 */ /* 0x000fe400078e001d */
[----:B------:R-:W-:Y:S02]  /*2340*/  @!P6 IMAD.MOV.U32 R29, RZ, RZ, R9 ;  /* 0x000000ffff1de224 */ /* 0x000fe400078e0009 */
[----:B------:R-:W-:Y:S01]  /*2350*/  IMAD.MOV.U32 R9, RZ, RZ, 0x7f ;  /* 0x0000007fff097424 */ /* 0x000fe200078e00ff */
[----:B------:R-:W-:Y:S01]  /*2360*/  @!P2 SEL R36, R21, R20, !P0 ;  /* 0x000000141524a207 */ /* 0x000fe20004000000 */
[----:B------:R-:W-:Y:S01]  /*2370*/  @!P5 IMAD.MOV.U32 R9, RZ, RZ, 0xff ;  /* 0x000000ffff09d424 */ /* 0x000fe200078e00ff */
[----:B0-----:R-:W-:Y:S01]  /*2380*/  FSETP.GEU.FTZ.AND P3, PT, R8, R27, PT ;  /* 0x0000001b0800720b */ /* 0x001fe20003f7e000 */
[----:B------:R-:W-:Y:S01]  /*2390*/  @!P6 IMAD.MOV.U32 R23, RZ, RZ, R14 ;  /* 0x000000ffff17e224 */ /* 0x000fe200078e000e */
[----:B------:R-:W-:Y:S01]  /*23a0*/  PRMT R36, R36, 0x7604, R13 ;  /* 0x0000760424247816 */ /* 0x000fe2000000000d */
[----:B------:R-:W-:-:S02]  /*23b0*/  @!P6 IMAD.MOV.U32 R14, RZ, RZ, R9 ;  /* 0x000000ffff0ee224 */ /* 0x000fc400078e0009 */
[----:B------:R-:W-:-:S08]  /*23c0*/  IMAD.U32 R21, RZ, RZ, UR20 ;  /* 0x00000014ff157e24 */ /* 0x000fd0000f8e00ff */
        /* <DEDUP_REMOVED lines=50> */
[C---:B------:R-:W-:Y:S01]  /*26f0*/  @P5 VIADD R8, R16.reuse, 0xffffffe0 ;  /* 0xffffffe010085836 */ /* 0x040fe20000000000 */
[----:B------:R-:W0:Y:S01]  /*2700*/  LDS R9, [R9] ;  /* 0x0000000009097984 */ /* 0x000e220000000800 */
[----:B------:R-:W-:Y:S01]  /*2710*/  FSEL R29, R19, R25, !P6 ;  /* 0x00000019131d7208 */ /* 0x000fe20007000000 */
[----:B------:R-:W-:Y:S01]  /*2720*/  @!P5 VIADD R8, R16, 0x20 ;  /* 0x000000201008d836 */ /* 0x000fe20000000000 */
[----:B------:R-:W-:-:S02]  /*2730*/  FSEL R14, R18, R31, !P4 ;  /* 0x0000001f120e7208 */ /* 0x000fc40006000000 */
[----:B0-----:R-:W-:-:S04]  /*2740*/  FSETP.GEU.FTZ.AND P4, PT, R9, R27, PT ;  /* 0x0000001b0900720b */ /* 0x001fc80003f9e000 */
[C---:B------:R-:W-:Y:S02]  /*2750*/  FSEL R25, R14.reuse, R9, !P4 ;  /* 0x000000090e197208 */ /* 0x040fe40006000000 */
[-C--:B------:R-:W-:Y:S02]  /*2760*/  FSEL R9, R9, R29.reuse, !P4 ;  /* 0x0000001d09097208 */ /* 0x080fe40006000000 */
[----:B------:R-:W-:Y:S02]  /*2770*/  FSEL R29, R14, R29, !P4 ;  /* 0x0000001d0e1d7208 */ /* 0x000fe40006000000 */
[----:B------:R-:W-:Y:S01]  /*2780*/  LEA R14, R8, UR6, 0x2 ;  /* 0x00000006080e7c11 */ /* 0x000fe2000f8e10ff */
[----:B------:R-:W-:Y:S01]  /*2790*/  FADD.FTZ R25, R25, -R9 ;  /* 0x8000000919197221 */ /* 0x000fe20000010000 */
[----:B------:R-:W-:Y:S02]  /*27a0*/  IMAD.MOV.U32 R9, RZ, RZ, -0x40800000 ;  /* 0xbf800000ff097424 */ /* 0x000fe400078e00ff */
[----:B------:R-:W-:Y:S01]  /*27b0*/  FADD.FTZ R27, -R27, R29 ;  /* 0x0000001d1b1b7221 */ /* 0x000fe20000010100 */
[----:B------:R-:W-:Y:S01]  /*27c0*/  @!P3 IMAD.MOV.U32 R9, RZ, RZ, R12 ;  /* 0x000000ffff09b224 */ /* 0x000fe200078e000c */
[----:B------:R-:W0:Y:S01]  /*27d0*/  LDS R14, [R14] ;  /* 0x000000000e0e7984 */ /* 0x000e220000000800 */
        /* <DEDUP_REMOVED lines=61> */
[----:B------:R-:W-:Y:S02]  /*2bb0*/  FSETP.GTU.FTZ.AND P3, PT, R27, R10, PT ;  /* 0x0000000a1b00720b */ /* 0x000fe40003f7c000 */
[----:B------:R-:W-:-:S11]  /*2bc0*/  IADD3 R10, R2, UR5, R7 ;  /* 0x00000005020a7c10 */ /* 0x000fd6000fffe007 */
[----:B------:R-:W-:-:S04]  /*2bd0*/  @!P3 SEL R17, R22, R23, !P4 ;  /* 0x000000171611b207 */ /* 0x000fc80006000000 */
[----:B------:R-:W-:Y:S02]  /*2be0*/  PRMT R17, R17, 0x7054, R36 ;  /* 0x0000705411117816 */ /* 0x000fe40000000024 */
[----:B-1----:R-:W-:-:S04]  /*2bf0*/  FSETP.GEU.FTZ.AND P6, PT, R8, R15, PT ;  /* 0x0000000f0800720b */ /* 0x002fc80003fde000 */
[----:B------:R-:W-:Y:S02]  /*2c00*/  FSEL R16, R18, R8, !P6 ;  /* 0x0000000812107208 */ /* 0x000fe40007000000 */
[-C--:B------:R-:W-:Y:S01]  /*2c10*/  FSEL R19, R8, R9.reuse, !P6 ;  /* 0x0000000908137208 */ /* 0x080fe20007000000 */
[----:B------:R-:W-:Y:S01]  /*2c20*/  IMAD R8, R2, 0x4, R7 ;  /* 0x0000000402087824 */ /* 0x000fe200078e0207 */
[----:B------:R-:W-:-:S03]  /*2c30*/  FSEL R18, R18, R9, !P6 ;  /* 0x0000000912127208 */ /* 0x000fc60007000000 */
[----:B------:R-:W-:Y:S02]  /*2c40*/  FADD.FTZ R16, R16, -R19 ;  /* 0x8000001310107221 */ /* 0x000fe40000010000 */
[----:B------:R-:W-:Y:S02]  /*2c50*/  FADD.FTZ R18, -R15, R18 ;  /* 0x000000120f127221 */ /* 0x000fe40000010100 */
[----:B------:R-:W0:Y:S02]  /*2c60*/  MUFU.RCP R19, R16 ;  /* 0x0000001000137308 */ /* 0x000e240000001000 */
[----:B0-----:R-:W-:-:S05]  /*2c70*/  FMUL.FTZ R18, |R18|, R19 ;  /* 0x0000001312127220 */ /* 0x001fca0000410200 */
[----:B------:R-:W-:-:S13]  /*2c80*/  FSETP.GTU.FTZ.AND P5, PT, R18, R11, PT ;  /* 0x0000000b1200720b */ /* 0x000fda0003fbc000 */
[----:B------:R-:W-:-:S04]  /*2c90*/  @!P5 SEL R14, R29, R12, !P6 ;  /* 0x0000000c1d0ed207 */ /* 0x000fc80007000000 */
[----:B------:R-:W-:-:S05]  /*2ca0*/  PRMT R19, R14, 0x654, R17 ;  /* 0x000006540e137816 */ /* 0x000fca0000000011 */
        /* <DEDUP_REMOVED lines=26> */
[----:B-1----:R-:W-:Y:S05]  /*2e50*/  @!P0 BRA `(.L_x_1181) ;  /* 0xffffffd400608947 */ /* 0x002fea000383ffff */
[----:B------:R-:W-:Y:S05]  /*2e60*/  EXIT ;  /* 0x000000000000794d */ /* 0x000fea0003800000 */
.L_x_1182:
        /* <DEDUP_REMOVED lines=9> */
.L_x_2118:


//--------------------- .text._Z18kQuantizeBlockwiseIfLi4096ELi4ELi0ELi0EEvPfPT_S0_PhS0_ii --------------------------
	.section	.text._Z18kQuantizeBlockwiseIfLi4096ELi4ELi0ELi0EEvPfPT_S0_PhS0_ii,"ax",@progbits
	.align	128
        .global         _Z18kQuantizeBlockwiseIfLi4096ELi4ELi0ELi0EEvPfPT_S0_PhS0_ii
        .type           _Z18kQuantizeBlockwiseIfLi4096ELi4ELi0ELi0EEvPfPT_S0_PhS0_ii,@function
        .size           _Z18kQuantizeBlockwiseIfLi4096ELi4ELi0ELi0EEvPfPT_S0_PhS0_ii,(.L_x_2119 - _Z18kQuantizeBlockwiseIfLi4096ELi4ELi0ELi0EEvPfPT_S0_PhS0_ii)
        .other          _Z18kQuantizeBlockwiseIfLi4096ELi4ELi0ELi0EEvPfPT_S0_PhS0_ii,@"STO_CUDA_ENTRY STV_DEFAULT"
_Z18kQuantizeBlockwiseIfLi4096ELi4ELi0ELi0EEvPfPT_S0_PhS0_ii:
.text._Z18kQuantizeBlockwiseIfLi4096ELi4ELi0ELi0EEvPfPT_S0_PhS0_ii:
        /* <DEDUP_REMOVED lines=17> */
.L_x_1185:
[----:B0-2---:R-:W-:-:S06]  /*0110*/  IMAD.WIDE R4, R9, 0x4, R6 ;  /* 0x0000000409047825 */ /* 0x005fcc00078e0206 */
[----:B------:R-:W2:Y:S01]  /*0120*/  LDG.E R4, desc[UR12][R4.64] ;  /* 0x0000000c04047981 */ /* 0x000ea2000c1e1900 */
[----:B------:R-:W-:Y:S02]  /*0130*/  IMAD R11, R9, 0x4, R0 ;  /* 0x00000004090b7824 */ /* 0x000fe400078e0200 */
[----:B-1----:R-:W-:-:S05]  /*0140*/  IMAD.IADD R9, R2, 0x1, R9 ;  /* 0x0000000102097824 */ /* 0x002fca00078e0209 */
[----:B------:R-:W-:Y:S01]  /*0150*/  ISETP.GE.AND P0, PT, R9, 0x100, PT ;  /* 0x000001000900780c */ /* 0x000fe20003f06270 */
[----:B--2---:R0:W-:-:S12]  /*0160*/  STS [R11], R4 ;  /* 0x000000040b007388 */ /* 0x0041d80000000800 */
[----:B------:R-:W-:Y:S05]  /*0170*/  @!P0 BRA `(.L_x_1185) ;  /* 0xfffffffc00e48947 */ /* 0x000fea000383ffff */
.L_x_1184:
[----:B------:R-:W-:Y:S05]  /*0180*/  BSYNC B0 ;  /* 0x0000000000007941 */ /* 0x000fea0003800000 */
.L_x_1183:
        /* <DEDUP_REMOVED lines=26> */
.L_x_1191:
[----:B------:R-:W1:Y:S01]  /*0330*/  LDC R5, c[0x0][0x23c] ;  /* 0x00008f00ff057b82 */ /* 0x000e620000000800 */
[----:B------:R-:W-:Y:S01]  /*0340*/  IMAD R2, RZ, RZ, -UR7 ;  /* 0x80000007ff027e24 */ /* 0x000fe2000f8e02ff */
[----:B------:R-:W-:Y:S02]  /*0350*/  CS2R R6, SRZ ;  /* 0x0000000000067805 */ /* 0x000fe4000001ff00 */
[----:B------:R-:W-:Y:S02]  /*0360*/  CS2R R12, SRZ ;  /* 0x00000000000c7805 */ /* 0x000fe4000001ff00 */
[----:B-1----:R-:W-:Y:S02]  /*0370*/  VIADDMNMX R2, R2, R5, 0x1000, PT ;  /* 0x0000100002027446 */ /* 0x002fe40003800105 */
[----:B------:R-:W-:Y:S01]  /*0380*/  BAR.SYNC.DEFER_BLOCKING 0x0 ;  /* 0x0000000000007b1d */ /* 0x000fe20000010000 */
[C---:B------:R-:W-:Y:S02]  /*0390*/  IADD3 R5, P1, R27.reuse, UR7, RZ ;  /* 0x000000071b057c10 */ /* 0x040fe4000ff3e0ff */
[----:B------:R-:W-:-:S02]  /*03a0*/  ISETP.GE.AND P0, PT, R27, R2, PT ;  /* 0x000000021b00720c */ /* 0x000fc40003f06270 */
[----:B------:R-:W-:Y:S02]  /*03b0*/  LOP3.LUT R27, R24, 0x1f, R3, 0xf8, !PT ;  /* 0x0000001f181b7812 */ /* 0x000fe400078ef803 */
[----:B------:R-:W-:Y:S02]  /*03c0*/  IADD3.X R10, R10, UR15, RZ, P1, !PT ;  /* 0x0000000f0a0a7c10 */ /* 0x000fe40008ffe4ff */
[C---:B------:R-:W-:Y:S02]  /*03d0*/  LOP3.LUT R25, R27.reuse, 0x20, RZ, 0xfc, !PT ;  /* 0x000000201b197812 */ /* 0x040fe400078efcff */
[C---:B------:R-:W-:Y:S02]  /*03e0*/  LOP3.LUT R23, R27.reuse, 0x40, RZ, 0xfc, !PT ;  /* 0x000000401b177812 */ /* 0x040fe400078efcff */
[----:B------:R-:W-:Y:S02]  /*03f0*/  LOP3.LUT R21, R27, 0x60, RZ, 0xfc, !PT ;  /* 0x000000601b157812 */ /* 0x000fe400078efcff */
[----:B------:R-:W-:-:S02]  /*0400*/  ISETP.GE.AND P1, PT, R25, R2, PT ;  /* 0x000000021900720c */ /* 0x000fc40003f26270 */
[-C--:B------:R-:W-:Y:S02]  /*0410*/  ISETP.GE.AND P2, PT, R23, R2.reuse, PT ;  /* 0x000000021700720c */ /* 0x080fe40003f46270 */
[----:B------:R-:W-:Y:S02]  /*0420*/  ISETP.GE.AND P3, PT, R21, R2, PT ;  /* 0x000000021500720c */ /* 0x000fe40003f66270 */
[----:B0-----:R-:W-:-:S04]  /*0430*/  LEA R4, P4, R5, UR16, 0x2 ;  /* 0x0000001005047c11 */ /* 0x001fc8000f8810ff */
[----:B------:R-:W-:-:S05]  /*0440*/  LEA.HI.X R5, R5, UR17, R10, 0x2, P4 ;  /* 0x0000001105057c11 */ /* 0x000fca000a0f140a */
[----:B------:R-:W3:Y:S04]  /*0450*/  @!P0 LDG.E.CONSTANT R7, desc[UR12][R4.64] ;  /* 0x0000000c04078981 */ /* 0x000ee8000c1e9900 */
[----:B------:R-:W4:Y:S04]  /*0460*/  @!P1 LDG.E.CONSTANT R6, desc[UR12][R4.64+0x80] ;  /* 0x0000800c04069981 */ /* 0x000f28000c1e9900 */
[----:B------:R-:W5:Y:S04]  /*0470*/  @!P2 LDG.E.CONSTANT R13, desc[UR12][R4.64+0x100] ;  /* 0x0001000c040da981 */ /* 0x000f68000c1e9900 */
[----:B------:R-:W5:Y:S01]  /*0480*/  @!P3 LDG.E.CONSTANT R12, desc[UR12][R4.64+0x180] ;  /* 0x0001800c040cb981 */ /* 0x000f62000c1e9900 */
[----:B------:R-:W0:Y:S01]  /*0490*/  S2UR UR9, SR_CgaCtaId ;  /* 0x00000000000979c3 */ /* 0x000e220000008800 */
[----:B------:R-:W-:Y:S01]  /*04a0*/  UMOV UR8, 0x400 ;  /* 0x0000040000087882 */ /* 0x000fe20000000000 */
[----:B--2---:R-:W-:Y:S01]  /*04b0*/  IMAD.IADD R9, R24, 0x1, R0 ;  /* 0x0000000118097824 */ /* 0x004fe200078e0200 */
[----:B------:R-:W-:Y:S01]  /*04c0*/  ISETP.GT.AND P0, PT, R2, 0x3ff, PT ;  /* 0x000003ff0200780c */ /* 0x000fe20003f04270 */
[----:B------:R-:W-:Y:S01]  /*04d0*/  BSSY B0, `(.L_x_1186) ;  /* 0x00000f6000007945 */ /* 0x000fe20003800000 */
[----:B0-----:R-:W-:-:S06]  /*04e0*/  ULEA UR11, UR9, UR8, 0x18 ;  /* 0x00000008090b7291 */ /* 0x001fcc000f8ec03f */
[----:B------:R-:W-:Y:S01]  /*04f0*/  LEA R14, R9, UR11, 0x2 ;  /* 0x0000000b090e7c11 */ /* 0x000fe2000f8e10ff */
[----:B------:R-:W-:-:S05]  /*0500*/  IMAD R9, R0, 0x3, R9 ;  /* 0x0000000300097824 */ /* 0x000fca00078e0209 */
[----:B------:R-:W-:Y:S01]  /*0510*/  LEA R9, R9, UR11, 0x2 ;  /* 0x0000000b09097c11 */ /* 0x000fe2000f8e10ff */
        /* <DEDUP_REMOVED lines=146> */
.L_x_1187:
        /* <DEDUP_REMOVED lines=95> */
.L_x_1188:
[----:B------:R-:W-:Y:S05]  /*1430*/  BSYNC B0 ;  /* 0x0000000000007941 */ /* 0x000fea0003800000 */
.L_x_1186:
        /* <DEDUP_REMOVED lines=14> */
.L_x_1190:
[----:B------:R-:W-:Y:S05]  /*1520*/  BSYNC B0 ;  /* 0x0000000000007941 */ /* 0x000fea0003800000 */
.L_x_1189:
[----:B------:R-:W-:Y:S01]  /*1530*/  BAR.SYNC.DEFER_BLOCKING 0x0 ;  /* 0x0000000000007b1d */ /* 0x000fe20000010000 */
[----:B------:R-:W-:Y:S01]  /*1540*/  UIADD3 UR5, UR8, 0x50b4, URZ ;  /* 0x000050b408057890 */ /* 0x000fe2000fffe03f */
[----:B------:R-:W-:Y:S02]  /*1550*/  IMAD.MOV.U32 R13, RZ, RZ, 0xbf ;  /* 0x000000bfff0d7424 */ /* 0x000fe400078e00ff */
[----:B------:R-:W-:Y:S01]  /*1560*/  IMAD.MOV.U32 R7, RZ, RZ, 0x3f800000 ;  /* 0x3f800000ff077424 */ /* 0x000fe200078e00ff */
[----:B------:R-:W-:Y:S01]  /*1570*/  ULEA UR5, UR9, UR5, 0x18 ;  /* 0x0000000509057291 */ /* 0x000fe2000f8ec03f */
[----:B------:R-:W-:Y:S02]  /*1580*/  IMAD.MOV.U32 R15, RZ, RZ, 0x7f ;  /* 0x0000007fff0f7424 */ /* 0x000fe400078e00ff */
        /* <DEDUP_REMOVED lines=79> */
[C---:B------:R-:W-:Y:S01]  /*1a80*/  @!P2 FADD.FTZ R8, R26.reuse, R18 ;  /* 0x000000121a08a221 */ /* 0x040fe20000010000 */
        /* <DEDUP_REMOVED lines=181> */
[----:B------:R-:W-:Y:S01]  /*25e0*/  @!P5 IMAD.MOV.U32 R14, RZ, RZ, R6 ;  /* 0x000000ffff0ed224 */ /* 0x000fe200078e0006 */
[----:B------:R-:W-:Y:S01]  /*25f0*/  SHF.R.S32.HI R10, RZ, 0x1f, R27 ;  /* 0x0000001fff0a7819 */ /* 0x000fe2000001141b */
[----:B------:R-:W-:-:S02]  /*2600*/  @!P4 IMAD.MOV.U32 R13, RZ, RZ, 0xff ;  /* 0x000000ffff0dc424 */ /* 0x000fc400078e00ff */
        /* <DEDUP_REMOVED lines=52> */
[----:B------:R-:W-:-:S02]  /*2950*/  FSEL R7, R7, R12, !P6 ;  /* 0x0000000c07077208 */ /* 0x000fc40007000000 */
        /* <DEDUP_REMOVED lines=8> */
[----:B------:R-:W-:Y:S01]  /*29e0*/  @P4 FSETP.GT.FTZ.AND P5, PT, R12, R5, PT ;  /* 0x000000050c00420b */ /* 0x000fe20003fb4000 */
[----:B------:R-:W-:Y:S01]  /*29f0*/  IMAD.U32 R12, RZ, RZ, UR20 ;  /* 0x00000014ff0c7e24 */ /* 0x000fe2000f8e00ff */
        /* <DEDUP_REMOVED lines=31> */
[----:B-1----:R-:W-:Y:S05]  /*2bf0*/  @!P0 BRA `(.L_x_1191) ;  /* 0xffffffd400cc8947 */ /* 0x002fea000383ffff */
[----:B------:R-:W-:Y:S05]  /*2c00*/  EXIT ;  /* 0x000000000000794d */ /* 0x000fea0003800000 */
.L_x_1192:
        /* <DEDUP_REMOVED lines=15> */
.L_x_2119:


//--------------------- .text._Z18kQuantizeBlockwiseI6__halfLi64ELi2ELi0ELi2EEvPfPT_S1_PhS1_ii --------------------------
	.section	.text._Z18kQuantizeBlockwiseI6__halfLi64ELi2ELi0ELi2EEvPfPT_S1_PhS1_ii,"ax",@progbits
	.align	128
        .global         _Z18kQuantizeBlockwiseI6__halfLi64ELi2ELi0ELi2EEvPfPT_S1_PhS1_ii
        .type           _Z18kQuantizeBlockwiseI6__halfLi64ELi2ELi0ELi2EEvPfPT_S1_PhS1_ii,@function
        .size           _Z18kQuantizeBlockwiseI6__halfLi64ELi2ELi0ELi2EEvPfPT_S1_PhS1_ii,(.L_x_2120 - _Z18kQuantizeBlockwiseI6__halfLi64ELi2ELi0ELi2EEvPfPT_S1_PhS1_ii)
        .other          _Z18kQuantizeBlockwiseI6__halfLi64ELi2ELi0ELi2EEvPfPT_S1_PhS1_ii,@"STO_CUDA_ENTRY STV_DEFAULT"
_Z18kQuantizeBlockwiseI6__halfLi64ELi2ELi0ELi2EEvPfPT_S1_PhS1_ii:
.text._Z18kQuantizeBlockwiseI6__halfLi64ELi2ELi0ELi2EEvPfPT_S1_PhS1_ii:
        /* <DEDUP_REMOVED lines=22> */
.L_x_1209:
[----:B--2---:R-:W-:Y:S01]  /*0160*/  IMAD.MOV R11, RZ, RZ, -R8 ;  /* 0x000000ffff0b7224 */ /* 0x004fe200078e0a08 */
[----:B------:R-:W-:Y:S01]  /*0170*/  BAR.SYNC.DEFER_BLOCKING 0x0 ;  /* 0x0000000000007b1d */ /* 0x000fe20000010000 */
[C---:B------:R-:W-:Y:S02]  /*0180*/  IADD3 R13, P2, R6.reuse, R8, RZ ;  /* 0x00000008060d7210 */ /* 0x040fe40007f5e0ff */
        /* <DEDUP_REMOVED lines=20> */
[--C-:B0-----:R-:W-:Y:S02]  /*02d0*/  HADD2.F32 R13, -RZ, R17.reuse.H0_H0 ;  /* 0x20000011ff0d7230 */ /* 0x101fe40000004100 */
[----:B------:R-:W-:-:S03]  /*02e0*/  HADD2.F32 R12, -RZ, R17.H1_H1 ;  /* 0x30000011ff0c7230 */ /* 0x000fc60000004100 */
        /* <DEDUP_REMOVED lines=32> */
.L_x_1193:
        /* <DEDUP_REMOVED lines=23> */
.L_x_1194:
        /* <DEDUP_REMOVED lines=13> */
.L_x_1196:
[----:B------:R-:W-:Y:S05]  /*0730*/  BSYNC B0 ;  /* 0x0000000000007941 */ /* 0x000fea0003800000 */
.L_x_1195:
        /* <DEDUP_REMOVED lines=16> */
.L_x_1199:
        /* <DEDUP_REMOVED lines=9> */
.L_x_1198:
        /* <DEDUP_REMOVED lines=11> */
.L_x_1201:
        /* <DEDUP_REMOVED lines=8> */
.L_x_1200:
[----:B------:R-:W-:Y:S05]  /*0a00*/  BSYNC B0 ;  /* 0x0000000000007941 */ /* 0x000fea0003800000 */
.L_x_1197:
        /* <DEDUP_REMOVED lines=14> */
.L_x_1204:
        /* <DEDUP_REMOVED lines=9> */
.L_x_1203:
        /* <DEDUP_REMOVED lines=11> */
.L_x_1206:
        /* <DEDUP_REMOVED lines=8> */
.L_x_1205:
[----:B------:R-:W-:Y:S05]  /*0cb0*/  BSYNC B0 ;  /* 0x0000000000007941 */ /* 0x000fea0003800000 */
.L_x_1202:
        /* <DEDUP_REMOVED lines=24> */
.L_x_1208:
[----:B------:R-:W-:Y:S05]  /*0e40*/  BSYNC B0 ;  /* 0x0000000000007941 */ /* 0x000fea0003800000 */
.L_x_1207:
[----:B------:R-:W-:-:S05]  /*0e50*/  IADD3 R8, P0, R8, UR4, RZ ;  /* 0x0000000408087c10 */ /* 0x000fca000ff1e0ff */
[----:B------:R-:W-:Y:S01]  /*0e60*/  IMAD.X R7, RZ, RZ, R7, P0 ;  /* 0x000000ffff077224 */ /* 0x000fe200000e0607 */
[----:B------:R-:W-:-:S04]  /*0e70*/  ISETP.GE.U32.AND P0, PT, R8, UR7, PT ;  /* 0x0000000708007c0c */ /* 0x000fc8000bf06070 */
[----:B------:R-:W-:-:S13]  /*0e80*/  ISETP.GE.AND.EX P0, PT, R7, RZ, PT, P0 ;  /* 0x000000ff0700720c */ /* 0x000fda0003f06300 */
[----:B------:R-:W-:Y:S05]  /*0e90*/  @!P0 BRA `(.L_x_1209) ;  /* 0xfffffff000b08947 */ /* 0x000fea000383ffff */
[----:B------:R-:W-:Y:S05]  /*0ea0*/  EXIT ;  /* 0x000000000000794d */ /* 0x000fea0003800000 */
.L_x_1210:
        /* <DEDUP_REMOVED lines=13> */
.L_x_2120:


//--------------------- .text._Z18kQuantizeBlockwiseI6__halfLi128ELi2ELi0ELi2EEvPfPT_S1_PhS1_ii --------------------------
	.section	.text._Z18kQuantizeBlockwiseI6__halfLi128ELi2ELi0ELi2EEvPfPT_S1_PhS1_ii,"ax",@progbits
	.align	128
        .global         _Z18kQuantizeBlockwiseI6__halfLi128ELi2ELi0ELi2EEvPfPT_S1_PhS1_ii
        .type           _Z18kQuantizeBlockwiseI6__halfLi128ELi2ELi0ELi2EEvPfPT_S1_PhS1_ii,@function
        .size           _Z18kQuantizeBlockwiseI6__halfLi128ELi2ELi0ELi2EEvPfPT_S1_PhS1_ii,(.L_x_2121 - _Z18kQuantizeBlockwiseI6__halfLi128ELi2ELi0ELi2EEvPfPT_S1_PhS1_ii)
        .other          _Z18kQuantizeBlockwiseI6__halfLi128ELi2ELi0ELi2EEvPfPT_S1_PhS1_ii,@"STO_CUDA_ENTRY STV_DEFAULT"
_Z18kQuantizeBlockwiseI6__halfLi128ELi2ELi0ELi2EEvPfPT_S1_PhS1_ii:
.text._Z18kQuantizeBlockwiseI6__halfLi128ELi2ELi0ELi2EEvPfPT_S1_PhS1_ii:
        /* <DEDUP_REMOVED lines=34> */
.L_x_1228:
        /* <DEDUP_REMOVED lines=68> */
.L_x_1212:
        /* <DEDUP_REMOVED lines=27> */
.L_x_1213:
[----:B------:R-:W-:Y:S05]  /*0810*/  BSYNC B0 ;  /* 0x0000000000007941 */ /* 0x000fea0003800000 */
.L_x_1211:
        /* <DEDUP_REMOVED lines=14> */
.L_x_1215:
[----:B------:R-:W-:Y:S05]  /*0900*/  BSYNC B0 ;  /* 0x0000000000007941 */ /* 0x000fea0003800000 */
.L_x_1214:
        /* <DEDUP_REMOVED lines=16> */
.L_x_1218:
        /* <DEDUP_REMOVED lines=9> */
.L_x_1217:
        /* <DEDUP_REMOVED lines=11> */
.L_x_1220:
        /* <DEDUP_REMOVED lines=8> */
.L_x_1219:
[----:B------:R-:W-:Y:S05]  /*0bd0*/  BSYNC B0 ;  /* 0x0000000000007941 */ /* 0x000fea0003800000 */
.L_x_1216:
        /* <DEDUP_REMOVED lines=14> */
.L_x_1223:
        /* <DEDUP_REMOVED lines=9> */
.L_x_1222:
        /* <DEDUP_REMOVED lines=11> */
.L_x_1225:
        /* <DEDUP_REMOVED lines=8> */
.L_x_1224:
[----:B------:R-:W-:Y:S05]  /*0e80*/  BSYNC B0 ;  /* 0x0000000000007941 */ /* 0x000fea0003800000 */
.L_x_1221:
        /* <DEDUP_REMOVED lines=25> */
.L_x_1227:
[----:B------:R-:W-:Y:S05]  /*1020*/  BSYNC B0 ;  /* 0x0000000000007941 */ /* 0x000fea0003800000 */
.L_x_1226:
[----:B------:R-:W-:-:S05]  /*1030*/  IADD3 R8, P0, R8, UR4, RZ ;  /* 0x0000000408087c10 */ /* 0x000fca000ff1e0ff */
[----:B------:R-:W-:Y:S01]  /*1040*/  IMAD.X R5, RZ, RZ, R5, P0 ;  /* 0x000000ffff057224 */ /* 0x000fe200000e0605 */
[----:B------:R-:W-:-:S04]  /*1050*/  ISETP.GE.U32.AND P0, PT, R8, UR7, PT ;  /* 0x0000000708007c0c */ /* 0x000fc8000bf06070 */
[----:B------:R-:W-:-:S13]  /*1060*/  ISETP.GE.AND.EX P0, PT, R5, RZ, PT, P0 ;  /* 0x000000ff0500720c */ /* 0x000fda0003f06300 */
[----:B------:R-:W-:Y:S05]  /*1070*/  @!P0 BRA `(.L_x_1228) ;  /* 0xfffffff000688947 */ /* 0x000fea000383ffff */
[----:B------:R-:W-:Y:S05]  /*1080*/  EXIT ;  /* 0x000000000000794d */ /* 0x000fea0003800000 */
.L_x_1229:
        /* <DEDUP_REMOVED lines=15> */
.L_x_2121:


//--------------------- .text._Z18kQuantizeBlockwiseI6__halfLi256ELi2ELi0ELi2EEvPfPT_S1_PhS1_ii --------------------------
	.section	.text._Z18kQuantizeBlockwiseI6__halfLi256ELi2ELi0ELi2EEvPfPT_S1_PhS1_ii,"ax",@progbits
	.align	128
        .global         _Z18kQuantizeBlockwiseI6__halfLi256ELi2ELi0ELi2EEvPfPT_S1_PhS1_ii
        .type           _Z18kQuantizeBlockwiseI6__halfLi256ELi2ELi0ELi2EEvPfPT_S1_PhS1_ii,@function
        .size           _Z18kQuantizeBlockwiseI6__halfLi256ELi2ELi0ELi2EEvPfPT_S1_PhS1_ii,(.L_x_2122 - _Z18kQuantizeBlockwiseI6__halfLi256ELi2ELi0ELi2EEvPfPT_S1_PhS1_ii)
        .other          _Z18kQuantizeBlockwiseI6__halfLi256ELi2ELi0ELi2EEvPfPT_S1_PhS1_ii,@"STO_CUDA_ENTRY STV_DEFAULT"
_Z18kQuantizeBlockwiseI6__halfLi256ELi2ELi0ELi2EEvPfPT_S1_PhS1_ii:
.text._Z18kQuantizeBlockwiseI6__halfLi256ELi2ELi0ELi2EEvPfPT_S1_PhS1_ii:
        /* <DEDUP_REMOVED lines=34> */
.L_x_1247:
        /* <DEDUP_REMOVED lines=76> */
.L_x_1231:
        /* <DEDUP_REMOVED lines=32> */
.L_x_1232:
[----:B------:R-:W-:Y:S05]  /*08e0*/  BSYNC B0 ;  /* 0x0000000000007941 */ /* 0x000fea0003800000 */
.L_x_1230:
        /* <DEDUP_REMOVED lines=13> */
.L_x_1234:
[----:B------:R-:W-:Y:S05]  /*09c0*/  BSYNC B0 ;  /* 0x0000000000007941 */ /* 0x000fea0003800000 */
.L_x_1233:
        /* <DEDUP_REMOVED lines=16> */
.L_x_1237:
        /* <DEDUP_REMOVED lines=9> */
.L_x_1236:
        /* <DEDUP_REMOVED lines=11> */
.L_x_1239:
        /* <DEDUP_REMOVED lines=8> */
.L_x_1238:
[----:B------:R-:W-:Y:S05]  /*0c90*/  BSYNC B0 ;  /* 0x0000000000007941 */ /* 0x000fea0003800000 */
.L_x_1235:
        /* <DEDUP_REMOVED lines=14> */
.L_x_1242:
        /* <DEDUP_REMOVED lines=9> */
.L_x_1241:
        /* <DEDUP_REMOVED lines=11> */
.L_x_1244:
        /* <DEDUP_REMOVED lines=8> */
.L_x_1243:
[----:B------:R-:W-:Y:S05]  /*0f40*/  BSYNC B0 ;  /* 0x0000000000007941 */ /* 0x000fea0003800000 */
.L_x_1240:
        /* <DEDUP_REMOVED lines=25> */
.L_x_1246:
[----:B------:R-:W-:Y:S05]  /*10e0*/  BSYNC B0 ;  /* 0x0000000000007941 */ /* 0x000fea0003800000 */
.L_x_1245:
[----:B------:R-:W-:-:S05]  /*10f0*/  IADD3 R8, P0, R8, UR4, RZ ;  /* 0x0000000408087c10 */ /* 0x000fca000ff1e0ff */
[----:B------:R-:W-:Y:S01]  /*1100*/  IMAD.X R5, RZ, RZ, R5, P0 ;  /* 0x000000ffff057224 */ /* 0x000fe200000e0605 */
[----:B------:R-:W-:-:S04]  /*1110*/  ISETP.GE.U32.AND P0, PT, R8, UR7, PT ;  /* 0x0000000708007c0c */ /* 0x000fc8000bf06070 */
[----:B------:R-:W-:-:S13]  /*1120*/  ISETP.GE.AND.EX P0, PT, R5, RZ, PT, P0 ;  /* 0x000000ff0500720c */ /* 0x000fda0003f06300 */
[----:B------:R-:W-:Y:S05]  /*1130*/  @!P0 BRA `(.L_x_1247) ;  /* 0xfffffff000388947 */ /* 0x000fea000383ffff */
[----:B------:R-:W-:Y:S05]  /*1140*/  EXIT ;  /* 0x000000000000794d */ /* 0x000fea0003800000 */
.L_x_1248:
        /* <DEDUP_REMOVED lines=11> */
.L_x_2122:


//--------------------- .text._Z18kQuantizeBlockwiseI6__halfLi512ELi2ELi0ELi2EEvPfPT_S1_PhS1_ii --------------------------
	.section	.text._Z18kQuantizeBlockwiseI6__halfLi512ELi2ELi0ELi2EEvPfPT_S1_PhS1_ii,"ax",@progbits
	.align	128
        .global         _Z18kQuantizeBlockwiseI6__halfLi512ELi2ELi0ELi2EEvPfPT_S1_PhS1_ii
        .type           _Z18kQuantizeBlockwiseI6__halfLi512ELi2ELi0ELi2EEvPfPT_S1_PhS1_ii,@function
        .size           _Z18kQuantizeBlockwiseI6__halfLi512ELi2ELi0ELi2EEvPfPT_S1_PhS1_ii,(.L_x_2123 - _Z18kQuantizeBlockwiseI6__halfLi512ELi2ELi0ELi2EEvPfPT_S1_PhS1_ii)
        .other          _Z18kQuantizeBlockwiseI6__halfLi512ELi2ELi0ELi2EEvPfPT_S1_PhS1_ii,@"STO_CUDA_ENTRY STV_DEFAULT"
_Z18kQuantizeBlockwiseI6__halfLi512ELi2ELi0ELi2EEvPfPT_S1_PhS1_ii:
.text._Z18kQuantizeBlockwiseI6__halfLi512ELi2ELi0ELi2EEvPfPT_S1_PhS1_ii:
        /* <DEDUP_REMOVED lines=34> */
.L_x_1266:
        /* <DEDUP_REMOVED lines=89> */
.L_x_1250:
        /* <DEDUP_REMOVED lines=42> */
.L_x_1251:
[----:B------:R-:W-:Y:S05]  /*0a50*/  BSYNC B0 ;  /* 0x0000000000007941 */ /* 0x000fea0003800000 */
.L_x_1249:
        /* <DEDUP_REMOVED lines=13> */
.L_x_1253:
[----:B------:R-:W-:Y:S05]  /*0b30*/  BSYNC B0 ;  /* 0x0000000000007941 */ /* 0x000fea0003800000 */
.L_x_1252:
        /* <DEDUP_REMOVED lines=16> */
.L_x_1256:
        /* <DEDUP_REMOVED lines=9> */
.L_x_1255:
        /* <DEDUP_REMOVED lines=11> */
.L_x_1258:
        /* <DEDUP_REMOVED lines=8> */
.L_x_1257:
[----:B------:R-:W-:Y:S05]  /*0e00*/  BSYNC B0 ;  /* 0x0000000000007941 */ /* 0x000fea0003800000 */
.L_x_1254:
        /* <DEDUP_REMOVED lines=14> */
.L_x_1261:
        /* <DEDUP_REMOVED lines=9> */
.L_x_1260:
        /* <DEDUP_REMOVED lines=11> */
.L_x_1263:
        /* <DEDUP_REMOVED lines=8> */
.L_x_1262:
[----:B------:R-:W-:Y:S05]  /*10b0*/  BSYNC B0 ;  /* 0x0000000000007941 */ /* 0x000fea0003800000 */
.L_x_1259:
        /* <DEDUP_REMOVED lines=25> */
.L_x_1265:
[----:B------:R-:W-:Y:S05]  /*1250*/  BSYNC B0 ;  /* 0x0000000000007941 */ /* 0x000fea0003800000 */
.L_x_1264:
[----:B------:R-:W-:-:S05]  /*1260*/  IADD3 R0, P0, R0, UR4, RZ ;  /* 0x0000000400007c10 */ /* 0x000fca000ff1e0ff */
[----:B------:R-:W-:Y:S01]  /*1270*/  IMAD.X R3, RZ, RZ, R3, P0 ;  /* 0x000000ffff037224 */ /* 0x000fe200000e0603 */
[----:B------:R-:W-:-:S04]  /*1280*/  ISETP.GE.U32.AND P0, PT, R0, UR7, PT ;  /* 0x0000000700007c0c */ /* 0x000fc8000bf06070 */
[----:B------:R-:W-:-:S13]  /*1290*/  ISETP.GE.AND.EX P0, PT, R3, RZ, PT, P0 ;  /* 0x000000ff0300720c */ /* 0x000fda0003f06300 */
[----:B------:R-:W-:Y:S05]  /*12a0*/  @!P0 BRA `(.L_x_1266) ;  /* 0xffffffec00dc8947 */ /* 0x000fea000383ffff */
[----:B------:R-:W-:Y:S05]  /*12b0*/  EXIT ;  /* 0x000000000000794d */ /* 0x000fea0003800000 */
.L_x_1267:
        /* <DEDUP_REMOVED lines=12> */
.L_x_2123:


//--------------------- .text._Z18kQuantizeBlockwiseI6__halfLi1024ELi4ELi0ELi2EEvPfPT_S1_PhS1_ii --------------------------
	.section	.text._Z18kQuantizeBlockwiseI6__halfLi1024ELi4ELi0ELi2EEvPfPT_S1_PhS1_ii,"ax",@progbits
	.align	128
        .global         _Z18kQuantizeBlockwiseI6__halfLi1024ELi4ELi0ELi2EEvPfPT_S1_PhS1_ii
        .type           _Z18kQuantizeBlockwiseI6__halfLi1024ELi4ELi0ELi2EEvPfPT_S1_PhS1_ii,@function
        .size           _Z18kQuantizeBlockwiseI6__halfLi1024ELi4ELi0ELi2EEvPfPT_S1_PhS1_ii,(.L_x_2124 - _Z18kQuantizeBlockwiseI6__halfLi1024ELi4ELi0ELi2EEvPfPT_S1_PhS1_ii)
        .other          _Z18kQuantizeBlockwiseI6__halfLi1024ELi4ELi0ELi2EEvPfPT_S1_PhS1_ii,@"STO_CUDA_ENTRY STV_DEFAULT"
_Z18kQuantizeBlockwiseI6__halfLi1024ELi4ELi0ELi2EEvPfPT_S1_PhS1_ii:
.text._Z18kQuantizeBlockwiseI6__halfLi1024ELi4ELi0ELi2EEvPfPT_S1_PhS1_ii:
        /* <DEDUP_REMOVED lines=37> */
.L_x_1293:
        /* <DEDUP_REMOVED lines=35> */
[--C-:B0-----:R-:W-:Y:S02]  /*0480*/  HADD2.F32 R18, -RZ, R8.reuse.H0_H0 ;  /* 0x20000008ff127230 */ /* 0x101fe40000004100 */
[----:B------:R-:W-:Y:S02]  /*0490*/  HADD2.F32 R23, -RZ, R8.H1_H1 ;  /* 0x30000008ff177230 */ /* 0x000fe40000004100 */
[----:B------:R-:W-:Y:S01]  /*04a0*/  HADD2.F32 R21, -RZ, R9.H0_H0 ;  /* 0x20000009ff157230 */ /* 0x000fe20000004100 */
[----:B------:R-:W-:-:S04]  /*04b0*/  FMNMX.FTZ R24, |R18|, -3.40282346638528859812e+38, !PT ;  /* 0xff7fffff12187809 */ /* 0x000fc80007810200 */
[----:B------:R-:W-:Y:S01]  /*04c0*/  FMNMX.FTZ R26, R24, |R23|, !PT ;  /* 0x40000017181a7209 */ /* 0x000fe20007810000 */
[----:B------:R-:W-:-:S03]  /*04d0*/  HADD2.F32 R24, -RZ, R9.H1_H1 ;  /* 0x30000009ff187230 */ /* 0x000fc60000004100 */
        /* <DEDUP_REMOVED lines=61> */
.L_x_1269:
        /* <DEDUP_REMOVED lines=42> */
.L_x_1270:
[----:B------:R-:W-:Y:S05]  /*0b50*/  BSYNC B0 ;  /* 0x0000000000007941 */ /* 0x000fea0003800000 */
.L_x_1268:
        /* <DEDUP_REMOVED lines=13> */
.L_x_1272:
[----:B------:R-:W-:Y:S05]  /*0c30*/  BSYNC B0 ;  /* 0x0000000000007941 */ /* 0x000fea0003800000 */
.L_x_1271:
        /* <DEDUP_REMOVED lines=16> */
.L_x_1275:
        /* <DEDUP_REMOVED lines=9> */
.L_x_1274:
        /* <DEDUP_REMOVED lines=11> */
.L_x_1277:
        /* <DEDUP_REMOVED lines=8> */
.L_x_1276:
[----:B------:R-:W-:Y:S05]  /*0f00*/  BSYNC B0 ;  /* 0x0000000000007941 */ /* 0x000fea0003800000 */
.L_x_1273:
        /* <DEDUP_REMOVED lines=14> */
.L_x_1280:
        /* <DEDUP_REMOVED lines=9> */
.L_x_1279:
        /* <DEDUP_REMOVED lines=11> */
.L_x_1282:
        /* <DEDUP_REMOVED lines=8> */
.L_x_1281:
[----:B------:R-:W-:Y:S05]  /*11b0*/  BSYNC B0 ;  /* 0x0000000000007941 */ /* 0x000fea0003800000 */
.L_x_1278:
        /* <DEDUP_REMOVED lines=16> */
.L_x_1285:
        /* <DEDUP_REMOVED lines=9> */
.L_x_1284:
        /* <DEDUP_REMOVED lines=11> */
.L_x_1287:
        /* <DEDUP_REMOVED lines=8> */
.L_x_1286:
[----:B------:R-:W-:Y:S05]  /*1480*/  BSYNC B0 ;  /* 0x0000000000007941 */ /* 0x000fea0003800000 */
.L_x_1283:
        /* <DEDUP_REMOVED lines=14> */
.L_x_1290:
        /* <DEDUP_REMOVED lines=9> */
.L_x_1289:
        /* <DEDUP_REMOVED lines=11> */
.L_x_1292:
        /* <DEDUP_REMOVED lines=8> */
.L_x_1291:
[----:B------:R-:W-:Y:S05]  /*1730*/  BSYNC B0 ;  /* 0x0000000000007941 */ /* 0x000fea0003800000 */
.L_x_1288:
        /* <DEDUP_REMOVED lines=39> */
.L_x_1294:
        /* <DEDUP_REMOVED lines=13> */
.L_x_2124:


//--------------------- .text._Z18kQuantizeBlockwiseI6__halfLi2048ELi4ELi0ELi2EEvPfPT_S1_PhS1_ii --------------------------
	.section	.text._Z18kQuantizeBlockwiseI6__halfLi2048ELi4ELi0ELi2EEvPfPT_S1_PhS1_ii,"ax",@progbits
	.align	128
        .global         _Z18kQuantizeBlockwiseI6__halfLi2048ELi4ELi0ELi2EEvPfPT_S1_PhS1_ii
        .type           _Z18kQuantizeBlockwiseI6__halfLi2048ELi4ELi0ELi2EEvPfPT_S1_PhS1_ii,@function
        .size           _Z18kQuantizeBlockwiseI6__halfLi2048ELi4ELi0ELi2EEvPfPT_S1_PhS1_ii,(.L_x_2125 - _Z18kQuantizeBlockwiseI6__halfLi2048ELi4ELi0ELi2EEvPfPT_S1_PhS1_ii)
        .other          _Z18kQuantizeBlockwiseI6__halfLi2048ELi4ELi0ELi2EEvPfPT_S1_PhS1_ii,@"STO_CUDA_ENTRY STV_DEFAULT"
_Z18kQuantizeBlockwiseI6__halfLi2048ELi4ELi0ELi2EEvPfPT_S1_PhS1_ii:
.text._Z18kQuantizeBlockwiseI6__halfLi2048ELi4ELi0ELi2EEvPfPT_S1_PhS1_ii:
        /* <DEDUP_REMOVED lines=37> */
.L_x_1320:
[----:B------:R-:W0:Y:S01]  /*0250*/  LDC R9, c[0x0][0x23c] ;  /* 0x00008f00ff097b82 */ /* 0x000e220000000800 */
[----:B------:R-:W-:Y:S01]  /*0260*/  IMAD.MOV R4, RZ, RZ, -R3 ;  /* 0x000000ffff047224 */ /* 0x000fe200078e0a03 */
[C---:B------:R-:W-:Y:S02]  /*0270*/  IADD3 R6, P0, R25.reuse, R3, RZ ;  /* 0x0000000319067210 */ /* 0x040fe40007f1e0ff */
[----:B------:R-:W-:Y:S02]  /*0280*/  LOP3.LUT R11, R25, 0x20, RZ, 0xfc, !PT ;  /* 0x00000020190b7812 */ /* 0x000fe400078efcff */
[----:B------:R-:W-:Y:S02]  /*0290*/  LEA R8, P4, R6, UR10, 0x1 ;  /* 0x0000000a06087c11 */ /* 0x000fe4000f8808ff */
[----:B------:R-:W-:Y:S02]  /*02a0*/  PRMT R12, RZ, 0x7610, R12 ;  /* 0x00007610ff0c7816 */ /* 0x000fe4000000000c */
[----:B------:R-:W-:-:S02]  /*02b0*/  PRMT R13, RZ, 0x7610, R13 ;  /* 0x00007610ff0d7816 */ /* 0x000fc4000000000d */
[----:B------:R-:W-:Y:S02]  /*02c0*/  PRMT R10, RZ, 0x7610, R10 ;  /* 0x00007610ff0a7816 */ /* 0x000fe4000000000a */
[----:B0-----:R-:W-:Y:S02]  /*02d0*/  VIADDMNMX R4, R4, R9, 0x800, PT ;  /* 0x0000080004047446 */ /* 0x001fe40003800109 */
[----:B------:R-:W-:Y:S02]  /*02e0*/  LEA.HI.X.SX32 R9, R25, R2, 0x1, P0 ;  /* 0x0000000219097211 */ /* 0x000fe400000f0eff */
[-C--:B------:R-:W-:Y:S02]  /*02f0*/  ISETP.GE.AND P1, PT, R11, R4.reuse, PT ;  /* 0x000000040b00720c */ /* 0x080fe40003f26270 */
[-C--:B------:R-:W-:Y:S01]  /*0300*/  ISETP.GE.AND P0, PT, R25, R4.reuse, PT ;  /* 0x000000041900720c */ /* 0x080fe20003f06270 */
[----:B------:R-:W-:Y:S01]  /*0310*/  BAR.SYNC.DEFER_BLOCKING 0x0 ;  /* 0x0000000000007b1d */ /* 0x000fe20000010000 */
[----:B------:R-:W-:-:S02]  /*0320*/  ISETP.GE.AND P2, PT, R19, R4, PT ;  /* 0x000000041300720c */ /* 0x000fc40003f46270 */
[----:B------:R-:W-:Y:S02]  /*0330*/  ISETP.GE.AND P3, PT, R17, R4, PT ;  /* 0x000000041100720c */ /* 0x000fe40003f66270 */
[----:B------:R-:W-:Y:S02]  /*0340*/  PRMT R11, RZ, 0x7610, R11 ;  /* 0x00007610ff0b7816 */ /* 0x000fe4000000000b */
[----:B------:R-:W-:-:S05]  /*0350*/  LEA.HI.X R9, R6, UR11, R9, 0x1, P4 ;  /* 0x0000000b06097c11 */ /* 0x000fca000a0f0c09 */
        /* <DEDUP_REMOVED lines=20> */
[--C-:B------:R-:W-:Y:S01]  /*04a0*/  HADD2.F32 R22, -RZ, R9.reuse.H0_H0 ;  /* 0x20000009ff167230 */ /* 0x100fe20000004100 */
[----:B------:R-:W-:Y:S01]  /*04b0*/  FMNMX.FTZ R15, |R6|, -3.40282346638528859812e+38, !PT ;  /* 0xff7fffff060f7809 */ /* 0x000fe20007810200 */
[----:B------:R-:W-:-:S03]  /*04c0*/  HADD2.F32 R26, -RZ, R9.H1_H1 ;  /* 0x30000009ff1a7230 */ /* 0x000fc60000004100 */
        /* <DEDUP_REMOVED lines=87> */
.L_x_1296:
        /* <DEDUP_REMOVED lines=59> */
.L_x_1297:
[----:B------:R-:W-:Y:S05]  /*0df0*/  BSYNC B0 ;  /* 0x0000000000007941 */ /* 0x000fea0003800000 */
.L_x_1295:
        /* <DEDUP_REMOVED lines=13> */
.L_x_1299:
[----:B------:R-:W-:Y:S05]  /*0ed0*/  BSYNC B0 ;  /* 0x0000000000007941 */ /* 0x000fea0003800000 */
.L_x_1298:
        /* <DEDUP_REMOVED lines=16> */
.L_x_1302:
        /* <DEDUP_REMOVED lines=9> */
.L_x_1301:
        /* <DEDUP_REMOVED lines=11> */
.L_x_1304:
        /* <DEDUP_REMOVED lines=8> */
.L_x_1303:
[----:B------:R-:W-:Y:S05]  /*11a0*/  BSYNC B0 ;  /* 0x0000000000007941 */ /* 0x000fea0003800000 */
.L_x_1300:
        /* <DEDUP_REMOVED lines=14> */
.L_x_1307:
        /* <DEDUP_REMOVED lines=9> */
.L_x_1306:
        /* <DEDUP_REMOVED lines=11> */
.L_x_1309:
        /* <DEDUP_REMOVED lines=8> */
.L_x_1308:
[----:B------:R-:W-:Y:S05]  /*1450*/  BSYNC B0 ;  /* 0x0000000000007941 */ /* 0x000fea0003800000 */
.L_x_1305:
        /* <DEDUP_REMOVED lines=16> */
.L_x_1312:
        /* <DEDUP_REMOVED lines=9> */
.L_x_1311:
        /* <DEDUP_REMOVED lines=11> */
.L_x_1314:
        /* <DEDUP_REMOVED lines=8> */
.L_x_1313:
[----:B------:R-:W-:Y:S05]  /*1720*/  BSYNC B0 ;  /* 0x0000000000007941 */ /* 0x000fea0003800000 */
.L_x_1310:
        /* <DEDUP_REMOVED lines=14> */
.L_x_1317:
        /* <DEDUP_REMOVED lines=9> */
.L_x_1316:
        /* <DEDUP_REMOVED lines=11> */
.L_x_1319:
        /* <DEDUP_REMOVED lines=8> */
.L_x_1318:
[----:B------:R-:W-:Y:S05]  /*19d0*/  BSYNC B0 ;  /* 0x0000000000007941 */ /* 0x000fea0003800000 */
.L_x_1315:
        /* <DEDUP_REMOVED lines=10> */
[----:B------:R-:W-:Y:S01]  /*1a80*/  PRMT R27, R11, 0x7604, R6 ;  /* 0x000076040b1b7816 */ /* 0x000fe20000000006 */
[----:B------:R-:W-:Y:S01]  /*1a90*/  IMAD.X R8, RZ, RZ, R2, P0 ;  /* 0x000000ffff087224 */ /* 0x000fe200000e0602 */
[----:B------:R-:W-:Y:S01]  /*1aa0*/  @!P1 LEA.HI R6, R4, R4, RZ, 0x1 ;  /* 0x0000000404069211 */ /* 0x000fe200078f08ff */
        /* <DEDUP_REMOVED lines=26> */
.L_x_1321:
        /* <DEDUP_REMOVED lines=11> */
.L_x_2125:


//--------------------- .text._Z18kQuantizeBlockwiseI6__halfLi4096ELi4ELi0ELi2EEvPfPT_S1_PhS1_ii --------------------------
	.section	.text._Z18kQuantizeBlockwiseI6__halfLi4096ELi4ELi0ELi2EEvPfPT_S1_PhS1_ii,"ax",@progbits
	.align	128
        .global         _Z18kQuantizeBlockwiseI6__halfLi4096ELi4ELi0ELi2EEvPfPT_S1_PhS1_ii
        .type           _Z18kQuantizeBlockwiseI6__halfLi4096ELi4ELi0ELi2EEvPfPT_S1_PhS1_ii,@function
        .size           _Z18kQuantizeBlockwiseI6__halfLi4096ELi4ELi0ELi2EEvPfPT_S1_PhS1_ii,(.L_x_2126 - _Z18kQuantizeBlockwiseI6__halfLi4096ELi4ELi0ELi2EEvPfPT_S1_PhS1_ii)
        .other          _Z18kQuantizeBlockwiseI6__halfLi4096ELi4ELi0ELi2EEvPfPT_S1_PhS1_ii,@"STO_CUDA_ENTRY STV_DEFAULT"
_Z18kQuantizeBlockwiseI6__halfLi4096ELi4ELi0ELi2EEvPfPT_S1_PhS1_ii:
.text._Z18kQuantizeBlockwiseI6__halfLi4096ELi4ELi0ELi2EEvPfPT_S1_PhS1_ii:
        /* <DEDUP_REMOVED lines=37> */
.L_x_1347:
        /* <DEDUP_REMOVED lines=179> */
.L_x_1323:
        /* <DEDUP_REMOVED lines=95> */
.L_x_1324:
[----:B------:R-:W-:Y:S05]  /*1370*/  BSYNC B0 ;  /* 0x0000000000007941 */ /* 0x000fea0003800000 */
.L_x_1322:
        /* <DEDUP_REMOVED lines=13> */
.L_x_1326:
[----:B------:R-:W-:Y:S05]  /*1450*/  BSYNC B0 ;  /* 0x0000000000007941 */ /* 0x000fea0003800000 */
.L_x_1325:
        /* <DEDUP_REMOVED lines=16> */
.L_x_1329:
        /* <DEDUP_REMOVED lines=9> */
.L_x_1328:
        /* <DEDUP_REMOVED lines=11> */
.L_x_1331:
        /* <DEDUP_REMOVED lines=8> */
.L_x_1330:
[----:B------:R-:W-:Y:S05]  /*1720*/  BSYNC B0 ;  /* 0x0000000000007941 */ /* 0x000fea0003800000 */
.L_x_1327:
        /* <DEDUP_REMOVED lines=14> */
.L_x_1334:
        /* <DEDUP_REMOVED lines=9> */
.L_x_1333:
        /* <DEDUP_REMOVED lines=11> */
.L_x_1336:
        /* <DEDUP_REMOVED lines=8> */
.L_x_1335:
[----:B------:R-:W-:Y:S05]  /*19d0*/  BSYNC B0 ;  /* 0x0000000000007941 */ /* 0x000fea0003800000 */
.L_x_1332:
        /* <DEDUP_REMOVED lines=16> */
.L_x_1339:
        /* <DEDUP_REMOVED lines=9> */
.L_x_1338:
        /* <DEDUP_REMOVED lines=11> */
.L_x_1341:
        /* <DEDUP_REMOVED lines=8> */
.L_x_1340:
[----:B------:R-:W-:Y:S05]  /*1ca0*/  BSYNC B0 ;  /* 0x0000000000007941 */ /* 0x000fea0003800000 */
.L_x_1337:
        /* <DEDUP_REMOVED lines=14> */
.L_x_1344:
        /* <DEDUP_REMOVED lines=9> */
.L_x_1343:
        /* <DEDUP_REMOVED lines=11> */
.L_x_1346:
        /* <DEDUP_REMOVED lines=8> */
.L_x_1345:
[----:B------:R-:W-:Y:S05]  /*1f50*/  BSYNC B0 ;  /* 0x0000000000007941 */ /* 0x000fea0003800000 */
.L_x_1342:
        /* <DEDUP_REMOVED lines=39> */
.L_x_1348:
        /* <DEDUP_REMOVED lines=11> */
.L_x_2126:


//--------------------- .text._Z18kQuantizeBlockwiseI6__halfLi64ELi2ELi0ELi1EEvPfPT_S1_PhS1_ii --------------------------
	.section	.text._Z18kQuantizeBlockwiseI6__halfLi64ELi2ELi0ELi1EEvPfPT_S1_PhS1_ii,"ax",@progbits
	.align	128
        .global         _Z18kQuantizeBlockwiseI6__halfLi64ELi2ELi0ELi1EEvPfPT_S1_PhS1_ii
        .type           _Z18kQuantizeBlockwiseI6__halfLi64ELi2ELi0ELi1EEvPfPT_S1_PhS1_ii,@function
        .size           _Z18kQuantizeBlockwiseI6__halfLi64ELi2ELi0ELi1EEvPfPT_S1_PhS1_ii,(.L_x_2127 - _Z18kQuantizeBlockwiseI6__halfLi64ELi2ELi0ELi1EEvPfPT_S1_PhS1_ii)
        .other          _Z18kQuantizeBlockwiseI6__halfLi64ELi2ELi0ELi1EEvPfPT_S1_PhS1_ii,@"STO_CUDA_ENTRY STV_DEFAULT"
_Z18kQuantizeBlockwiseI6__halfLi64ELi2ELi0ELi1EEvPfPT_S1_PhS1_ii:
.text._Z18kQuantizeBlockwiseI6__halfLi64ELi2ELi0ELi1EEvPfPT_S1_PhS1_ii:
        /* <DEDUP_REMOVED lines=22> */
.L_x_1365:
        /* <DEDUP_REMOVED lines=57> */
.L_x_1349:
        /* <DEDUP_REMOVED lines=23> */
.L_x_1350:
        /* <DEDUP_REMOVED lines=13> */
.L_x_1352:
[----:B------:R-:W-:Y:S05]  /*0730*/  BSYNC B0 ;  /* 0x0000000000007941 */ /* 0x000fea0003800000 */
.L_x_1351:
        /* <DEDUP_REMOVED lines=14> */
.L_x_1355:
[----:B------:R-:W-:-:S13]  /*0820*/  FSETP.GT.FTZ.AND P1, PT, |R12|, 0.20833332836627960205, PT ;  /* 0x3e5555550c00780b */ /* 0x000fda0003f34200 */
[----:B------:R-:W-:-:S04]  /*0830*/  @!P1 VIADD R15, R15, 0x6 ;  /* 0x000000060f0f9836 */ /* 0x000fc80000000000 */
[----:B------:R-:W-:Y:S01]  /*0840*/  @P1 VIADD R15, R15, 0x7 ;  /* 0x000000070f0f1836 */ /* 0x000fe20000000000 */
[----:B------:R-:W-:Y:S06]  /*0850*/  BRA `(.L_x_1356) ;  /* 0x0000000000247947 */ /* 0x000fec0003800000 */
.L_x_1354:
[----:B------:R-:W-:-:S13]  /*0860*/  FSETP.GT.FTZ.AND P1, PT, |R12|, 0.58333301544189453125, PT ;  /* 0x3f1555500c00780b */ /* 0x000fda0003f34200 */
[----:B------:R-:W-:Y:S05]  /*0870*/  @P1 BRA `(.L_x_1357) ;  /* 0x0000000000101947 */ /* 0x000fea0003800000 */
[----:B------:R-:W-:-:S13]  /*0880*/  FSETP.GT.FTZ.AND P1, PT, |R12|, 0.4166666865348815918, PT ;  /* 0x3ed555560c00780b */ /* 0x000fda0003f34200 */
[----:B------:R-:W-:-:S04]  /*0890*/  @!P1 VIADD R15, R15, 0x4 ;  /* 0x000000040f0f9836 */ /* 0x000fc80000000000 */
[----:B------:R-:W-:Y:S01]  /*08a0*/  @P1 VIADD R15, R15, 0x5 ;  /* 0x000000050f0f1836 */ /* 0x000fe20000000000 */
[----:B------:R-:W-:Y:S06]  /*08b0*/  BRA `(.L_x_1356) ;  /* 0x00000000000c7947 */ /* 0x000fec0003800000 */
.L_x_1357:
[----:B------:R-:W-:-:S13]  /*08c0*/  FSETP.GT.FTZ.AND P1, PT, |R12|, 0.8333333134651184082, PT ;  /* 0x3f5555550c00780b */ /* 0x000fda0003f34200 */
[----:B------:R-:W-:-:S04]  /*08d0*/  @!P1 VIADD R15, R15, 0x2 ;  /* 0x000000020f0f9836 */ /* 0x000fc80000000000 */
[----:B------:R-:W-:-:S07]  /*08e0*/  @P1 VIADD R15, R15, 0x3 ;  /* 0x000000030f0f1836 */ /* 0x000fce0000000000 */
.L_x_1356:
[----:B------:R-:W-:Y:S05]  /*08f0*/  BSYNC B0 ;  /* 0x0000000000007941 */ /* 0x000fea0003800000 */
.L_x_1353:
        /* <DEDUP_REMOVED lines=12> */
.L_x_1360:
[----:B------:R-:W-:-:S13]  /*09c0*/  FSETP.GT.FTZ.AND P1, PT, |R13|, 0.20833332836627960205, PT ;  /* 0x3e5555550d00780b */ /* 0x000fda0003f34200 */
[----:B------:R-:W-:-:S04]  /*09d0*/  @!P1 VIADD R12, R12, 0x6 ;  /* 0x000000060c0c9836 */ /* 0x000fc80000000000 */
[----:B------:R-:W-:Y:S01]  /*09e0*/  @P1 VIADD R12, R12, 0x7 ;  /* 0x000000070c0c1836 */ /* 0x000fe20000000000 */
[----:B------:R-:W-:Y:S06]  /*09f0*/  BRA `(.L_x_1361) ;  /* 0x0000000000247947 */ /* 0x000fec0003800000 */
.L_x_1359:
[----:B------:R-:W-:-:S13]  /*0a00*/  FSETP.GT.FTZ.AND P1, PT, |R13|, 0.58333301544189453125, PT ;  /* 0x3f1555500d00780b */ /* 0x000fda0003f34200 */
[----:B------:R-:W-:Y:S05]  /*0a10*/  @P1 BRA `(.L_x_1362) ;  /* 0x0000000000101947 */ /* 0x000fea0003800000 */
[----:B------:R-:W-:-:S13]  /*0a20*/  FSETP.GT.FTZ.AND P1, PT, |R13|, 0.4166666865348815918, PT ;  /* 0x3ed555560d00780b */ /* 0x000fda0003f34200 */
[----:B------:R-:W-:-:S04]  /*0a30*/  @!P1 VIADD R12, R12, 0x4 ;  /* 0x000000040c0c9836 */ /* 0x000fc80000000000 */
[----:B------:R-:W-:Y:S01]  /*0a40*/  @P1 VIADD R12, R12, 0x5 ;  /* 0x000000050c0c1836 */ /* 0x000fe20000000000 */
[----:B------:R-:W-:Y:S06]  /*0a50*/  BRA `(.L_x_1361) ;  /* 0x00000000000c7947 */ /* 0x000fec0003800000 */
.L_x_1362:
[----:B------:R-:W-:-:S13]  /*0a60*/  FSETP.GT.FTZ.AND P1, PT, |R13|, 0.8333333134651184082, PT ;  /* 0x3f5555550d00780b */ /* 0x000fda0003f34200 */
[----:B------:R-:W-:-:S04]  /*0a70*/  @!P1 VIADD R12, R12, 0x2 ;  /* 0x000000020c0c9836 */ /* 0x000fc80000000000 */
[----:B------:R-:W-:-:S07]  /*0a80*/  @P1 VIADD R12, R12, 0x3 ;  /* 0x000000030c0c1836 */ /* 0x000fce0000000000 */
.L_x_1361:
[----:B------:R-:W-:Y:S05]  /*0a90*/  BSYNC B0 ;  /* 0x0000000000007941 */ /* 0x000fea0003800000 */
.L_x_1358:
        /* <DEDUP_REMOVED lines=24> */
.L_x_1364:
[----:B------:R-:W-:Y:S05]  /*0c20*/  BSYNC B0 ;  /* 0x0000000000007941 */ /* 0x000fea0003800000 */
.L_x_1363:
[----:B------:R-:W-:-:S05]  /*0c30*/  IADD3 R8, P0, R8, UR4, RZ ;  /* 0x0000000408087c10 */ /* 0x000fca000ff1e0ff */
[----:B------:R-:W-:Y:S01]  /*0c40*/  IMAD.X R7, RZ, RZ, R7, P0 ;  /* 0x000000ffff077224 */ /* 0x000fe200000e0607 */
[----:B------:R-:W-:-:S04]  /*0c50*/  ISETP.GE.U32.AND P0, PT, R8, UR7, PT ;  /* 0x0000000708007c0c */ /* 0x000fc8000bf06070 */
[----:B------:R-:W-:-:S13]  /*0c60*/  ISETP.GE.AND.EX P0, PT, R7, RZ, PT, P0 ;  /* 0x000000ff0700720c */ /* 0x000fda0003f06300 */
[----:B------:R-:W-:Y:S05]  /*0c70*/  @!P0 BRA `(.L_x_1365) ;  /* 0xfffffff400388947 */ /* 0x000fea000383ffff */
[----:B------:R-:W-:Y:S05]  /*0c80*/  EXIT ;  /* 0x000000000000794d */ /* 0x000fea0003800000 */
.L_x_1366:
        /* <DEDUP_REMOVED lines=15> */
.L_x_2127:


//--------------------- .text._Z18kQuantizeBlockwiseI6__halfLi128ELi2ELi0ELi1EEvPfPT_S1_PhS1_ii --------------------------
	.section	.text._Z18kQuantizeBlockwiseI6__halfLi128ELi2ELi0ELi1EEvPfPT_S1_PhS1_ii,"ax",@progbits
	.align	128
        .global         _Z18kQuantizeBlockwiseI6__halfLi128ELi2ELi0ELi1EEvPfPT_S1_PhS1_ii
        .type           _Z18kQuantizeBlockwiseI6__halfLi128ELi2ELi0ELi1EEvPfPT_S1_PhS1_ii,@function
        .size           _Z18kQuantizeBlockwiseI6__halfLi128ELi2ELi0ELi1EEvPfPT_S1_PhS1_ii,(.L_x_2128 - _Z18kQuantizeBlockwiseI6__halfLi128ELi2ELi0ELi1EEvPfPT_S1_PhS1_ii)
        .other          _Z18kQuantizeBlockwiseI6__halfLi128ELi2ELi0ELi1EEvPfPT_S1_PhS1_ii,@"STO_CUDA_ENTRY STV_DEFAULT"
_Z18kQuantizeBlockwiseI6__halfLi128ELi2ELi0ELi1EEvPfPT_S1_PhS1_ii:
.text._Z18kQuantizeBlockwiseI6__halfLi128ELi2ELi0ELi1EEvPfPT_S1_PhS1_ii:
        /* <DEDUP_REMOVED lines=34> */
.L_x_1384:
        /* <DEDUP_REMOVED lines=68> */
.L_x_1368:
        /* <DEDUP_REMOVED lines=27> */
.L_x_1369:
[----:B------:R-:W-:Y:S05]  /*0810*/  BSYNC B0 ;  /* 0x0000000000007941 */ /* 0x000fea0003800000 */
.L_x_1367:
        /* <DEDUP_REMOVED lines=14> */
.L_x_1371:
[----:B------:R-:W-:Y:S05]  /*0900*/  BSYNC B0 ;  /* 0x0000000000007941 */ /* 0x000fea0003800000 */
.L_x_1370:
        /* <DEDUP_REMOVED lines=14> */
.L_x_1374:
[----:B------:R-:W-:-:S13]  /*09f0*/  FSETP.GT.FTZ.AND P1, PT, |R18|, 0.20833332836627960205, PT ;  /* 0x3e5555551200780b */ /* 0x000fda0003f34200 */
[----:B------:R-:W-:-:S04]  /*0a00*/  @!P1 VIADD R3, R3, 0x6 ;  /* 0x0000000603039836 */ /* 0x000fc80000000000 */
[----:B------:R-:W-:Y:S01]  /*0a10*/  @P1 VIADD R3, R3, 0x7 ;  /* 0x0000000703031836 */ /* 0x000fe20000000000 */
[----:B------:R-:W-:Y:S06]  /*0a20*/  BRA `(.L_x_1375) ;  /* 0x0000000000247947 */ /* 0x000fec0003800000 */
.L_x_1373:
[----:B------:R-:W-:-:S13]  /*0a30*/  FSETP.GT.FTZ.AND P1, PT, |R18|, 0.58333301544189453125, PT ;  /* 0x3f1555501200780b */ /* 0x000fda0003f34200 */
[----:B------:R-:W-:Y:S05]  /*0a40*/  @P1 BRA `(.L_x_1376) ;  /* 0x0000000000101947 */ /* 0x000fea0003800000 */
[----:B------:R-:W-:-:S13]  /*0a50*/  FSETP.GT.FTZ.AND P1, PT, |R18|, 0.4166666865348815918, PT ;  /* 0x3ed555561200780b */ /* 0x000fda0003f34200 */
[----:B------:R-:W-:-:S04]  /*0a60*/  @!P1 VIADD R3, R3, 0x4 ;  /* 0x0000000403039836 */ /* 0x000fc80000000000 */
[----:B------:R-:W-:Y:S01]  /*0a70*/  @P1 VIADD R3, R3, 0x5 ;  /* 0x0000000503031836 */ /* 0x000fe20000000000 */
[----:B------:R-:W-:Y:S06]  /*0a80*/  BRA `(.L_x_1375) ;  /* 0x00000000000c7947 */ /* 0x000fec0003800000 */
.L_x_1376:
[----:B------:R-:W-:-:S13]  /*0a90*/  FSETP.GT.FTZ.AND P1, PT, |R18|, 0.8333333134651184082, PT ;  /* 0x3f5555551200780b */ /* 0x000fda0003f34200 */
[----:B------:R-:W-:-:S04]  /*0aa0*/  @!P1 VIADD R3, R3, 0x2 ;  /* 0x0000000203039836 */ /* 0x000fc80000000000 */
[----:B------:R-:W-:-:S07]  /*0ab0*/  @P1 VIADD R3, R3, 0x3 ;  /* 0x0000000303031836 */ /* 0x000fce0000000000 */
.L_x_1375:
[----:B------:R-:W-:Y:S05]  /*0ac0*/  BSYNC B0 ;  /* 0x0000000000007941 */ /* 0x000fea0003800000 */
.L_x_1372:
        /* <DEDUP_REMOVED lines=12> */
.L_x_1379:
[----:B------:R-:W-:-:S13]  /*0b90*/  FSETP.GT.FTZ.AND P1, PT, |R2|, 0.20833332836627960205, PT ;  /* 0x3e5555550200780b */ /* 0x000fda0003f34200 */
[----:B------:R-:W-:-:S04]  /*0ba0*/  @!P1 VIADD R18, R18, 0x6 ;  /* 0x0000000612129836 */ /* 0x000fc80000000000 */
[----:B------:R-:W-:Y:S01]  /*0bb0*/  @P1 VIADD R18, R18, 0x7 ;  /* 0x0000000712121836 */ /* 0x000fe20000000000 */
[----:B------:R-:W-:Y:S06]  /*0bc0*/  BRA `(.L_x_1380) ;  /* 0x0000000000247947 */ /* 0x000fec0003800000 */
.L_x_1378:
[----:B------:R-:W-:-:S13]  /*0bd0*/  FSETP.GT.FTZ.AND P1, PT, |R2|, 0.58333301544189453125, PT ;  /* 0x3f1555500200780b */ /* 0x000fda0003f34200 */
[----:B------:R-:W-:Y:S05]  /*0be0*/  @P1 BRA `(.L_x_1381) ;  /* 0x0000000000101947 */ /* 0x000fea0003800000 */
[----:B------:R-:W-:-:S13]  /*0bf0*/  FSETP.GT.FTZ.AND P1, PT, |R2|, 0.4166666865348815918, PT ;  /* 0x3ed555560200780b */ /* 0x000fda0003f34200 */
[----:B------:R-:W-:-:S04]  /*0c00*/  @!P1 VIADD R18, R18, 0x4 ;  /* 0x0000000412129836 */ /* 0x000fc80000000000 */
[----:B------:R-:W-:Y:S01]  /*0c10*/  @P1 VIADD R18, R18, 0x5 ;  /* 0x0000000512121836 */ /* 0x000fe20000000000 */
[----:B------:R-:W-:Y:S06]  /*0c20*/  BRA `(.L_x_1380) ;  /* 0x00000000000c7947 */ /* 0x000fec0003800000 */
.L_x_1381:
[----:B------:R-:W-:-:S13]  /*0c30*/  FSETP.GT.FTZ.AND P1, PT, |R2|, 0.8333333134651184082, PT ;  /* 0x3f5555550200780b */ /* 0x000fda0003f34200 */
[----:B------:R-:W-:-:S04]  /*0c40*/  @!P1 VIADD R18, R18, 0x2 ;  /* 0x0000000212129836 */ /* 0x000fc80000000000 */
[----:B------:R-:W-:-:S07]  /*0c50*/  @P1 VIADD R18, R18, 0x3 ;  /* 0x0000000312121836 */ /* 0x000fce0000000000 */
.L_x_1380:
[----:B------:R-:W-:Y:S05]  /*0c60*/  BSYNC B0 ;  /* 0x0000000000007941 */ /* 0x000fea0003800000 */
.L_x_1377:
        /* <DEDUP_REMOVED lines=25> */
.L_x_1383:
[----:B------:R-:W-:Y:S05]  /*0e00*/  BSYNC B0 ;  /* 0x0000000000007941 */ /* 0x000fea0003800000 */
.L_x_1382:
[----:B------:R-:W-:-:S05]  /*0e10*/  IADD3 R8, P0, R8, UR4, RZ ;  /* 0x0000000408087c10 */ /* 0x000fca000ff1e0ff */
[----:B------:R-:W-:Y:S01]  /*0e20*/  IMAD.X R5, RZ, RZ, R5, P0 ;  /* 0x000000ffff057224 */ /* 0x000fe200000e0605 */
[----:B------:R-:W-:-:S04]  /*0e30*/  ISETP.GE.U32.AND P0, PT, R8, UR7, PT ;  /* 0x0000000708007c0c */ /* 0x000fc8000bf06070 */
[----:B------:R-:W-:-:S13]  /*0e40*/  ISETP.GE.AND.EX P0, PT, R5, RZ, PT, P0 ;  /* 0x000000ff0500720c */ /* 0x000fda0003f06300 */
[----:B------:R-:W-:Y:S05]  /*0e50*/  @!P0 BRA `(.L_x_1384) ;  /* 0xfffffff000f08947 */ /* 0x000fea000383ffff */
[----:B------:R-:W-:Y:S05]  /*0e60*/  EXIT ;  /* 0x000000000000794d */ /* 0x000fea0003800000 */
.L_x_1385:
        /* <DEDUP_REMOVED lines=9> */
.L_x_2128:


//--------------------- .text._Z18kQuantizeBlockwiseI6__halfLi256ELi2ELi0ELi1EEvPfPT_S1_PhS1_ii --------------------------
	.section	.text._Z18kQuantizeBlockwiseI6__halfLi256ELi2ELi0ELi1EEvPfPT_S1_PhS1_ii,"ax",@progbits
	.align	128
        .global         _Z18kQuantizeBlockwiseI6__halfLi256ELi2ELi0ELi1EEvPfPT_S1_PhS1_ii
        .type           _Z18kQuantizeBlockwiseI6__halfLi256ELi2ELi0ELi1EEvPfPT_S1_PhS1_ii,@function
        .size           _Z18kQuantizeBlockwiseI6__halfLi256ELi2ELi0ELi1EEvPfPT_S1_PhS1_ii,(.L_x_2129 - _Z18kQuantizeBlockwiseI6__halfLi256ELi2ELi0ELi1EEvPfPT_S1_PhS1_ii)
        .other          _Z18kQuantizeBlockwiseI6__halfLi256ELi2ELi0ELi1EEvPfPT_S1_PhS1_ii,@"STO_CUDA_ENTRY STV_DEFAULT"
_Z18kQuantizeBlockwiseI6__halfLi256ELi2ELi0ELi1EEvPfPT_S1_PhS1_ii:
.text._Z18kQuantizeBlockwiseI6__halfLi256ELi2ELi0ELi1EEvPfPT_S1_PhS1_ii:
        /* <DEDUP_REMOVED lines=34> */
.L_x_1403:
        /* <DEDUP_REMOVED lines=76> */
.L_x_1387:
        /* <DEDUP_REMOVED lines=32> */
.L_x_1388:
[----:B------:R-:W-:Y:S05]  /*08e0*/  BSYNC B0 ;  /* 0x0000000000007941 */ /* 0x000fea0003800000 */
.L_x_1386:
        /* <DEDUP_REMOVED lines=13> */
.L_x_1390:
[----:B------:R-:W-:Y:S05]  /*09c0*/  BSYNC B0 ;  /* 0x0000000000007941 */ /* 0x000fea0003800000 */
.L_x_1389:
        /* <DEDUP_REMOVED lines=14> */
.L_x_1393:
[----:B------:R-:W-:-:S13]  /*0ab0*/  FSETP.GT.FTZ.AND P0, PT, |R18|, 0.20833332836627960205, PT ;  /* 0x3e5555551200780b */ /* 0x000fda0003f14200 */
[----:B------:R-:W-:-:S04]  /*0ac0*/  @!P0 VIADD R3, R3, 0x6 ;  /* 0x0000000603038836 */ /* 0x000fc80000000000 */
[----:B------:R-:W-:Y:S01]  /*0ad0*/  @P0 VIADD R3, R3, 0x7 ;  /* 0x0000000703030836 */ /* 0x000fe20000000000 */
[----:B------:R-:W-:Y:S06]  /*0ae0*/  BRA `(.L_x_1394) ;  /* 0x0000000000247947 */ /* 0x000fec0003800000 */
.L_x_1392:
[----:B------:R-:W-:-:S13]  /*0af0*/  FSETP.GT.FTZ.AND P0, PT, |R18|, 0.58333301544189453125, PT ;  /* 0x3f1555501200780b */ /* 0x000fda0003f14200 */
[----:B------:R-:W-:Y:S05]  /*0b00*/  @P0 BRA `(.L_x_1395) ;  /* 0x0000000000100947 */ /* 0x000fea0003800000 */
[----:B------:R-:W-:-:S13]  /*0b10*/  FSETP.GT.FTZ.AND P0, PT, |R18|, 0.4166666865348815918, PT ;  /* 0x3ed555561200780b */ /* 0x000fda0003f14200 */
[----:B------:R-:W-:-:S04]  /*0b20*/  @!P0 VIADD R3, R3, 0x4 ;  /* 0x0000000403038836 */ /* 0x000fc80000000000 */
[----:B------:R-:W-:Y:S01]  /*0b30*/  @P0 VIADD R3, R3, 0x5 ;  /* 0x0000000503030836 */ /* 0x000fe20000000000 */
[----:B------:R-:W-:Y:S06]  /*0b40*/  BRA `(.L_x_1394) ;  /* 0x00000000000c7947 */ /* 0x000fec0003800000 */
.L_x_1395:
[----:B------:R-:W-:-:S13]  /*0b50*/  FSETP.GT.FTZ.AND P0, PT, |R18|, 0.8333333134651184082, PT ;  /* 0x3f5555551200780b */ /* 0x000fda0003f14200 */
[----:B------:R-:W-:-:S04]  /*0b60*/  @!P0 VIADD R3, R3, 0x2 ;  /* 0x0000000203038836 */ /* 0x000fc80000000000 */
[----:B------:R-:W-:-:S07]  /*0b70*/  @P0 VIADD R3, R3, 0x3 ;  /* 0x0000000303030836 */ /* 0x000fce0000000000 */
.L_x_1394:
[----:B------:R-:W-:Y:S05]  /*0b80*/  BSYNC B0 ;  /* 0x0000000000007941 */ /* 0x000fea0003800000 */
.L_x_1391:
        /* <DEDUP_REMOVED lines=12> */
.L_x_1398:
[----:B------:R-:W-:-:S13]  /*0c50*/  FSETP.GT.FTZ.AND P0, PT, |R2|, 0.20833332836627960205, PT ;  /* 0x3e5555550200780b */ /* 0x000fda0003f14200 */
[----:B------:R-:W-:-:S04]  /*0c60*/  @!P0 VIADD R18, R18, 0x6 ;  /* 0x0000000612128836 */ /* 0x000fc80000000000 */
[----:B------:R-:W-:Y:S01]  /*0c70*/  @P0 VIADD R18, R18, 0x7 ;  /* 0x0000000712120836 */ /* 0x000fe20000000000 */
[----:B------:R-:W-:Y:S06]  /*0c80*/  BRA `(.L_x_1399) ;  /* 0x0000000000247947 */ /* 0x000fec0003800000 */
.L_x_1397:
[----:B------:R-:W-:-:S13]  /*0c90*/  FSETP.GT.FTZ.AND P0, PT, |R2|, 0.58333301544189453125, PT ;  /* 0x3f1555500200780b */ /* 0x000fda0003f14200 */
[----:B------:R-:W-:Y:S05]  /*0ca0*/  @P0 BRA `(.L_x_1400) ;  /* 0x0000000000100947 */ /* 0x000fea0003800000 */
[----:B------:R-:W-:-:S13]  /*0cb0*/  FSETP.GT.FTZ.AND P0, PT, |R2|, 0.4166666865348815918, PT ;  /* 0x3ed555560200780b */ /* 0x000fda0003f14200 */
[----:B------:R-:W-:-:S04]  /*0cc0*/  @!P0 VIADD R18, R18, 0x4 ;  /* 0x0000000412128836 */ /* 0x000fc80000000000 */
[----:B------:R-:W-:Y:S01]  /*0cd0*/  @P0 VIADD R18, R18, 0x5 ;  /* 0x0000000512120836 */ /* 0x000fe20000000000 */
[----:B------:R-:W-:Y:S06]  /*0ce0*/  BRA `(.L_x_1399) ;  /* 0x00000000000c7947 */ /* 0x000fec0003800000 */
.L_x_1400:
[----:B------:R-:W-:-:S13]  /*0cf0*/  FSETP.GT.FTZ.AND P0, PT, |R2|, 0.8333333134651184082, PT ;  /* 0x3f5555550200780b */ /* 0x000fda0003f14200 */
[----:B------:R-:W-:-:S04]  /*0d00*/  @!P0 VIADD R18, R18, 0x2 ;  /* 0x0000000212128836 */ /* 0x000fc80000000000 */
[----:B------:R-:W-:-:S07]  /*0d10*/  @P0 VIADD R18, R18, 0x3 ;  /* 0x0000000312120836 */ /* 0x000fce0000000000 */
.L_x_1399:
[----:B------:R-:W-:Y:S05]  /*0d20*/  BSYNC B0 ;  /* 0x0000000000007941 */ /* 0x000fea0003800000 */
.L_x_1396:
        /* <DEDUP_REMOVED lines=25> */
.L_x_1402:
[----:B------:R-:W-:Y:S05]  /*0ec0*/  BSYNC B0 ;  /* 0x0000000000007941 */ /* 0x000fea0003800000 */
.L_x_1401:
[----:B------:R-:W-:-:S05]  /*0ed0*/  IADD3 R8, P0, R8, UR4, RZ ;  /* 0x0000000408087c10 */ /* 0x000fca000ff1e0ff */
[----:B------:R-:W-:Y:S01]  /*0ee0*/  IMAD.X R5, RZ, RZ, R5, P0 ;  /* 0x000000ffff057224 */ /* 0x000fe200000e0605 */
[----:B------:R-:W-:-:S04]  /*0ef0*/  ISETP.GE.U32.AND P0, PT, R8, UR7, PT ;  /* 0x0000000708007c0c */ /* 0x000fc8000bf06070 */
[----:B------:R-:W-:-:S13]  /*0f00*/  ISETP.GE.AND.EX P0, PT, R5, RZ, PT, P0 ;  /* 0x000000ff0500720c */ /* 0x000fda0003f06300 */
[----:B------:R-:W-:Y:S05]  /*0f10*/  @!P0 BRA `(.L_x_1403) ;  /* 0xfffffff000c08947 */ /* 0x000fea000383ffff */
[----:B------:R-:W-:Y:S05]  /*0f20*/  EXIT ;  /* 0x000000000000794d */ /* 0x000fea0003800000 */
.L_x_1404:
        /* <DEDUP_REMOVED lines=13> */
.L_x_2129:


//--------------------- .text._Z18kQuantizeBlockwiseI6__halfLi512ELi2ELi0ELi1EEvPfPT_S1_PhS1_ii --------------------------
	.section	.text._Z18kQuantizeBlockwiseI6__halfLi512ELi2ELi0ELi1EEvPfPT_S1_PhS1_ii,"ax",@progbits
	.align	128
        .global         _Z18kQuantizeBlockwiseI6__halfLi512ELi2ELi0ELi1EEvPfPT_S1_PhS1_ii
        .type           _Z18kQuantizeBlockwiseI6__halfLi512ELi2ELi0ELi1EEvPfPT_S1_PhS1_ii,@function
        .size           _Z18kQuantizeBlockwiseI6__halfLi512ELi2ELi0ELi1EEvPfPT_S1_PhS1_ii,(.L_x_2130 - _Z18kQuantizeBlockwiseI6__halfLi512ELi2ELi0ELi1EEvPfPT_S1_PhS1_ii)
        .other          _Z18kQuantizeBlockwiseI6__halfLi512ELi2ELi0ELi1EEvPfPT_S1_PhS1_ii,@"STO_CUDA_ENTRY STV_DEFAULT"
_Z18kQuantizeBlockwiseI6__halfLi512ELi2ELi0ELi1EEvPfPT_S1_PhS1_ii:
.text._Z18kQuantizeBlockwiseI6__halfLi512ELi2ELi0ELi1EEvPfPT_S1_PhS1_ii:
        /* <DEDUP_REMOVED lines=34> */
.L_x_1422:
        /* <DEDUP_REMOVED lines=89> */
.L_x_1406:
        /* <DEDUP_REMOVED lines=42> */
.L_x_1407:
[----:B------:R-:W-:Y:S05]  /*0a50*/  BSYNC B0 ;  /* 0x0000000000007941 */ /* 0x000fea0003800000 */
.L_x_1405:
        /* <DEDUP_REMOVED lines=13> */
.L_x_1409:
[----:B------:R-:W-:Y:S05]  /*0b30*/  BSYNC B0 ;  /* 0x0000000000007941 */ /* 0x000fea0003800000 */
.L_x_1408:
        /* <DEDUP_REMOVED lines=14> */
.L_x_1412:
[----:B------:R-:W-:-:S13]  /*0c20*/  FSETP.GT.FTZ.AND P0, PT, |R20|, 0.20833332836627960205, PT ;  /* 0x3e5555551400780b */ /* 0x000fda0003f14200 */
[----:B------:R-:W-:-:S04]  /*0c30*/  @!P0 VIADD R9, R9, 0x6 ;  /* 0x0000000609098836 */ /* 0x000fc80000000000 */
[----:B------:R-:W-:Y:S01]  /*0c40*/  @P0 VIADD R9, R9, 0x7 ;  /* 0x0000000709090836 */ /* 0x000fe20000000000 */
[----:B------:R-:W-:Y:S06]  /*0c50*/  BRA `(.L_x_1413) ;  /* 0x0000000000247947 */ /* 0x000fec0003800000 */
.L_x_1411:
[----:B------:R-:W-:-:S13]  /*0c60*/  FSETP.GT.FTZ.AND P0, PT, |R20|, 0.58333301544189453125, PT ;  /* 0x3f1555501400780b */ /* 0x000fda0003f14200 */
[----:B------:R-:W-:Y:S05]  /*0c70*/  @P0 BRA `(.L_x_1414) ;  /* 0x0000000000100947 */ /* 0x000fea0003800000 */
[----:B------:R-:W-:-:S13]  /*0c80*/  FSETP.GT.FTZ.AND P0, PT, |R20|, 0.4166666865348815918, PT ;  /* 0x3ed555561400780b */ /* 0x000fda0003f14200 */
[----:B------:R-:W-:-:S04]  /*0c90*/  @!P0 VIADD R9, R9, 0x4 ;  /* 0x0000000409098836 */ /* 0x000fc80000000000 */
[----:B------:R-:W-:Y:S01]  /*0ca0*/  @P0 VIADD R9, R9, 0x5 ;  /* 0x0000000509090836 */ /* 0x000fe20000000000 */
[----:B------:R-:W-:Y:S06]  /*0cb0*/  BRA `(.L_x_1413) ;  /* 0x00000000000c7947 */ /* 0x000fec0003800000 */
.L_x_1414:
[----:B------:R-:W-:-:S13]  /*0cc0*/  FSETP.GT.FTZ.AND P0, PT, |R20|, 0.8333333134651184082, PT ;  /* 0x3f5555551400780b */ /* 0x000fda0003f14200 */
[----:B------:R-:W-:-:S04]  /*0cd0*/  @!P0 VIADD R9, R9, 0x2 ;  /* 0x0000000209098836 */ /* 0x000fc80000000000 */
[----:B------:R-:W-:-:S07]  /*0ce0*/  @P0 VIADD R9, R9, 0x3 ;  /* 0x0000000309090836 */ /* 0x000fce0000000000 */
.L_x_1413:
[----:B------:R-:W-:Y:S05]  /*0cf0*/  BSYNC B0 ;  /* 0x0000000000007941 */ /* 0x000fea0003800000 */
.L_x_1410:
        /* <DEDUP_REMOVED lines=12> */
.L_x_1417:
[----:B------:R-:W-:-:S13]  /*0dc0*/  FSETP.GT.FTZ.AND P0, PT, |R8|, 0.20833332836627960205, PT ;  /* 0x3e5555550800780b */ /* 0x000fda0003f14200 */
[----:B------:R-:W-:-:S04]  /*0dd0*/  @!P0 VIADD R10, R10, 0x6 ;  /* 0x000000060a0a8836 */ /* 0x000fc80000000000 */
[----:B------:R-:W-:Y:S01]  /*0de0*/  @P0 VIADD R10, R10, 0x7 ;  /* 0x000000070a0a0836 */ /* 0x000fe20000000000 */
[----:B------:R-:W-:Y:S06]  /*0df0*/  BRA `(.L_x_1418) ;  /* 0x0000000000247947 */ /* 0x000fec0003800000 */
.L_x_1416:
[----:B------:R-:W-:-:S13]  /*0e00*/  FSETP.GT.FTZ.AND P0, PT, |R8|, 0.58333301544189453125, PT ;  /* 0x3f1555500800780b */ /* 0x000fda0003f14200 */
[----:B------:R-:W-:Y:S05]  /*0e10*/  @P0 BRA `(.L_x_1419) ;  /* 0x0000000000100947 */ /* 0x000fea0003800000 */
[----:B------:R-:W-:-:S13]  /*0e20*/  FSETP.GT.FTZ.AND P0, PT, |R8|, 0.4166666865348815918, PT ;  /* 0x3ed555560800780b */ /* 0x000fda0003f14200 */
[----:B------:R-:W-:-:S04]  /*0e30*/  @!P0 VIADD R10, R10, 0x4 ;  /* 0x000000040a0a8836 */ /* 0x000fc80000000000 */
[----:B------:R-:W-:Y:S01]  /*0e40*/  @P0 VIADD R10, R10, 0x5 ;  /* 0x000000050a0a0836 */ /* 0x000fe20000000000 */
[----:B------:R-:W-:Y:S06]  /*0e50*/  BRA `(.L_x_1418) ;  /* 0x00000000000c7947 */ /* 0x000fec0003800000 */
.L_x_1419:
[----:B------:R-:W-:-:S13]  /*0e60*/  FSETP.GT.FTZ.AND P0, PT, |R8|, 0.8333333134651184082, PT ;  /* 0x3f5555550800780b */ /* 0x000fda0003f14200 */
[----:B------:R-:W-:-:S04]  /*0e70*/  @!P0 VIADD R10, R10, 0x2 ;  /* 0x000000020a0a8836 */ /* 0x000fc80000000000 */
[----:B------:R-:W-:-:S07]  /*0e80*/  @P0 VIADD R10, R10, 0x3 ;  /* 0x000000030a0a0836 */ /* 0x000fce0000000000 */
.L_x_1418:
[----:B------:R-:W-:Y:S05]  /*0e90*/  BSYNC B0 ;  /* 0x0000000000007941 */ /* 0x000fea0003800000 */
.L_x_1415:
        /* <DEDUP_REMOVED lines=25> */
.L_x_1421:
[----:B------:R-:W-:Y:S05]  /*1030*/  BSYNC B0 ;  /* 0x0000000000007941 */ /* 0x000fea0003800000 */
.L_x_1420:
[----:B------:R-:W-:-:S05]  /*1040*/  IADD3 R0, P0, R0, UR4, RZ ;  /* 0x0000000400007c10 */ /* 0x000fca000ff1e0ff */
[----:B------:R-:W-:Y:S01]  /*1050*/  IMAD.X R3, RZ, RZ, R3, P0 ;  /* 0x000000ffff037224 */ /* 0x000fe200000e0603 */
[----:B------:R-:W-:-:S04]  /*1060*/  ISETP.GE.U32.AND P0, PT, R0, UR7, PT ;  /* 0x0000000700007c0c */ /* 0x000fc8000bf06070 */
[----:B------:R-:W-:-:S13]  /*1070*/  ISETP.GE.AND.EX P0, PT, R3, RZ, PT, P0 ;  /* 0x000000ff0300720c */ /* 0x000fda0003f06300 */
[----:B------:R-:W-:Y:S05]  /*1080*/  @!P0 BRA `(.L_x_1422) ;  /* 0xfffffff000648947 */ /* 0x000fea000383ffff */
[----:B------:R-:W-:Y:S05]  /*1090*/  EXIT ;  /* 0x000000000000794d */ /* 0x000fea0003800000 */
.L_x_1423:
        /* <DEDUP_REMOVED lines=14> */
.L_x_2130:


//--------------------- .text._Z18kQuantizeBlockwiseI6__halfLi1024ELi4ELi0ELi1EEvPfPT_S1_PhS1_ii --------------------------
	.section	.text._Z18kQuantizeBlockwiseI6__halfLi1024ELi4ELi0ELi1EEvPfPT_S1_PhS1_ii,"ax",@progbits
	.align	128
        .global         _Z18kQuantizeBlockwiseI6__halfLi1024ELi4ELi0ELi1EEvPfPT_S1_PhS1_ii
        .type           _Z18kQuantizeBlockwiseI6__halfLi1024ELi4ELi0ELi1EEvPfPT_S1_PhS1_ii,@function
        .size           _Z18kQuantizeBlockwiseI6__halfLi1024ELi4ELi0ELi1EEvPfPT_S1_PhS1_ii,(.L_x_2131 - _Z18kQuantizeBlockwiseI6__halfLi1024ELi4ELi0ELi1EEvPfPT_S1_PhS1_ii)
        .other          _Z18kQuantizeBlockwiseI6__halfLi1024ELi4ELi0ELi1EEvPfPT_S1_PhS1_ii,@"STO_CUDA_ENTRY STV_DEFAULT"
_Z18kQuantizeBlockwiseI6__halfLi1024ELi4ELi0ELi1EEvPfPT_S1_PhS1_ii:
.text._Z18kQuantizeBlockwiseI6__halfLi1024ELi4ELi0ELi1EEvPfPT_S1_PhS1_ii:
        /* <DEDUP_REMOVED lines=37> */
.L_x_1449:
        /* <DEDUP_REMOVED lines=102> */
.L_x_1425:
        /* <DEDUP_REMOVED lines=42> */
.L_x_1426:
[----:B------:R-:W-:Y:S05]  /*0b50*/  BSYNC B0 ;  /* 0x0000000000007941 */ /* 0x000fea0003800000 */
.L_x_1424:
        /* <DEDUP_REMOVED lines=13> */
.L_x_1428:
[----:B------:R-:W-:Y:S05]  /*0c30*/  BSYNC B0 ;  /* 0x0000000000007941 */ /* 0x000fea0003800000 */
.L_x_1427:
        /* <DEDUP_REMOVED lines=14> */
.L_x_1431:
[----:B------:R-:W-:-:S13]  /*0d20*/  FSETP.GT.FTZ.AND P0, PT, |R18|, 0.20833332836627960205, PT ;  /* 0x3e5555551200780b */ /* 0x000fda0003f14200 */
[----:B------:R-:W-:-:S04]  /*0d30*/  @!P0 VIADD R9, R9, 0x6 ;  /* 0x0000000609098836 */ /* 0x000fc80000000000 */
[----:B------:R-:W-:Y:S01]  /*0d40*/  @P0 VIADD R9, R9, 0x7 ;  /* 0x0000000709090836 */ /* 0x000fe20000000000 */
[----:B------:R-:W-:Y:S06]  /*0d50*/  BRA `(.L_x_1432) ;  /* 0x0000000000247947 */ /* 0x000fec0003800000 */
.L_x_1430:
[----:B------:R-:W-:-:S13]  /*0d60*/  FSETP.GT.FTZ.AND P0, PT, |R18|, 0.58333301544189453125, PT ;  /* 0x3f1555501200780b */ /* 0x000fda0003f14200 */
[----:B------:R-:W-:Y:S05]  /*0d70*/  @P0 BRA `(.L_x_1433) ;  /* 0x0000000000100947 */ /* 0x000fea0003800000 */
[----:B------:R-:W-:-:S13]  /*0d80*/  FSETP.GT.FTZ.AND P0, PT, |R18|, 0.4166666865348815918, PT ;  /* 0x3ed555561200780b */ /* 0x000fda0003f14200 */
[----:B------:R-:W-:-:S04]  /*0d90*/  @!P0 VIADD R9, R9, 0x4 ;  /* 0x0000000409098836 */ /* 0x000fc80000000000 */
[----:B------:R-:W-:Y:S01]  /*0da0*/  @P0 VIADD R9, R9, 0x5 ;  /* 0x0000000509090836 */ /* 0x000fe20000000000 */
[----:B------:R-:W-:Y:S06]  /*0db0*/  BRA `(.L_x_1432) ;  /* 0x00000000000c7947 */ /* 0x000fec0003800000 */
.L_x_1433:
[----:B------:R-:W-:-:S13]  /*0dc0*/  FSETP.GT.FTZ.AND P0, PT, |R18|, 0.8333333134651184082, PT ;  /* 0x3f5555551200780b */ /* 0x000fda0003f14200 */
[----:B------:R-:W-:-:S04]  /*0dd0*/  @!P0 VIADD R9, R9, 0x2 ;  /* 0x0000000209098836 */ /* 0x000fc80000000000 */
[----:B------:R-:W-:-:S07]  /*0de0*/  @P0 VIADD R9, R9, 0x3 ;  /* 0x0000000309090836 */ /* 0x000fce0000000000 */
.L_x_1432:
[----:B------:R-:W-:Y:S05]  /*0df0*/  BSYNC B0 ;  /* 0x0000000000007941 */ /* 0x000fea0003800000 */
.L_x_1429:
        /* <DEDUP_REMOVED lines=12> */
.L_x_1436:
[----:B------:R-:W-:-:S13]  /*0ec0*/  FSETP.GT.FTZ.AND P0, PT, |R23|, 0.20833332836627960205, PT ;  /* 0x3e5555551700780b */ /* 0x000fda0003f14200 */
[----:B------:R-:W-:-:S04]  /*0ed0*/  @!P0 VIADD R10, R10, 0x6 ;  /* 0x000000060a0a8836 */ /* 0x000fc80000000000 */
[----:B------:R-:W-:Y:S01]  /*0ee0*/  @P0 VIADD R10, R10, 0x7 ;  /* 0x000000070a0a0836 */ /* 0x000fe20000000000 */
[----:B------:R-:W-:Y:S06]  /*0ef0*/  BRA `(.L_x_1437) ;  /* 0x0000000000247947 */ /* 0x000fec0003800000 */
.L_x_1435:
[----:B------:R-:W-:-:S13]  /*0f00*/  FSETP.GT.FTZ.AND P0, PT, |R23|, 0.58333301544189453125, PT ;  /* 0x3f1555501700780b */ /* 0x000fda0003f14200 */
[----:B------:R-:W-:Y:S05]  /*0f10*/  @P0 BRA `(.L_x_1438) ;  /* 0x0000000000100947 */ /* 0x000fea0003800000 */
[----:B------:R-:W-:-:S13]  /*0f20*/  FSETP.GT.FTZ.AND P0, PT, |R23|, 0.4166666865348815918, PT ;  /* 0x3ed555561700780b */ /* 0x000fda0003f14200 */
[----:B------:R-:W-:-:S04]  /*0f30*/  @!P0 VIADD R10, R10, 0x4 ;  /* 0x000000040a0a8836 */ /* 0x000fc80000000000 */
[----:B------:R-:W-:Y:S01]  /*0f40*/  @P0 VIADD R10, R10, 0x5 ;  /* 0x000000050a0a0836 */ /* 0x000fe20000000000 */
[----:B------:R-:W-:Y:S06]  /*0f50*/  BRA `(.L_x_1437) ;  /* 0x00000000000c7947 */ /* 0x000fec0003800000 */
.L_x_1438:
[----:B------:R-:W-:-:S13]  /*0f60*/  FSETP.GT.FTZ.AND P0, PT, |R23|, 0.8333333134651184082, PT ;  /* 0x3f5555551700780b */ /* 0x000fda0003f14200 */
[----:B------:R-:W-:-:S04]  /*0f70*/  @!P0 VIADD R10, R10, 0x2 ;  /* 0x000000020a0a8836 */ /* 0x000fc80000000000 */
[----:B------:R-:W-:-:S07]  /*0f80*/  @P0 VIADD R10, R10, 0x3 ;  /* 0x000000030a0a0836 */ /* 0x000fce0000000000 */
.L_x_1437:
[----:B------:R-:W-:Y:S05]  /*0f90*/  BSYNC B0 ;  /* 0x0000000000007941 */ /* 0x000fea0003800000 */
.L_x_1434:
        /* <DEDUP_REMOVED lines=14> */
.L_x_1441:
[----:B------:R-:W-:-:S13]  /*1080*/  FSETP.GT.FTZ.AND P0, PT, |R21|, 0.20833332836627960205, PT ;  /* 0x3e5555551500780b */ /* 0x000fda0003f14200 */
[----:B------:R-:W-:-:S04]  /*1090*/  @!P0 VIADD R9, R9, 0x6 ;  /* 0x0000000609098836 */ /* 0x000fc80000000000 */
[----:B------:R-:W-:Y:S01]  /*10a0*/  @P0 VIADD R9, R9, 0x7 ;  /* 0x0000000709090836 */ /* 0x000fe20000000000 */
[----:B------:R-:W-:Y:S06]  /*10b0*/  BRA `(.L_x_1442) ;  /* 0x0000000000247947 */ /* 0x000fec0003800000 */
.L_x_1440:
[----:B------:R-:W-:-:S13]  /*10c0*/  FSETP.GT.FTZ.AND P0, PT, |R21|, 0.58333301544189453125, PT ;  /* 0x3f1555501500780b */ /* 0x000fda0003f14200 */
[----:B------:R-:W-:Y:S05]  /*10d0*/  @P0 BRA `(.L_x_1443) ;  /* 0x0000000000100947 */ /* 0x000fea0003800000 */
[----:B------:R-:W-:-:S13]  /*10e0*/  FSETP.GT.FTZ.AND P0, PT, |R21|, 0.4166666865348815918, PT ;  /* 0x3ed555561500780b */ /* 0x000fda0003f14200 */
[----:B------:R-:W-:-:S04]  /*10f0*/  @!P0 VIADD R9, R9, 0x4 ;  /* 0x0000000409098836 */ /* 0x000fc80000000000 */
[----:B------:R-:W-:Y:S01]  /*1100*/  @P0 VIADD R9, R9, 0x5 ;  /* 0x0000000509090836 */ /* 0x000fe20000000000 */
[----:B------:R-:W-:Y:S06]  /*1110*/  BRA `(.L_x_1442) ;  /* 0x00000000000c7947 */ /* 0x000fec0003800000 */
.L_x_1443:
[----:B------:R-:W-:-:S13]  /*1120*/  FSETP.GT.FTZ.AND P0, PT, |R21|, 0.8333333134651184082, PT ;  /* 0x3f5555551500780b */ /* 0x000fda0003f14200 */
[----:B------:R-:W-:-:S04]  /*1130*/  @!P0 VIADD R9, R9, 0x2 ;  /* 0x0000000209098836 */ /* 0x000fc80000000000 */
[----:B------:R-:W-:-:S07]  /*1140*/  @P0 VIADD R9, R9, 0x3 ;  /* 0x0000000309090836 */ /* 0x000fce0000000000 */
.L_x_1442:
[----:B------:R-:W-:Y:S05]  /*1150*/  BSYNC B0 ;  /* 0x0000000000007941 */ /* 0x000fea0003800000 */
.L_x_1439:
        /* <DEDUP_REMOVED lines=12> */
.L_x_1446:
[----:B------:R-:W-:-:S13]  /*1220*/  FSETP.GT.FTZ.AND P0, PT, |R8|, 0.20833332836627960205, PT ;  /* 0x3e5555550800780b */ /* 0x000fda0003f14200 */
[----:B------:R-:W-:-:S04]  /*1230*/  @!P0 VIADD R10, R10, 0x6 ;  /* 0x000000060a0a8836 */ /* 0x000fc80000000000 */
[----:B------:R-:W-:Y:S01]  /*1240*/  @P0 VIADD R10, R10, 0x7 ;  /* 0x000000070a0a0836 */ /* 0x000fe20000000000 */
[----:B------:R-:W-:Y:S06]  /*1250*/  BRA `(.L_x_1447) ;  /* 0x0000000000247947 */ /* 0x000fec0003800000 */
.L_x_1445:
[----:B------:R-:W-:-:S13]  /*1260*/  FSETP.GT.FTZ.AND P0, PT, |R8|, 0.58333301544189453125, PT ;  /* 0x3f1555500800780b */ /* 0x000fda0003f14200 */
[----:B------:R-:W-:Y:S05]  /*1270*/  @P0 BRA `(.L_x_1448) ;  /* 0x0000000000100947 */ /* 0x000fea0003800000 */
[----:B------:R-:W-:-:S13]  /*1280*/  FSETP.GT.FTZ.AND P0, PT, |R8|, 0.4166666865348815918, PT ;  /* 0x3ed555560800780b */ /* 0x000fda0003f14200 */
[----:B------:R-:W-:-:S04]  /*1290*/  @!P0 VIADD R10, R10, 0x4 ;  /* 0x000000040a0a8836 */ /* 0x000fc80000000000 */
[----:B------:R-:W-:Y:S01]  /*12a0*/  @P0 VIADD R10, R10, 0x5 ;  /* 0x000000050a0a0836 */ /* 0x000fe20000000000 */
[----:B------:R-:W-:Y:S06]  /*12b0*/  BRA `(.L_x_1447) ;  /* 0x00000000000c7947 */ /* 0x000fec0003800000 */
.L_x_1448:
[----:B------:R-:W-:-:S13]  /*12c0*/  FSETP.GT.FTZ.AND P0, PT, |R8|, 0.8333333134651184082, PT ;  /* 0x3f5555550800780b */ /* 0x000fda0003f14200 */
[----:B------:R-:W-:-:S04]  /*12d0*/  @!P0 VIADD R10, R10, 0x2 ;  /* 0x000000020a0a8836 */ /* 0x000fc80000000000 */
[----:B------:R-:W-:-:S07]  /*12e0*/  @P0 VIADD R10, R10, 0x3 ;  /* 0x000000030a0a0836 */ /* 0x000fce0000000000 */
.L_x_1447:
[----:B------:R-:W-:Y:S05]  /*12f0*/  BSYNC B0 ;  /* 0x0000000000007941 */ /* 0x000fea0003800000 */
.L_x_1444:
        /* <DEDUP_REMOVED lines=39> */
.L_x_1450:
        /* <DEDUP_REMOVED lines=9> */
.L_x_2131:


//--------------------- .text._Z18kQuantizeBlockwiseI6__halfLi2048ELi4ELi0ELi1EEvPfPT_S1_PhS1_ii --------------------------
	.section	.text._Z18kQuantizeBlockwiseI6__halfLi2048ELi4ELi0ELi1EEvPfPT_S1_PhS1_ii,"ax",@progbits
	.align	128
        .global         _Z18kQuantizeBlockwiseI6__halfLi2048ELi4ELi0ELi1EEvPfPT_S1_PhS1_ii
        .type           _Z18kQuantizeBlockwiseI6__halfLi2048ELi4ELi0ELi1EEvPfPT_S1_PhS1_ii,@function
        .size           _Z18kQuantizeBlockwiseI6__halfLi2048ELi4ELi0ELi1EEvPfPT_S1_PhS1_ii,(.L_x_2132 - _Z18kQuantizeBlockwiseI6__halfLi2048ELi4ELi0ELi1EEvPfPT_S1_PhS1_ii)
        .other          _Z18kQuantizeBlockwiseI6__halfLi2048ELi4ELi0ELi1EEvPfPT_S1_PhS1_ii,@"STO_CUDA_ENTRY STV_DEFAULT"
_Z18kQuantizeBlockwiseI6__halfLi2048ELi4ELi0ELi1EEvPfPT_S1_PhS1_ii:
.text._Z18kQuantizeBlockwiseI6__halfLi2048ELi4ELi0ELi1EEvPfPT_S1_PhS1_ii:
        /* <DEDUP_REMOVED lines=37> */
.L_x_1476:
        /* <DEDUP_REMOVED lines=127> */
.L_x_1452:
        /* <DEDUP_REMOVED lines=59> */
.L_x_1453:
[----:B------:R-:W-:Y:S05]  /*0df0*/  BSYNC B0 ;  /* 0x0000000000007941 */ /* 0x000fea0003800000 */
.L_x_1451:
        /* <DEDUP_REMOVED lines=13> */
.L_x_1455:
[----:B------:R-:W-:Y:S05]  /*0ed0*/  BSYNC B0 ;  /* 0x0000000000007941 */ /* 0x000fea0003800000 */
.L_x_1454:
        /* <DEDUP_REMOVED lines=14> */
.L_x_1458:
[----:B------:R-:W-:-:S13]  /*0fc0*/  FSETP.GT.FTZ.AND P0, PT, |R6|, 0.20833332836627960205, PT ;  /* 0x3e5555550600780b */ /* 0x000fda0003f14200 */
[----:B------:R-:W-:-:S04]  /*0fd0*/  @!P0 VIADD R8, R8, 0x6 ;  /* 0x0000000608088836 */ /* 0x000fc80000000000 */
[----:B------:R-:W-:Y:S01]  /*0fe0*/  @P0 VIADD R8, R8, 0x7 ;  /* 0x0000000708080836 */ /* 0x000fe20000000000 */
[----:B------:R-:W-:Y:S06]  /*0ff0*/  BRA `(.L_x_1459) ;  /* 0x0000000000247947 */ /* 0x000fec0003800000 */
.L_x_1457:
[----:B------:R-:W-:-:S13]  /*1000*/  FSETP.GT.FTZ.AND P0, PT, |R6|, 0.58333301544189453125, PT ;  /* 0x3f1555500600780b */ /* 0x000fda0003f14200 */
[----:B------:R-:W-:Y:S05]  /*1010*/  @P0 BRA `(.L_x_1460) ;  /* 0x0000000000100947 */ /* 0x000fea0003800000 */
[----:B------:R-:W-:-:S13]  /*1020*/  FSETP.GT.FTZ.AND P0, PT, |R6|, 0.4166666865348815918, PT ;  /* 0x3ed555560600780b */ /* 0x000fda0003f14200 */
[----:B------:R-:W-:-:S04]  /*1030*/  @!P0 VIADD R8, R8, 0x4 ;  /* 0x0000000408088836 */ /* 0x000fc80000000000 */
[----:B------:R-:W-:Y:S01]  /*1040*/  @P0 VIADD R8, R8, 0x5 ;  /* 0x0000000508080836 */ /* 0x000fe20000000000 */
[----:B------:R-:W-:Y:S06]  /*1050*/  BRA `(.L_x_1459) ;  /* 0x00000000000c7947 */ /* 0x000fec0003800000 */
.L_x_1460:
[----:B------:R-:W-:-:S13]  /*1060*/  FSETP.GT.FTZ.AND P0, PT, |R6|, 0.8333333134651184082, PT ;  /* 0x3f5555550600780b */ /* 0x000fda0003f14200 */
[----:B------:R-:W-:-:S04]  /*1070*/  @!P0 VIADD R8, R8, 0x2 ;  /* 0x0000000208088836 */ /* 0x000fc80000000000 */
[----:B------:R-:W-:-:S07]  /*1080*/  @P0 VIADD R8, R8, 0x3 ;  /* 0x0000000308080836 */ /* 0x000fce0000000000 */
.L_x_1459:
[----:B------:R-:W-:Y:S05]  /*1090*/  BSYNC B0 ;  /* 0x0000000000007941 */ /* 0x000fea0003800000 */
.L_x_1456:
        /* <DEDUP_REMOVED lines=12> */
.L_x_1463:
[----:B------:R-:W-:-:S13]  /*1160*/  FSETP.GT.FTZ.AND P0, PT, |R24|, 0.20833332836627960205, PT ;  /* 0x3e5555551800780b */ /* 0x000fda0003f14200 */
[----:B------:R-:W-:-:S04]  /*1170*/  @!P0 VIADD R6, R6, 0x6 ;  /* 0x0000000606068836 */ /* 0x000fc80000000000 */
[----:B------:R-:W-:Y:S01]  /*1180*/  @P0 VIADD R6, R6, 0x7 ;  /* 0x0000000706060836 */ /* 0x000fe20000000000 */
[----:B------:R-:W-:Y:S06]  /*1190*/  BRA `(.L_x_1464) ;  /* 0x0000000000247947 */ /* 0x000fec0003800000 */
.L_x_1462:
[----:B------:R-:W-:-:S13]  /*11a0*/  FSETP.GT.FTZ.AND P0, PT, |R24|, 0.58333301544189453125, PT ;  /* 0x3f1555501800780b */ /* 0x000fda0003f14200 */
[----:B------:R-:W-:Y:S05]  /*11b0*/  @P0 BRA `(.L_x_1465) ;  /* 0x0000000000100947 */ /* 0x000fea0003800000 */
[----:B------:R-:W-:-:S13]  /*11c0*/  FSETP.GT.FTZ.AND P0, PT, |R24|, 0.4166666865348815918, PT ;  /* 0x3ed555561800780b */ /* 0x000fda0003f14200 */
[----:B------:R-:W-:-:S04]  /*11d0*/  @!P0 VIADD R6, R6, 0x4 ;  /* 0x0000000406068836 */ /* 0x000fc80000000000 */
[----:B------:R-:W-:Y:S01]  /*11e0*/  @P0 VIADD R6, R6, 0x5 ;  /* 0x0000000506060836 */ /* 0x000fe20000000000 */
[----:B------:R-:W-:Y:S06]  /*11f0*/  BRA `(.L_x_1464) ;  /* 0x00000000000c7947 */ /* 0x000fec0003800000 */
.L_x_1465:
[----:B------:R-:W-:-:S13]  /*1200*/  FSETP.GT.FTZ.AND P0, PT, |R24|, 0.8333333134651184082, PT ;  /* 0x3f5555551800780b */ /* 0x000fda0003f14200 */
[----:B------:R-:W-:-:S04]  /*1210*/  @!P0 VIADD R6, R6, 0x2 ;  /* 0x0000000206068836 */ /* 0x000fc80000000000 */
[----:B------:R-:W-:-:S07]  /*1220*/  @P0 VIADD R6, R6, 0x3 ;  /* 0x0000000306060836 */ /* 0x000fce0000000000 */
.L_x_1464:
[----:B------:R-:W-:Y:S05]  /*1230*/  BSYNC B0 ;  /* 0x0000000000007941 */ /* 0x000fea0003800000 */
.L_x_1461:
        /* <DEDUP_REMOVED lines=14> */
.L_x_1468:
[----:B------:R-:W-:-:S13]  /*1320*/  FSETP.GT.FTZ.AND P0, PT, |R22|, 0.20833332836627960205, PT ;  /* 0x3e5555551600780b */ /* 0x000fda0003f14200 */
[----:B------:R-:W-:-:S04]  /*1330*/  @!P0 VIADD R6, R6, 0x6 ;  /* 0x0000000606068836 */ /* 0x000fc80000000000 */
[----:B------:R-:W-:Y:S01]  /*1340*/  @P0 VIADD R6, R6, 0x7 ;  /* 0x0000000706060836 */ /* 0x000fe20000000000 */
[----:B------:R-:W-:Y:S06]  /*1350*/  BRA `(.L_x_1469) ;  /* 0x0000000000247947 */ /* 0x000fec0003800000 */
.L_x_1467:
[----:B------:R-:W-:-:S13]  /*1360*/  FSETP.GT.FTZ.AND P0, PT, |R22|, 0.58333301544189453125, PT ;  /* 0x3f1555501600780b */ /* 0x000fda0003f14200 */
[----:B------:R-:W-:Y:S05]  /*1370*/  @P0 BRA `(.L_x_1470) ;  /* 0x0000000000100947 */ /* 0x000fea0003800000 */
[----:B------:R-:W-:-:S13]  /*1380*/  FSETP.GT.FTZ.AND P0, PT, |R22|, 0.4166666865348815918, PT ;  /* 0x3ed555561600780b */ /* 0x000fda0003f14200 */
[----:B------:R-:W-:-:S04]  /*1390*/  @!P0 VIADD R6, R6, 0x4 ;  /* 0x0000000406068836 */ /* 0x000fc80000000000 */
[----:B------:R-:W-:Y:S01]  /*13a0*/  @P0 VIADD R6, R6, 0x5 ;  /* 0x0000000506060836 */ /* 0x000fe20000000000 */
[----:B------:R-:W-:Y:S06]  /*13b0*/  BRA `(.L_x_1469) ;  /* 0x00000000000c7947 */ /* 0x000fec0003800000 */
.L_x_1470:
[----:B------:R-:W-:-:S13]  /*13c0*/  FSETP.GT.FTZ.AND P0, PT, |R22|, 0.8333333134651184082, PT ;  /* 0x3f5555551600780b */ /* 0x000fda0003f14200 */
[----:B------:R-:W-:-:S04]  /*13d0*/  @!P0 VIADD R6, R6, 0x2 ;  /* 0x0000000206068836 */ /* 0x000fc80000000000 */
[----:B------:R-:W-:-:S07]  /*13e0*/  @P0 VIADD R6, R6, 0x3 ;  /* 0x0000000306060836 */ /* 0x000fce0000000000 */
.L_x_1469:
[----:B------:R-:W-:Y:S05]  /*13f0*/  BSYNC B0 ;  /* 0x0000000000007941 */ /* 0x000fea0003800000 */
.L_x_1466:
        /* <DEDUP_REMOVED lines=12> */
.L_x_1473:
[----:B------:R-:W-:-:S13]  /*14c0*/  FSETP.GT.FTZ.AND P0, PT, |R9|, 0.20833332836627960205, PT ;  /* 0x3e5555550900780b */ /* 0x000fda0003f14200 */
[----:B------:R-:W-:-:S04]  /*14d0*/  @!P0 VIADD R8, R8, 0x6 ;  /* 0x0000000608088836 */ /* 0x000fc80000000000 */
[----:B------:R-:W-:Y:S01]  /*14e0*/  @P0 VIADD R8, R8, 0x7 ;  /* 0x0000000708080836 */ /* 0x000fe20000000000 */
[----:B------:R-:W-:Y:S06]  /*14f0*/  BRA `(.L_x_1474) ;  /* 0x0000000000247947 */ /* 0x000fec0003800000 */
.L_x_1472:
[----:B------:R-:W-:-:S13]  /*1500*/  FSETP.GT.FTZ.AND P0, PT, |R9|, 0.58333301544189453125, PT ;  /* 0x3f1555500900780b */ /* 0x000fda0003f14200 */
[----:B------:R-:W-:Y:S05]  /*1510*/  @P0 BRA `(.L_x_1475) ;  /* 0x0000000000100947 */ /* 0x000fea0003800000 */
[----:B------:R-:W-:-:S13]  /*1520*/  FSETP.GT.FTZ.AND P0, PT, |R9|, 0.4166666865348815918, PT ;  /* 0x3ed555560900780b */ /* 0x000fda0003f14200 */
[----:B------:R-:W-:-:S04]  /*1530*/  @!P0 VIADD R8, R8, 0x4 ;  /* 0x0000000408088836 */ /* 0x000fc80000000000 */
[----:B------:R-:W-:Y:S01]  /*1540*/  @P0 VIADD R8, R8, 0x5 ;  /* 0x0000000508080836 */ /* 0x000fe20000000000 */
[----:B------:R-:W-:Y:S06]  /*1550*/  BRA `(.L_x_1474) ;  /* 0x00000000000c7947 */ /* 0x000fec0003800000 */
.L_x_1475:
[----:B------:R-:W-:-:S13]  /*1560*/  FSETP.GT.FTZ.AND P0, PT, |R9|, 0.8333333134651184082, PT ;  /* 0x3f5555550900780b */ /* 0x000fda0003f14200 */
[----:B------:R-:W-:-:S04]  /*1570*/  @!P0 VIADD R8, R8, 0x2 ;  /* 0x0000000208088836 */ /* 0x000fc80000000000 */
[----:B------:R-:W-:-:S07]  /*1580*/  @P0 VIADD R8, R8, 0x3 ;  /* 0x0000000308080836 */ /* 0x000fce0000000000 */
.L_x_1474:
[----:B------:R-:W-:Y:S05]  /*1590*/  BSYNC B0 ;  /* 0x0000000000007941 */ /* 0x000fea0003800000 */
.L_x_1471:
        /* <DEDUP_REMOVED lines=13> */
[----:B------:R-:W-:Y:S01]  /*1670*/  IADD3 R9, R0, UR5, R9 ;  /* 0x0000000500097c10 */ /* 0x000fe2000fffe009 */
[----:B------:R-:W-:Y:S01]  /*1680*/  IMAD.X R8, RZ, RZ, R2, P0 ;  /* 0x000000ffff087224 */ /* 0x000fe200000e0602 */
[----:B------:R-:W-:-:S04]  /*1690*/  @!P1 SHF.R.S32.HI R6, RZ, 0x1, R6 ;  /* 0x00000001ff069819 */ /* 0x000fc80000011406 */
        /* <DEDUP_REMOVED lines=23> */
.L_x_1477:
        /* <DEDUP_REMOVED lines=15> */
.L_x_2132:


//--------------------- .text._Z18kQuantizeBlockwiseI6__halfLi4096ELi4ELi0ELi1EEvPfPT_S1_PhS1_ii --------------------------
	.section	.text._Z18kQuantizeBlockwiseI6__halfLi4096ELi4ELi0ELi1EEvPfPT_S1_PhS1_ii,"ax",@progbits
	.align	128
        .global         _Z18kQuantizeBlockwiseI6__halfLi4096ELi4ELi0ELi1EEvPfPT_S1_PhS1_ii
        .type           _Z18kQuantizeBlockwiseI6__halfLi4096ELi4ELi0ELi1EEvPfPT_S1_PhS1_ii,@function
        .size           _Z18kQuantizeBlockwiseI6__halfLi4096ELi4ELi0ELi1EEvPfPT_S1_PhS1_ii,(.L_x_2133 - _Z18kQuantizeBlockwiseI6__halfLi4096ELi4ELi0ELi1EEvPfPT_S1_PhS1_ii)
        .other          _Z18kQuantizeBlockwiseI6__halfLi4096ELi4ELi0ELi1EEvPfPT_S1_PhS1_ii,@"STO_CUDA_ENTRY STV_DEFAULT"
_Z18kQuantizeBlockwiseI6__halfLi4096ELi4ELi0ELi1EEvPfPT_S1_PhS1_ii:
.text._Z18kQuantizeBlockwiseI6__halfLi4096ELi4ELi0ELi1EEvPfPT_S1_PhS1_ii:
        /* <DEDUP_REMOVED lines=37> */
.L_x_1503:
        /* <DEDUP_REMOVED lines=179> */
.L_x_1479:
        /* <DEDUP_REMOVED lines=95> */
.L_x_1480:
[----:B------:R-:W-:Y:S05]  /*1370*/  BSYNC B0 ;  /* 0x0000000000007941 */ /* 0x000fea0003800000 */
.L_x_1478:
        /* <DEDUP_REMOVED lines=13> */
.L_x_1482:
[----:B------:R-:W-:Y:S05]  /*1450*/  BSYNC B0 ;  /* 0x0000000000007941 */ /* 0x000fea0003800000 */
.L_x_1481:
        /* <DEDUP_REMOVED lines=14> */
.L_x_1485:
[----:B------:R-:W-:-:S13]  /*1540*/  FSETP.GT.FTZ.AND P0, PT, |R6|, 0.20833332836627960205, PT ;  /* 0x3e5555550600780b */ /* 0x000fda0003f14200 */
[----:B------:R-:W-:-:S04]  /*1550*/  @!P0 VIADD R8, R8, 0x6 ;  /* 0x0000000608088836 */ /* 0x000fc80000000000 */
[----:B------:R-:W-:Y:S01]  /*1560*/  @P0 VIADD R8, R8, 0x7 ;  /* 0x0000000708080836 */ /* 0x000fe20000000000 */
[----:B------:R-:W-:Y:S06]  /*1570*/  BRA `(.L_x_1486) ;  /* 0x0000000000247947 */ /* 0x000fec0003800000 */
.L_x_1484:
[----:B------:R-:W-:-:S13]  /*1580*/  FSETP.GT.FTZ.AND P0, PT, |R6|, 0.58333301544189453125, PT ;  /* 0x3f1555500600780b */ /* 0x000fda0003f14200 */
[----:B------:R-:W-:Y:S05]  /*1590*/  @P0 BRA `(.L_x_1487) ;  /* 0x0000000000100947 */ /* 0x000fea0003800000 */
[----:B------:R-:W-:-:S13]  /*15a0*/  FSETP.GT.FTZ.AND P0, PT, |R6|, 0.4166666865348815918, PT ;  /* 0x3ed555560600780b */ /* 0x000fda0003f14200 */
[----:B------:R-:W-:-:S04]  /*15b0*/  @!P0 VIADD R8, R8, 0x4 ;  /* 0x0000000408088836 */ /* 0x000fc80000000000 */
[----:B------:R-:W-:Y:S01]  /*15c0*/  @P0 VIADD R8, R8, 0x5 ;  /* 0x0000000508080836 */ /* 0x000fe20000000000 */
[----:B------:R-:W-:Y:S06]  /*15d0*/  BRA `(.L_x_1486) ;  /* 0x00000000000c7947 */ /* 0x000fec0003800000 */
.L_x_1487:
[----:B------:R-:W-:-:S13]  /*15e0*/  FSETP.GT.FTZ.AND P0, PT, |R6|, 0.8333333134651184082, PT ;  /* 0x3f5555550600780b */ /* 0x000fda0003f14200 */
[----:B------:R-:W-:-:S04]  /*15f0*/  @!P0 VIADD R8, R8, 0x2 ;  /* 0x0000000208088836 */ /* 0x000fc80000000000 */
[----:B------:R-:W-:-:S07]  /*1600*/  @P0 VIADD R8, R8, 0x3 ;  /* 0x0000000308080836 */ /* 0x000fce0000000000 */
.L_x_1486:
[----:B------:R-:W-:Y:S05]  /*1610*/  BSYNC B0 ;  /* 0x0000000000007941 */ /* 0x000fea0003800000 */
.L_x_1483:
        /* <DEDUP_REMOVED lines=12> */
.L_x_1490:
[----:B------:R-:W-:-:S13]  /*16e0*/  FSETP.GT.FTZ.AND P0, PT, |R24|, 0.20833332836627960205, PT ;  /* 0x3e5555551800780b */ /* 0x000fda0003f14200 */
[----:B------:R-:W-:-:S04]  /*16f0*/  @!P0 VIADD R6, R6, 0x6 ;  /* 0x0000000606068836 */ /* 0x000fc80000000000 */
[----:B------:R-:W-:Y:S01]  /*1700*/  @P0 VIADD R6, R6, 0x7 ;  /* 0x0000000706060836 */ /* 0x000fe20000000000 */
[----:B------:R-:W-:Y:S06]  /*1710*/  BRA `(.L_x_1491) ;  /* 0x0000000000247947 */ /* 0x000fec0003800000 */
.L_x_1489:
[----:B------:R-:W-:-:S13]  /*1720*/  FSETP.GT.FTZ.AND P0, PT, |R24|, 0.58333301544189453125, PT ;  /* 0x3f1555501800780b */ /* 0x000fda0003f14200 */
[----:B------:R-:W-:Y:S05]  /*1730*/  @P0 BRA `(.L_x_1492) ;  /* 0x0000000000100947 */ /* 0x000fea0003800000 */
[----:B------:R-:W-:-:S13]  /*1740*/  FSETP.GT.FTZ.AND P0, PT, |R24|, 0.4166666865348815918, PT ;  /* 0x3ed555561800780b */ /* 0x000fda0003f14200 */
[----:B------:R-:W-:-:S04]  /*1750*/  @!P0 VIADD R6, R6, 0x4 ;  /* 0x0000000406068836 */ /* 0x000fc80000000000 */
[----:B------:R-:W-:Y:S01]  /*1760*/  @P0 VIADD R6, R6, 0x5 ;  /* 0x0000000506060836 */ /* 0x000fe20000000000 */
[----:B------:R-:W-:Y:S06]  /*1770*/  BRA `(.L_x_1491) ;  /* 0x00000000000c7947 */ /* 0x000fec0003800000 */
.L_x_1492:
[----:B------:R-:W-:-:S13]  /*1780*/  FSETP.GT.FTZ.AND P0, PT, |R24|, 0.8333333134651184082, PT ;  /* 0x3f5555551800780b */ /* 0x000fda0003f14200 */
[----:B------:R-:W-:-:S04]  /*1790*/  @!P0 VIADD R6, R6, 0x2 ;  /* 0x0000000206068836 */ /* 0x000fc80000000000 */
[----:B------:R-:W-:-:S07]  /*17a0*/  @P0 VIADD R6, R6, 0x3 ;  /* 0x0000000306060836 */ /* 0x000fce0000000000 */
.L_x_1491:
[----:B------:R-:W-:Y:S05]  /*17b0*/  BSYNC B0 ;  /* 0x0000000000007941 */ /* 0x000fea0003800000 */
.L_x_1488:
        /* <DEDUP_REMOVED lines=14> */
.L_x_1495:
[----:B------:R-:W-:-:S13]  /*18a0*/  FSETP.GT.FTZ.AND P0, PT, |R22|, 0.20833332836627960205, PT ;  /* 0x3e5555551600780b */ /* 0x000fda0003f14200 */
[----:B------:R-:W-:-:S04]  /*18b0*/  @!P0 VIADD R6, R6, 0x6 ;  /* 0x0000000606068836 */ /* 0x000fc80000000000 */
[----:B------:R-:W-:Y:S01]  /*18c0*/  @P0 VIADD R6, R6, 0x7 ;  /* 0x0000000706060836 */ /* 0x000fe20000000000 */
[----:B------:R-:W-:Y:S06]  /*18d0*/  BRA `(.L_x_1496) ;  /* 0x0000000000247947 */ /* 0x000fec0003800000 */
.L_x_1494:
[----:B------:R-:W-:-:S13]  /*18e0*/  FSETP.GT.FTZ.AND P0, PT, |R22|, 0.58333301544189453125, PT ;  /* 0x3f1555501600780b */ /* 0x000fda0003f14200 */
[----:B------:R-:W-:Y:S05]  /*18f0*/  @P0 BRA `(.L_x_1497) ;  /* 0x0000000000100947 */ /* 0x000fea0003800000 */
[----:B------:R-:W-:-:S13]  /*1900*/  FSETP.GT.FTZ.AND P0, PT, |R22|, 0.4166666865348815918, PT ;  /* 0x3ed555561600780b */ /* 0x000fda0003f14200 */
[----:B------:R-:W-:-:S04]  /*1910*/  @!P0 VIADD R6, R6, 0x4 ;  /* 0x0000000406068836 */ /* 0x000fc80000000000 */
[----:B------:R-:W-:Y:S01]  /*1920*/  @P0 VIADD R6, R6, 0x5 ;  /* 0x0000000506060836 */ /* 0x000fe20000000000 */
[----:B------:R-:W-:Y:S06]  /*1930*/  BRA `(.L_x_1496) ;  /* 0x00000000000c7947 */ /* 0x000fec0003800000 */
.L_x_1497:
[----:B------:R-:W-:-:S13]  /*1940*/  FSETP.GT.FTZ.AND P0, PT, |R22|, 0.8333333134651184082, PT ;  /* 0x3f5555551600780b */ /* 0x000fda0003f14200 */
[----:B------:R-:W-:-:S04]  /*1950*/  @!P0 VIADD R6, R6, 0x2 ;  /* 0x0000000206068836 */ /* 0x000fc80000000000 */
[----:B------:R-:W-:-:S07]  /*1960*/  @P0 VIADD R6, R6, 0x3 ;  /* 0x0000000306060836 */ /* 0x000fce0000000000 */
.L_x_1496:
[----:B------:R-:W-:Y:S05]  /*1970*/  BSYNC B0 ;  /* 0x0000000000007941 */ /* 0x000fea0003800000 */
.L_x_1493:
        /* <DEDUP_REMOVED lines=12> */
.L_x_1500:
[----:B------:R-:W-:-:S13]  /*1a40*/  FSETP.GT.FTZ.AND P0, PT, |R9|, 0.20833332836627960205, PT ;  /* 0x3e5555550900780b */ /* 0x000fda0003f14200 */
[----:B------:R-:W-:-:S04]  /*1a50*/  @!P0 VIADD R8, R8, 0x6 ;  /* 0x0000000608088836 */ /* 0x000fc80000000000 */
[----:B------:R-:W-:Y:S01]  /*1a60*/  @P0 VIADD R8, R8, 0x7 ;  /* 0x0000000708080836 */ /* 0x000fe20000000000 */
[----:B------:R-:W-:Y:S06]  /*1a70*/  BRA `(.L_x_1501) ;  /* 0x0000000000247947 */ /* 0x000fec0003800000 */
.L_x_1499:
[----:B------:R-:W-:-:S13]  /*1a80*/  FSETP.GT.FTZ.AND P0, PT, |R9|, 0.58333301544189453125, PT ;  /* 0x3f1555500900780b */ /* 0x000fda0003f14200 */
[----:B------:R-:W-:Y:S05]  /*1a90*/  @P0 BRA `(.L_x_1502) ;  /* 0x0000000000100947 */ /* 0x000fea0003800000 */
[----:B------:R-:W-:-:S13]  /*1aa0*/  FSETP.GT.FTZ.AND P0, PT, |R9|, 0.4166666865348815918, PT ;  /* 0x3ed555560900780b */ /* 0x000fda0003f14200 */
[----:B------:R-:W-:-:S04]  /*1ab0*/  @!P0 VIADD R8, R8, 0x4 ;  /* 0x0000000408088836 */ /* 0x000fc80000000000 */
[----:B------:R-:W-:Y:S01]  /*1ac0*/  @P0 VIADD R8, R8, 0x5 ;  /* 0x0000000508080836 */ /* 0x000fe20000000000 */
[----:B------:R-:W-:Y:S06]  /*1ad0*/  BRA `(.L_x_1501) ;  /* 0x00000000000c7947 */ /* 0x000fec0003800000 */
.L_x_1502:
[----:B------:R-:W-:-:S13]  /*1ae0*/  FSETP.GT.FTZ.AND P0, PT, |R9|, 0.8333333134651184082, PT ;  /* 0x3f5555550900780b */ /* 0x000fda0003f14200 */
[----:B------:R-:W-:-:S04]  /*1af0*/  @!P0 VIADD R8, R8, 0x2 ;  /* 0x0000000208088836 */ /* 0x000fc80000000000 */
[----:B------:R-:W-:-:S07]  /*1b00*/  @P0 VIADD R8, R8, 0x3 ;  /* 0x0000000308080836 */ /* 0x000fce0000000000 */
.L_x_1501:
[----:B------:R-:W-:Y:S05]  /*1b10*/  BSYNC B0 ;  /* 0x0000000000007941 */ /* 0x000fea0003800000 */
.L_x_1498:
        /* <DEDUP_REMOVED lines=39> */
.L_x_1504:
        /* <DEDUP_REMOVED lines=15> */
.L_x_2133:


//--------------------- .text._Z18kQuantizeBlockwiseI6__halfLi64ELi2ELi0ELi0EEvPfPT_S1_PhS1_ii --------------------------
	.section	.text._Z18kQuantizeBlockwiseI6__halfLi64ELi2ELi0ELi0EEvPfPT_S1_PhS1_ii,"ax",@progbits
	.align	128
        .global         _Z18kQuantizeBlockwiseI6__halfLi64ELi2ELi0ELi0EEvPfPT_S1_PhS1_ii
        .type           _Z18kQuantizeBlockwiseI6__halfLi64ELi2ELi0ELi0EEvPfPT_S1_PhS1_ii,@function
        .size           _Z18kQuantizeBlockwiseI6__halfLi64ELi2ELi0ELi0EEvPfPT_S1_PhS1_ii,(.L_x_2134 - _Z18kQuantizeBlockwiseI6__halfLi64ELi2ELi0ELi0EEvPfPT_S1_PhS1_ii)
        .other          _Z18kQuantizeBlockwiseI6__halfLi64ELi2ELi0ELi0EEvPfPT_S1_PhS1_ii,@"STO_CUDA_ENTRY STV_DEFAULT"
_Z18kQuantizeBlockwiseI6__halfLi64ELi2ELi0ELi0EEvPfPT_S1_PhS1_ii:
.text._Z18kQuantizeBlockwiseI6__halfLi64ELi2ELi0ELi0EEvPfPT_S1_PhS1_ii:
        /* <DEDUP_REMOVED lines=16> */
.L_x_1507:
[----:B0-2---:R-:W-:-:S06]  /*0100*/  IMAD.WIDE R2, R7, 0x4, R4 ;  /* 0x0000000407027825 */ /* 0x005fcc00078e0204 */
[----:B------:R-:W2:Y:S01]  /*0110*/  LDG.E R2, desc[UR10][R2.64] ;  /* 0x0000000a02027981 */ /* 0x000ea2000c1e1900 */
[----:B------:R-:W-:Y:S02]  /*0120*/  IMAD R9, R7, 0x4, R0 ;  /* 0x0000000407097824 */ /* 0x000fe400078e0200 */
[----:B-1----:R-:W-:-:S05]  /*0130*/  IMAD.IADD R7, R8, 0x1, R7 ;  /* 0x0000000108077824 */ /* 0x002fca00078e0207 */
[----:B------:R-:W-:Y:S01]  /*0140*/  ISETP.GE.AND P0, PT, R7, 0x100, PT ;  /* 0x000001000700780c */ /* 0x000fe20003f06270 */
[----:B--2---:R0:W-:-:S12]  /*0150*/  STS [R9], R2 ;  /* 0x0000000209007388 */ /* 0x0041d80000000800 */
[----:B------:R-:W-:Y:S05]  /*0160*/  @!P0 BRA `(.L_x_1507) ;  /* 0xfffffffc00e48947 */ /* 0x000fea000383ffff */
.L_x_1506:
[----:B------:R-:W-:Y:S05]  /*0170*/  BSYNC B0 ;  /* 0x0000000000007941 */ /* 0x000fea0003800000 */
.L_x_1505:
        /* <DEDUP_REMOVED lines=13> */
.L_x_1512:
        /* <DEDUP_REMOVED lines=58> */
.L_x_1508:
        /* <DEDUP_REMOVED lines=23> */
.L_x_1509:
        /* <DEDUP_REMOVED lines=14> */
.L_x_1511:
[----:B------:R-:W-:Y:S05]  /*0840*/  BSYNC B0 ;  /* 0x0000000000007941 */ /* 0x000fea0003800000 */
.L_x_1510:
        /* <DEDUP_REMOVED lines=68> */
[C---:B------:R-:W-:Y:S02]  /*0c90*/  @P4 VIADD R16, R15.reuse, 0xfffffff0 ;  /* 0xfffffff00f104836 */ /* 0x040fe40000000000 */
[----:B------:R-:W-:-:S02]  /*0ca0*/  @!P4 VIADD R16, R15, 0x10 ;  /* 0x000000100f10c836 */ /* 0x000fc40000000000 */
[----:B------:R-:W-:Y:S01]  /*0cb0*/  @!P1 IMAD.MOV.U32 R23, RZ, RZ, R22 ;  /* 0x000000ffff179224 */ /* 0x000fe200078e0016 */
[----:B------:R-:W0:Y:S02]  /*0cc0*/  LDS R26, [R26] ;  /* 0x000000001a1a7984 */ /* 0x000e240000000800 */
        /* <DEDUP_REMOVED lines=122> */
.L_x_1513:
        /* <DEDUP_REMOVED lines=9> */
.L_x_2134:


//--------------------- .text._Z18kQuantizeBlockwiseI6__halfLi128ELi2ELi0ELi0EEvPfPT_S1_PhS1_ii --------------------------
	.section	.text._Z18kQuantizeBlockwiseI6__halfLi128ELi2ELi0ELi0EEvPfPT_S1_PhS1_ii,"ax",@progbits
	.align	128
        .global         _Z18kQuantizeBlockwiseI6__halfLi128ELi2ELi0ELi0EEvPfPT_S1_PhS1_ii
        .type           _Z18kQuantizeBlockwiseI6__halfLi128ELi2ELi0ELi0EEvPfPT_S1_PhS1_ii,@function
        .size           _Z18kQuantizeBlockwiseI6__halfLi128ELi2ELi0ELi0EEvPfPT_S1_PhS1_ii,(.L_x_2135 - _Z18kQuantizeBlockwiseI6__halfLi128ELi2ELi0ELi0EEvPfPT_S1_PhS1_ii)
        .other          _Z18kQuantizeBlockwiseI6__halfLi128ELi2ELi0ELi0EEvPfPT_S1_PhS1_ii,@"STO_CUDA_ENTRY STV_DEFAULT"
_Z18kQuantizeBlockwiseI6__halfLi128ELi2ELi0ELi0EEvPfPT_S1_PhS1_ii:
.text._Z18kQuantizeBlockwiseI6__halfLi128ELi2ELi0ELi0EEvPfPT_S1_PhS1_ii:
        /* <DEDUP_REMOVED lines=16> */
.L_x_1516:
[----:B0-2---:R-:W-:-:S06]  /*0100*/  IMAD.WIDE R2, R7, 0x4, R4 ;  /* 0x0000000407027825 */ /* 0x005fcc00078e0204 */
[----:B------:R-:W2:Y:S01]  /*0110*/  LDG.E R2, desc[UR10][R2.64] ;  /* 0x0000000a02027981 */ /* 0x000ea2000c1e1900 */
[----:B------:R-:W-:Y:S02]  /*0120*/  IMAD R9, R7, 0x4, R6 ;  /* 0x0000000407097824 */ /* 0x000fe400078e0206 */
[----:B-1----:R-:W-:-:S05]  /*0130*/  IMAD.IADD R7, R8, 0x1, R7 ;  /* 0x0000000108077824 */ /* 0x002fca00078e0207 */
[----:B------:R-:W-:Y:S01]  /*0140*/  ISETP.GE.AND P0, PT, R7, 0x100, PT ;  /* 0x000001000700780c */ /* 0x000fe20003f06270 */
[----:B--2---:R0:W-:-:S12]  /*0150*/  STS [R9], R2 ;  /* 0x0000000209007388 */ /* 0x0041d80000000800 */
[----:B------:R-:W-:Y:S05]  /*0160*/  @!P0 BRA `(.L_x_1516) ;  /* 0xfffffffc00e48947 */ /* 0x000fea000383ffff */
.L_x_1515:
[----:B------:R-:W-:Y:S05]  /*0170*/  BSYNC B0 ;  /* 0x0000000000007941 */ /* 0x000fea0003800000 */
.L_x_1514:
        /* <DEDUP_REMOVED lines=24> */
.L_x_1522:
        /* <DEDUP_REMOVED lines=69> */
.L_x_1518:
        /* <DEDUP_REMOVED lines=27> */
.L_x_1519:
[----:B------:R-:W-:Y:S05]  /*0900*/  BSYNC B0 ;  /* 0x0000000000007941 */ /* 0x000fea0003800000 */
.L_x_1517:
        /* <DEDUP_REMOVED lines=14> */
.L_x_1521:
[----:B------:R-:W-:Y:S05]  /*09f0*/  BSYNC B0 ;  /* 0x0000000000007941 */ /* 0x000fea0003800000 */
.L_x_1520:
        /* <DEDUP_REMOVED lines=192> */
.L_x_1523:
        /* <DEDUP_REMOVED lines=16> */
.L_x_2135:


//--------------------- .text._Z18kQuantizeBlockwiseI6__halfLi256ELi2ELi0ELi0EEvPfPT_S1_PhS1_ii --------------------------
	.section	.text._Z18kQuantizeBlockwiseI6__halfLi256ELi2ELi0ELi0EEvPfPT_S1_PhS1_ii,"ax",@progbits
	.align	128
        .global         _Z18kQuantizeBlockwiseI6__halfLi256ELi2ELi0ELi0EEvPfPT_S1_PhS1_ii
        .type           _Z18kQuantizeBlockwiseI6__halfLi256ELi2ELi0ELi0EEvPfPT_S1_PhS1_ii,@function
        .size           _Z18kQuantizeBlockwiseI6__halfLi256ELi2ELi0ELi0EEvPfPT_S1_PhS1_ii,(.L_x_2136 - _Z18kQuantizeBlockwiseI6__halfLi256ELi2ELi0ELi0EEvPfPT_S1_PhS1_ii)
        .other          _Z18kQuantizeBlockwiseI6__halfLi256ELi2ELi0ELi0EEvPfPT_S1_PhS1_ii,@"STO_CUDA_ENTRY STV_DEFAULT"
_Z18kQuantizeBlockwiseI6__halfLi256ELi2ELi0ELi0EEvPfPT_S1_PhS1_ii:
.text._Z18kQuantizeBlockwiseI6__halfLi256ELi2ELi0ELi0EEvPfPT_S1_PhS1_ii:
        /* <DEDUP_REMOVED lines=16> */
.L_x_1526:
[----:B0-2---:R-:W-:-:S06]  /*0100*/  IMAD.WIDE R2, R7, 0x4, R4 ;  /* 0x0000000407027825 */ /* 0x005fcc00078e0204 */
[----:B------:R-:W2:Y:S01]  /*0110*/  LDG.E R2, desc[UR10][R2.64] ;  /* 0x0000000a02027981 */ /* 0x000ea2000c1e1900 */
[----:B------:R-:W-:Y:S02]  /*0120*/  IMAD R9, R7, 0x4, R6 ;  /* 0x0000000407097824 */ /* 0x000fe400078e0206 */
[----:B-1----:R-:W-:-:S05]  /*0130*/  IMAD.IADD R7, R8, 0x1, R7 ;  /* 0x0000000108077824 */ /* 0x002fca00078e0207 */
[----:B------:R-:W-:Y:S01]  /*0140*/  ISETP.GE.AND P0, PT, R7, 0x100, PT ;  /* 0x000001000700780c */ /* 0x000fe20003f06270 */
[----:B--2---:R0:W-:-:S12]  /*0150*/  STS [R9], R2 ;  /* 0x0000000209007388 */ /* 0x0041d80000000800 */
[----:B------:R-:W-:Y:S05]  /*0160*/  @!P0 BRA `(.L_x_1526) ;  /* 0xfffffffc00e48947 */ /* 0x000fea000383ffff */
.L_x_1525:
[----:B------:R-:W-:Y:S05]  /*0170*/  BSYNC B0 ;  /* 0x0000000000007941 */ /* 0x000fea0003800000 */
.L_x_1524:
        /* <DEDUP_REMOVED lines=24> */
.L_x_1532:
        /* <DEDUP_REMOVED lines=77> */
.L_x_1528:
        /* <DEDUP_REMOVED lines=32> */
.L_x_1529:
[----:B------:R-:W-:Y:S05]  /*09d0*/  BSYNC B0 ;  /* 0x0000000000007941 */ /* 0x000fea0003800000 */
.L_x_1527:
        /* <DEDUP_REMOVED lines=13> */
.L_x_1531:
[----:B------:R-:W-:Y:S05]  /*0ab0*/  BSYNC B0 ;  /* 0x0000000000007941 */ /* 0x000fea0003800000 */
.L_x_1530:
        /* <DEDUP_REMOVED lines=192> */
.L_x_1533:
        /* <DEDUP_REMOVED lines=12> */
.L_x_2136:


//--------------------- .text._Z18kQuantizeBlockwiseI6__halfLi512ELi2ELi0ELi0EEvPfPT_S1_PhS1_ii --------------------------
	.section	.text._Z18kQuantizeBlockwiseI6__halfLi512ELi2ELi0ELi0EEvPfPT_S1_PhS1_ii,"ax",@progbits
	.align	128
        .global         _Z18kQuantizeBlockwiseI6__halfLi512ELi2ELi0ELi0EEvPfPT_S1_PhS1_ii
        .type           _Z18kQuantizeBlockwiseI6__halfLi512ELi2ELi0ELi0EEvPfPT_S1_PhS1_ii,@function
        .size           _Z18kQuantizeBlockwiseI6__halfLi512ELi2ELi0ELi0EEvPfPT_S1_PhS1_ii,(.L_x_2137 - _Z18kQuantizeBlockwiseI6__halfLi512ELi2ELi0ELi0EEvPfPT_S1_PhS1_ii)
        .other          _Z18kQuantizeBlockwiseI6__halfLi512ELi2ELi0ELi0EEvPfPT_S1_PhS1_ii,@"STO_CUDA_ENTRY STV_DEFAULT"
_Z18kQuantizeBlockwiseI6__halfLi512ELi2ELi0ELi0EEvPfPT_S1_PhS1_ii:
.text._Z18kQuantizeBlockwiseI6__halfLi512ELi2ELi0ELi0EEvPfPT_S1_PhS1_ii:
        /* <DEDUP_REMOVED lines=16> */
.L_x_1536:
[----:B0-2---:R-:W-:-:S06]  /*0100*/  IMAD.WIDE R2, R9, 0x4, R6 ;  /* 0x0000000409027825 */ /* 0x005fcc00078e0206 */
[----:B------:R-:W2:Y:S01]  /*0110*/  LDG.E R2, desc[UR10][R2.64] ;  /* 0x0000000a02027981 */ /* 0x000ea2000c1e1900 */
[----:B------:R-:W-:Y:S02]  /*0120*/  IMAD R11, R9, 0x4, R0 ;  /* 0x00000004090b7824 */ /* 0x000fe400078e0200 */
[----:B-1----:R-:W-:-:S05]  /*0130*/  IMAD.IADD R9, R8, 0x1, R9 ;  /* 0x0000000108097824 */ /* 0x002fca00078e0209 */
[----:B------:R-:W-:Y:S01]  /*0140*/  ISETP.GE.AND P0, PT, R9, 0x100, PT ;  /* 0x000001000900780c */ /* 0x000fe20003f06270 */
[----:B--2---:R0:W-:-:S12]  /*0150*/  STS [R11], R2 ;  /* 0x000000020b007388 */ /* 0x0041d80000000800 */
[----:B------:R-:W-:Y:S05]  /*0160*/  @!P0 BRA `(.L_x_1536) ;  /* 0xfffffffc00e48947 */ /* 0x000fea000383ffff */
.L_x_1535:
[----:B------:R-:W-:Y:S05]  /*0170*/  BSYNC B0 ;  /* 0x0000000000007941 */ /* 0x000fea0003800000 */
.L_x_1534:
        /* <DEDUP_REMOVED lines=24> */
.L_x_1542:
        /* <DEDUP_REMOVED lines=90> */
.L_x_1538:
        /* <DEDUP_REMOVED lines=42> */
.L_x_1539:
[----:B------:R-:W-:Y:S05]  /*0b40*/  BSYNC B0 ;  /* 0x0000000000007941 */ /* 0x000fea0003800000 */
.L_x_1537:
        /* <DEDUP_REMOVED lines=13> */
.L_x_1541:
[----:B------:R-:W-:Y:S05]  /*0c20*/  BSYNC B0 ;  /* 0x0000000000007941 */ /* 0x000fea0003800000 */
.L_x_1540:
        /* <DEDUP_REMOVED lines=191> */
.L_x_1543:
        /* <DEDUP_REMOVED lines=14> */
.L_x_2137:


//--------------------- .text._Z18kQuantizeBlockwiseI6__halfLi1024ELi4ELi0ELi0EEvPfPT_S1_PhS1_ii --------------------------
	.section	.text._Z18kQuantizeBlockwiseI6__halfLi1024ELi4ELi0ELi0EEvPfPT_S1_PhS1_ii,"ax",@progbits
	.align	128
        .global         _Z18kQuantizeBlockwiseI6__halfLi1024ELi4ELi0ELi0EEvPfPT_S1_PhS1_ii
        .type           _Z18kQuantizeBlockwiseI6__halfLi1024ELi4ELi0ELi0EEvPfPT_S1_PhS1_ii,@function
        .size           _Z18kQuantizeBlockwiseI6__halfLi1024ELi4ELi0ELi0EEvPfPT_S1_PhS1_ii,(.L_x_2138 - _Z18kQuantizeBlockwiseI6__halfLi1024ELi4ELi0ELi0EEvPfPT_S1_PhS1_ii)
        .other          _Z18kQuantizeBlockwiseI6__halfLi1024ELi4ELi0ELi0EEvPfPT_S1_PhS1_ii,@"STO_CUDA_ENTRY STV_DEFAULT"
_Z18kQuantizeBlockwiseI6__halfLi1024ELi4ELi0ELi0EEvPfPT_S1_PhS1_ii:
.text._Z18kQuantizeBlockwiseI6__halfLi1024ELi4ELi0ELi0EEvPfPT_S1_PhS1_ii:
        /* <DEDUP_REMOVED lines=17> */
.L_x_1546:
[----:B0-2---:R-:W-:-:S06]  /*0110*/  IMAD.WIDE R2, R7, 0x4, R4 ;  /* 0x0000000407027825 */ /* 0x005fcc00078e0204 */
[----:B------:R-:W2:Y:S01]  /*0120*/  LDG.E R2, desc[UR10][R2.64] ;  /* 0x0000000a02027981 */ /* 0x000ea2000c1e1900 */
[----:B------:R-:W-:Y:S02]  /*0130*/  IMAD R9, R7, 0x4, R6 ;  /* 0x0000000407097824 */ /* 0x000fe400078e0206 */
[----:B-1----:R-:W-:-:S05]  /*0140*/  IMAD.IADD R7, R8, 0x1, R7 ;  /* 0x0000000108077824 */ /* 0x002fca00078e0207 */
[----:B------:R-:W-:Y:S01]  /*0150*/  ISETP.GE.AND P0, PT, R7, 0x100, PT ;  /* 0x000001000700780c */ /* 0x000fe20003f06270 */
[----:B--2---:R0:W-:-:S12]  /*0160*/  STS [R9], R2 ;  /* 0x0000000209007388 */ /* 0x0041d80000000800 */
[----:B------:R-:W-:Y:S05]  /*0170*/  @!P0 BRA `(.L_x_1546) ;  /* 0xfffffffc00e48947 */ /* 0x000fea000383ffff */
.L_x_1545:
[----:B------:R-:W-:Y:S05]  /*0180*/  BSYNC B0 ;  /* 0x0000000000007941 */ /* 0x000fea0003800000 */
.L_x_1544:
        /* <DEDUP_REMOVED lines=26> */
.L_x_1552:
        /* <DEDUP_REMOVED lines=24> */
[----:B------:R-:W5:Y:S01]  /*04b0*/  @!P3 LDG.E.U16.CONSTANT R10, desc[UR10][R8.64+0xc0] ;  /* 0x0000c00a080ab981 */ /* 0x000f62000c1e9500 */
[----:B------:R-:W0:Y:S01]  /*04c0*/  S2UR UR9, SR_CgaCtaId ;  /* 0x00000000000979c3 */ /* 0x000e220000008800 */
[----:B------:R-:W-:Y:S01]  /*04d0*/  UMOV UR8, 0x400 ;  /* 0x0000040000087882 */ /* 0x000fe20000000000 */
[----:B------:R-:W-:Y:S01]  /*04e0*/  IMAD.IADD R17, R3, 0x1, R2 ;  /* 0x0000000103117824 */ /* 0x000fe200078e0202 */
[----:B0-----:R-:W-:-:S06]  /*04f0*/  ULEA UR13, UR9, UR8, 0x18 ;  /* 0x00000008090d7291 */ /* 0x001fcc000f8ec03f */
[----:B------:R-:W-:Y:S01]  /*0500*/  LEA R21, R17, UR13, 0x1 ;  /* 0x0000000d11157c11 */ /* 0x000fe2000f8e08ff */
[----:B------:R-:W-:-:S05]  /*0510*/  IMAD R17, R2, 0x3, R17 ;  /* 0x0000000302117824 */ /* 0x000fca00078e0211 */
[----:B------:R-:W-:Y:S01]  /*0520*/  LEA R17, R17, UR13, 0x1 ;  /* 0x0000000d11117c11 */ /* 0x000fe2000f8e08ff */
        /* <DEDUP_REMOVED lines=9> */
[--C-:B0-----:R-:W-:Y:S02]  /*05c0*/  HADD2.F32 R14, -RZ, R16.reuse.H0_H0 ;  /* 0x20000010ff0e7230 */ /* 0x101fe40000004100 */
[----:B------:R-:W-:-:S03]  /*05d0*/  HADD2.F32 R16, -RZ, R16.H1_H1 ;  /* 0x30000010ff107230 */ /* 0x000fc60000004100 */
[----:B------:R-:W-:Y:S01]  /*05e0*/  FMNMX.FTZ R9, |R14|, -3.40282346638528859812e+38, !PT ;  /* 0xff7fffff0e097809 */ /* 0x000fe20007810200 */
[----:B------:R-:W-:-:S03]  /*05f0*/  HADD2.F32 R20, -RZ, R17.H0_H0 ;  /* 0x20000011ff147230 */ /* 0x000fc60000004100 */
[----:B------:R-:W-:Y:S01]  /*0600*/  FMNMX.FTZ R9, R9, |R16|, !PT ;  /* 0x4000001009097209 */ /* 0x000fe20007810000 */
[----:B------:R-:W-:-:S03]  /*0610*/  HADD2.F32 R22, -RZ, R17.H1_H1 ;  /* 0x30000011ff167230 */ /* 0x000fc60000004100 */
        /* <DEDUP_REMOVED lines=65> */
.L_x_1548:
        /* <DEDUP_REMOVED lines=42> */
.L_x_1549:
[----:B------:R-:W-:Y:S05]  /*0cd0*/  BSYNC B0 ;  /* 0x0000000000007941 */ /* 0x000fea0003800000 */
.L_x_1547:
        /* <DEDUP_REMOVED lines=14> */
.L_x_1551:
[----:B------:R-:W-:Y:S05]  /*0dc0*/  BSYNC B0 ;  /* 0x0000000000007941 */ /* 0x000fea0003800000 */
.L_x_1550:
        /* <DEDUP_REMOVED lines=18> */
[C---:B------:R-:W-:Y:S01]  /*0ef0*/  @P2 IADD3 R11, R27.reuse, -0x20, RZ ;  /* 0xffffffe01b0b2810 */ /* 0x040fe20007ffe0ff */
[----:B------:R-:W-:Y:S02]  /*0f00*/  @!P2 VIADD R11, R27, 0x20 ;  /* 0x000000201b0ba836 */ /* 0x000fe40000000000 */
[----:B------:R-:W-:Y:S02]  /*0f10*/  @!P2 IMAD.MOV.U32 R21, RZ, RZ, R19 ;  /* 0x000000ffff15a224 */ /* 0x000fe400078e0013 */
[----:B------:R-:W-:Y:S01]  /*0f20*/  @!P2 IMAD.MOV.U32 R19, RZ, RZ, R18 ;  /* 0x000000ffff13a224 */ /* 0x000fe200078e0012 */
[----:B------:R-:W-:Y:S01]  /*0f30*/  LEA R25, R11, UR5, 0x2 ;  /* 0x000000050b197c11 */ /* 0x000fe2000f8e10ff */
[----:B------:R-:W-:Y:S02]  /*0f40*/  IMAD.MOV.U32 R18, RZ, RZ, 0x7f ;  /* 0x0000007fff127424 */ /* 0x000fe400078e00ff */
[----:B------:R-:W-:Y:S02]  /*0f50*/  @P0 IMAD.MOV.U32 R18, RZ, RZ, RZ ;  /* 0x000000ffff120224 */ /* 0x000fe400078e00ff */
[----:B------:R-:W-:Y:S01]  /*0f60*/  @!P2 IMAD.MOV.U32 R18, RZ, RZ, R27 ;  /* 0x000000ffff12a224 */ /* 0x000fe200078e001b */
[----:B------:R-:W0:Y:S01]  /*0f70*/  LDS R25, [R25] ;  /* 0x0000000019197984 */ /* 0x000e220000000800 */
[----:B------:R-:W-:Y:S01]  /*0f80*/  @!P2 IMAD.MOV.U32 R27, RZ, RZ, R24 ;  /* 0x000000ffff1ba224 */ /* 0x000fe200078e0018 */
        /* <DEDUP_REMOVED lines=40> */
[----:B------:R-:W0:Y:S04]  /*1210*/  LDS R23, [R23] ;  /* 0x0000000017177984 */ /* 0x000e280000000800 */
        /* <DEDUP_REMOVED lines=34> */
[----:B------:R-:W-:Y:S01]  /*1440*/  IMAD.MOV.U32 R14, RZ, RZ, RZ ;  /* 0x000000ffff0e7224 */ /* 0x000fe200078e00ff */
[----:B------:R-:W-:Y:S01]  /*1450*/  @!P0 MOV R14, 0x7f ;  /* 0x0000007f000e8802 */ /* 0x000fe20000000f00 */
[----:B------:R-:W-:Y:S02]  /*1460*/  @!P3 IMAD.MOV.U32 R28, RZ, RZ, R11 ;  /* 0x000000ffff1cb224 */ /* 0x000fe400078e000b */
[----:B------:R-:W-:Y:S02]  /*1470*/  IMAD.MOV.U32 R11, RZ, RZ, 0x7f ;  /* 0x0000007fff0b7424 */ /* 0x000fe400078e00ff */
        /* <DEDUP_REMOVED lines=33> */
[C---:B------:R-:W-:Y:S01]  /*1690*/  @P0 IADD3 R11, R24.reuse, -0x2, RZ ;  /* 0xfffffffe180b0810 */ /* 0x040fe20007ffe0ff */
        /* <DEDUP_REMOVED lines=33> */
[----:B------:R-:W-:-:S03]  /*18b0*/  IMAD.MOV.U32 R23, RZ, RZ, 0x7f ;  /* 0x0000007fff177424 */ /* 0x000fc600078e00ff */
[----:B------:R-:W-:Y:S01]  /*18c0*/  @P2 FSETP.GT.FTZ.AND P5, PT, R26, R17, PT ;  /* 0x000000111a00220b */ /* 0x000fe20003fb4000 */
[----:B------:R-:W-:Y:S01]  /*18d0*/  @!P0 IMAD.MOV.U32 R23, RZ, RZ, 0xff ;  /* 0x000000ffff178424 */ /* 0x000fe200078e00ff */
[----:B------:R-:W-:Y:S02]  /*18e0*/  LEA R26, R21, UR5, 0x2 ;  /* 0x00000005151a7c11 */ /* 0x000fe4000f8e10ff */
[----:B------:R-:W-:Y:S02]  /*18f0*/  @!P2 FSETP.GT.FTZ.AND P4, PT, R17, R28, PT ;  /* 0x0000001c1100a20b */ /* 0x000fe40003f94000 */
[-C--:B------:R-:W-:Y:S02]  /*1900*/  @P2 SEL R17, R14, R20.reuse, P5 ;  /* 0x000000140e112207 */ /* 0x080fe40002800000 */
[----:B------:R-:W0:Y:S01]  /*1910*/  LDS R26, [R26] ;  /* 0x000000001a1a7984 */ /* 0x000e220000000800 */
[----:B------:R-:W-:Y:S01]  /*1920*/  @!P2 SEL R17, R11, R20, P4 ;  /* 0x000000140b11a207 */ /* 0x000fe20002000000 */
[----:B------:R-:W-:Y:S01]  /*1930*/  IMAD.MOV.U32 R11, RZ, RZ, -0x40800000 ;  /* 0xbf800000ff0b7424 */ /* 0x000fe200078e00ff */
[----:B------:R-:W-:Y:S01]  /*1940*/  MOV R14, R10 ;  /* 0x0000000a000e7202 */ /* 0x000fe20000000f00 */
[----:B------:R-:W-:Y:S01]  /*1950*/  @!P0 IMAD.MOV.U32 R14, RZ, RZ, 0x3f800000 ;  /* 0x3f800000ff0e8424 */ /* 0x000fe200078e00ff */
[----:B------:R-:W-:Y:S01]  /*1960*/  FSETP.GEU.FTZ.AND P4, PT, R10, R9, PT ;  /* 0x000000090a00720b */ /* 0x000fe20003f9e000 */
[----:B------:R-:W-:Y:S01]  /*1970*/  @!P0 IMAD.MOV.U32 R11, RZ, RZ, R10 ;  /* 0x000000ffff0b8224 */ /* 0x000fe200078e000a */
[----:B------:R-:W-:Y:S01]  /*1980*/  PRMT R17, R17, 0x7604, R18 ;  /* 0x0000760411117816 */ /* 0x000fe20000000012 */
[----:B------:R-:W-:-:S02]  /*1990*/  @!P3 IMAD.MOV.U32 R11, RZ, RZ, R24 ;  /* 0x000000ffff0bb224 */ /* 0x000fc400078e0018 */
        /* <DEDUP_REMOVED lines=67> */
[----:B------:R-:W-:Y:S02]  /*1dd0*/  IMAD.MOV.U32 R25, RZ, RZ, RZ ;  /* 0x000000ffff197224 */ /* 0x000fe400078e00ff */
[----:B------:R-:W0:Y:S01]  /*1de0*/  LDS R20, [R20] ;  /* 0x0000000014147984 */ /* 0x000e220000000800 */
[----:B------:R-:W-:Y:S01]  /*1df0*/  @P3 FSETP.GT.FTZ.AND P0, PT, R28, R19, PT ;  /* 0x000000131c00320b */ /* 0x000fe20003f14000 */
[----:B------:R-:W-:Y:S01]  /*1e00*/  @!P4 IMAD.MOV.U32 R25, RZ, RZ, 0x7f ;  /* 0x0000007fff19c424 */ /* 0x000fe200078e00ff */
        /* <DEDUP_REMOVED lines=8> */
[----:B------:R-:W-:Y:S02]  /*1e90*/  IMAD.MOV.U32 R26, RZ, RZ, 0x7f ;  /* 0x0000007fff1a7424 */ /* 0x000fe400078e00ff */
[----:B------:R-:W-:Y:S02]  /*1ea0*/  @!P5 IMAD.MOV.U32 R24, RZ, RZ, R10 ;  /* 0x000000ffff18d224 */ /* 0x000fe400078e000a */
[----:B------:R-:W-:Y:S02]  /*1eb0*/  @!P4 IMAD.MOV.U32 R26, RZ, RZ, 0xff ;  /* 0x000000ffff1ac424 */ /* 0x000fe400078e00ff */
[----:B------:R-:W-:Y:S02]  /*1ec0*/  @!P5 IMAD.MOV.U32 R25, RZ, RZ, R23 ;  /* 0x000000ffff19d224 */ /* 0x000fe400078e0017 */
[----:B------:R-:W-:Y:S01]  /*1ed0*/  @!P5 IMAD.MOV.U32 R23, RZ, RZ, R26 ;  /* 0x000000ffff17d224 */ /* 0x000fe200078e001a */
        /* <DEDUP_REMOVED lines=94> */
.L_x_1553:
        /* <DEDUP_REMOVED lines=12> */
.L_x_2138:


//--------------------- .text._Z18kQuantizeBlockwiseI6__halfLi2048ELi4ELi0ELi0EEvPfPT_S1_PhS1_ii --------------------------
	.section	.text._Z18kQuantizeBlockwiseI6__halfLi2048ELi4ELi0ELi0EEvPfPT_S1_PhS1_ii,"ax",@progbits
	.align	128
        .global         _Z18kQuantizeBlockwiseI6__halfLi2048ELi4ELi0ELi0EEvPfPT_S1_PhS1_ii
        .type           _Z18kQuantizeBlockwiseI6__halfLi2048ELi4ELi0ELi0EEvPfPT_S1_PhS1_ii,@function
        .size           _Z18kQuantizeBlockwiseI6__halfLi2048ELi4ELi0ELi0EEvPfPT_S1_PhS1_ii,(.L_x_2139 - _Z18kQuantizeBlockwiseI6__halfLi2048ELi4ELi0ELi0EEvPfPT_S1_PhS1_ii)
        .other          _Z18kQuantizeBlockwiseI6__halfLi2048ELi4ELi0ELi0EEvPfPT_S1_PhS1_ii,@"STO_CUDA_ENTRY STV_DEFAULT"
_Z18kQuantizeBlockwiseI6__halfLi2048ELi4ELi0ELi0EEvPfPT_S1_PhS1_ii:
.text._Z18kQuantizeBlockwiseI6__halfLi2048ELi4ELi0ELi0EEvPfPT_S1_PhS1_ii:
        /* <DEDUP_REMOVED lines=17> */
.L_x_1556:
[----:B0-2---:R-:W-:-:S06]  /*0110*/  IMAD.WIDE R2, R7, 0x4, R4 ;  /* 0x0000000407027825 */ /* 0x005fcc00078e0204 */
[----:B------:R-:W2:Y:S01]  /*0120*/  LDG.E R2, desc[UR12][R2.64] ;  /* 0x0000000c02027981 */ /* 0x000ea2000c1e1900 */
[----:B------:R-:W-:Y:S02]  /*0130*/  IMAD R9, R7, 0x4, R6 ;  /* 0x0000000407097824 */ /* 0x000fe400078e0206 */
[----:B-1----:R-:W-:-:S05]  /*0140*/  IMAD.IADD R7, R8, 0x1, R7 ;  /* 0x0000000108077824 */ /* 0x002fca00078e0207 */
[----:B------:R-:W-:Y:S01]  /*0150*/  ISETP.GE.AND P0, PT, R7, 0x100, PT ;  /* 0x000001000700780c */ /* 0x000fe20003f06270 */
[----:B--2---:R0:W-:-:S12]  /*0160*/  STS [R9], R2 ;  /* 0x0000000209007388 */ /* 0x0041d80000000800 */
[----:B------:R-:W-:Y:S05]  /*0170*/  @!P0 BRA `(.L_x_1556) ;  /* 0xfffffffc00e48947 */ /* 0x000fea000383ffff */
.L_x_1555:
[----:B------:R-:W-:Y:S05]  /*0180*/  BSYNC B0 ;  /* 0x0000000000007941 */ /* 0x000fea0003800000 */
.L_x_1554:
        /* <DEDUP_REMOVED lines=26> */
.L_x_1562:
        /* <DEDUP_REMOVED lines=131> */
.L_x_1558:
        /* <DEDUP_REMOVED lines=59> */
.L_x_1559:
[----:B------:R-:W-:Y:S05]  /*0f10*/  BSYNC B0 ;  /* 0x0000000000007941 */ /* 0x000fea0003800000 */
.L_x_1557:
        /* <DEDUP_REMOVED lines=14> */
.L_x_1561:
[----:B------:R-:W-:Y:S05]  /*1000*/  BSYNC B0 ;  /* 0x0000000000007941 */ /* 0x000fea0003800000 */
.L_x_1560:
        /* <DEDUP_REMOVED lines=82> */
[----:B------:R-:W-:Y:S02]  /*1530*/  @!P2 ISETP.NE.AND P4, PT, R10, 0xff, PT ;  /* 0x000000ff0a00a80c */ /* 0x000fe40003f85270 */
[----:B------:R-:W-:Y:S02]  /*1540*/  @P2 ISETP.NE.AND P3, PT, R8, RZ, PT ;  /* 0x000000ff0800220c */ /* 0x000fe40003f65270 */
[----:B------:R-:W-:Y:S02]  /*1550*/  @!P2 FSEL R15, R4, R15, !P4 ;  /* 0x0000000f040fa208 */ /* 0x000fe40006000000 */
[----:B------:R-:W-:-:S03]  /*1560*/  @P2 FSEL R27, R7, R12, !P3 ;  /* 0x0000000c071b2208 */ /* 0x000fc60005800000 */
[C---:B------:R-:W-:Y:S02]  /*1570*/  @!P2 FADD.FTZ R15, R18.reuse, R15 ;  /* 0x0000000f120fa221 */ /* 0x040fe40000010000 */
[----:B------:R-:W-:Y:S02]  /*1580*/  @P2 FADD.FTZ R27, R18, R27 ;  /* 0x0000001b121b2221 */ /* 0x000fe40000010000 */
        /* <DEDUP_REMOVED lines=14> */
[----:B------:R-:W-:Y:S01]  /*1670*/  IMAD.MOV.U32 R10, RZ, RZ, 0x7f ;  /* 0x0000007fff0a7424 */ /* 0x000fe200078e00ff */
[----:B------:R-:W0:Y:S01]  /*1680*/  LDS R18, [R18] ;  /* 0x0000000012127984 */ /* 0x000e220000000800 */
        /* <DEDUP_REMOVED lines=43> */
[----:B------:R-:W-:Y:S02]  /*1940*/  @!P3 IMAD.MOV.U32 R12, RZ, RZ, R15 ;  /* 0x000000ffff0cb224 */ /* 0x000fe400078e000f */
[----:B------:R-:W-:Y:S02]  /*1950*/  @!P3 IMAD.MOV.U32 R15, RZ, RZ, R11 ;  /* 0x000000ffff0fb224 */ /* 0x000fe400078e000b */
[-C--:B------:R-:W-:Y:S01]  /*1960*/  FMUL.FTZ R11, R16, R5.reuse ;  /* 0x00000005100b7220 */ /* 0x080fe20000410000 */
[C---:B------:R-:W-:Y:S02]  /*1970*/  @P3 VIADD R13, R10.reuse, 0xffffffff ;  /* 0xffffffff0a0d3836 */ /* 0x040fe40000000000 */
[----:B------:R-:W-:Y:S01]  /*1980*/  FMUL.FTZ R5, R25, R5 ;  /* 0x0000000519057220 */ /* 0x000fe20000410000 */
[----:B------:R-:W-:Y:S01]  /*1990*/  @!P3 VIADD R13, R10, 0x1 ;  /* 0x000000010a0db836 */ /* 0x000fe20000000000 */
[----:B------:R-:W-:Y:S01]  /*19a0*/  FSETP.GEU.FTZ.AND P0, PT, R6, R11, PT ;  /* 0x0000000b0600720b */ /* 0x000fe20003f1e000 */
[----:B------:R-:W-:-:S03]  /*19b0*/  @!P3 IMAD.MOV.U32 R9, RZ, RZ, R10 ;  /* 0x000000ffff09b224 */ /* 0x000fc600078e000a */
[----:B------:R-:W-:Y:S01]  /*19c0*/  LEA R18, R13, UR5, 0x2 ;  /* 0x000000050d127c11 */ /* 0x000fe2000f8e10ff */
[----:B------:R-:W-:Y:S02]  /*19d0*/  @!P3 IMAD.MOV.U32 R10, RZ, RZ, R14 ;  /* 0x000000ffff0ab224 */ /* 0x000fe400078e000e */
[----:B------:R-:W-:-:S03]  /*19e0*/  IMAD.MOV.U32 R14, RZ, RZ, 0x3f ;  /* 0x0000003fff0e7424 */ /* 0x000fc600078e00ff */
[----:B------:R-:W0:Y:S03]  /*19f0*/  LDS R18, [R18] ;  /* 0x0000000012127984 */ /* 0x000e260000000800 */
[----:B------:R-:W-:-:S05]  /*1a00*/  @!P0 IMAD.MOV.U32 R14, RZ, RZ, 0xbf ;  /* 0x000000bfff0e8424 */ /* 0x000fca00078e00ff */
[----:B------:R-:W-:-:S06]  /*1a10*/  LEA R16, R14, UR5, 0x2 ;  /* 0x000000050e107c11 */ /* 0x000fcc000f8e10ff */
[----:B------:R-:W1:Y:S01]  /*1a20*/  LDS R16, [R16] ;  /* 0x0000000010107984 */ /* 0x000e620000000800 */
[----:B0-----:R-:W-:-:S13]  /*1a30*/  FSETP.GEU.FTZ.AND P2, PT, R18, R23, PT ;  /* 0x000000171200720b */ /* 0x001fda0003f5e000 */
[----:B------:R-:W-:Y:S02]  /*1a40*/  @!P2 ISETP.NE.AND P4, PT, R10, 0xff, PT ;  /* 0x000000ff0a00a80c */ /* 0x000fe40003f85270 */
[----:B------:R-:W-:Y:S02]  /*1a50*/  @P2 ISETP.NE.AND P3, PT, R9, RZ, PT ;  /* 0x000000ff0900220c */ /* 0x000fe40003f65270 */
[----:B-1----:R-:W-:Y:S02]  /*1a60*/  FSETP.GEU.FTZ.AND P5, PT, R16, R11, PT ;  /* 0x0000000b1000720b */ /* 0x002fe40003fbe000 */
[----:B------:R-:W-:Y:S02]  /*1a70*/  @!P2 FSEL R15, R4, R15, !P4 ;  /* 0x0000000f040fa208 */ /* 0x000fe40006000000 */
[----:B------:R-:W-:-:S03]  /*1a80*/  @P2 FSEL R27, R7, R12, !P3 ;  /* 0x0000000c071b2208 */ /* 0x000fc60005800000 */
[C---:B------:R-:W-:Y:S02]  /*1a90*/  @!P2 FADD.FTZ R15, R18.reuse, R15 ;  /* 0x0000000f120fa221 */ /* 0x040fe40000010000 */
[----:B------:R-:W-:Y:S02]  /*1aa0*/  @P2 FADD.FTZ R27, R18, R27 ;  /* 0x0000001b121b2221 */ /* 0x000fe40000010000 */
[----:B------:R-:W-:Y:S02]  /*1ab0*/  @!P2 FMUL.FTZ R12, R15, 0.5 ;  /* 0x3f0000000f0ca820 */ /* 0x000fe40000410000 */
[----:B------:R-:W-:Y:S01]  /*1ac0*/  @P2 FMUL.FTZ R18, R27, 0.5 ;  /* 0x3f0000001b122820 */ /* 0x000fe20000410000 */
[C---:B------:R-:W-:Y:S02]  /*1ad0*/  @P5 VIADD R15, R14.reuse, 0xffffffe0 ;  /* 0xffffffe00e0f5836 */ /* 0x040fe40000000000 */
[----:B------:R-:W-:Y:S01]  /*1ae0*/  @!P5 VIADD R15, R14, 0x20 ;  /* 0x000000200e0fd836 */ /* 0x000fe20000000000 */
[----:B------:R-:W-:Y:S01]  /*1af0*/  @!P2 FSETP.GT.FTZ.AND P3, PT, R23, R12, PT ;  /* 0x0000000c1700a20b */ /* 0x000fe20003f74000 */
[----:B------:R-:W-:Y:S01]  /*1b00*/  IMAD.MOV.U32 R12, RZ, RZ, -0x40800000 ;  /* 0xbf800000ff0c7424 */ /* 0x000fe200078e00ff */
[----:B------:R-:W-:Y:S01]  /*1b10*/  @P2 FSETP.GT.FTZ.AND P4, PT, R18, R23, PT ;  /* 0x000000171200220b */ /* 0x000fe20003f94000 */
[----:B------:R-:W-:Y:S01]  /*1b20*/  @!P0 IMAD.MOV.U32 R12, RZ, RZ, R6 ;  /* 0x000000ffff0c8224 */ /* 0x000fe200078e0006 */
[----:B------:R-:W-:Y:S01]  /*1b30*/  LEA R18, R15, UR5, 0x2 ;  /* 0x000000050f127c11 */ /* 0x000fe2000f8e10ff */
[----:B------:R-:W-:Y:S01]  /*1b40*/  @!P5 IMAD.MOV.U32 R12, RZ, RZ, R16 ;  /* 0x000000ffff0cd224 */ /* 0x000fe200078e0010 */
[----:B------:R-:W-:-:S02]  /*1b50*/  @P2 SEL R9, R9, R13, P4 ;  /* 0x0000000d09092207 */ /* 0x000fc40002000000 */
[----:B------:R-:W-:Y:S01]  /*1b60*/  @!P2 SEL R9, R10, R13, P3 ;  /* 0x0000000d0a09a207 */ /* 0x000fe20001800000 */
[----:B------:R-:W-:Y:S01]  /*1b70*/  IMAD.MOV.U32 R10, RZ, RZ, R6 ;  /* 0x000000ffff0a7224 */ /* 0x000fe200078e0006 */
[----:B------:R-:W0:Y:S01]  /*1b80*/  LDS R18, [R18] ;  /* 0x0000000012127984 */ /* 0x000e220000000800 */
[----:B------:R-:W-:Y:S01]  /*1b90*/  @!P0 IMAD.MOV.U32 R10, RZ, RZ, 0x3f800000 ;  /* 0x3f800000ff0a8424 */ /* 0x000fe200078e00ff */
[----:B------:R-:W-:Y:S01]  /*1ba0*/  FSETP.GEU.FTZ.AND P4, PT, R6, R5, PT ;  /* 0x000000050600720b */ /* 0x000fe20003f9e000 */
[----:B------:R-:W-:Y:S01]  /*1bb0*/  IMAD.MOV.U32 R13, RZ, RZ, 0x7f ;  /* 0x0000007fff0d7424 */ /* 0x000fe200078e00ff */
[----:B------:R-:W-:Y:S01]  /*1bc0*/  PRMT R9, R9, 0x7604, R8 ;  /* 0x0000760409097816 */ /* 0x000fe20000000008 */
[----:B------:R-:W-:Y:S01]  /*1bd0*/  @!P5 IMAD.MOV.U32 R16, RZ, RZ, R10 ;  /* 0x000000ffff10d224 */ /* 0x000fe200078e000a */
[----:B------:R-:W-:Y:S01]  /*1be0*/  SHF.R.S32.HI R8, RZ, 0x1f, R26 ;  /* 0x0000001fff087819 */ /* 0x000fe2000001141a */
[----:B------:R-:W-:Y:S02]  /*1bf0*/  @!P0 IMAD.MOV.U32 R13, RZ, RZ, 0xff ;  /* 0x000000ffff0d8424 */ /* 0x000fe400078e00ff */
[----:B------:R-:W-:-:S02]  /*1c00*/  IMAD.MOV.U32 R10, RZ, RZ, RZ ;  /* 0x000000ffff0a7224 */ /* 0x000fc400078e00ff */
        /* <DEDUP_REMOVED lines=63> */
[----:B------:R-:W-:-:S04]  /*2000*/  @!P3 FMUL.FTZ R12, R12, 0.5 ;  /* 0x3f0000000c0cb820 */ /* 0x000fc80000410000 */
[----:B------:R-:W-:Y:S02]  /*2010*/  @P3 FSETP.GT.FTZ.AND P0, PT, R15, R11, PT ;  /* 0x0000000b0f00320b */ /* 0x000fe40003f14000 */
        /* <DEDUP_REMOVED lines=8> */
[----:B------:R-:W-:-:S02]  /*20a0*/  @!P5 IMAD.MOV.U32 R12, RZ, RZ, R18 ;  /* 0x000000ffff0cd224 */ /* 0x000fc400078e0012 */
[----:B------:R-:W-:Y:S01]  /*20b0*/  IMAD.MOV.U32 R11, RZ, RZ, 0x7f ;  /* 0x0000007fff0b7424 */ /* 0x000fe200078e00ff */
[----:B------:R-:W-:Y:S01]  /*20c0*/  PRMT R9, R10, 0x7054, R9 ;  /* 0x000070540a097816 */ /* 0x000fe20000000009 */
[----:B------:R-:W-:Y:S02]  /*20d0*/  @!P5 IMAD.MOV.U32 R18, RZ, RZ, R6 ;  /* 0x000000ffff12d224 */ /* 0x000fe400078e0006 */
[----:B------:R-:W-:Y:S02]  /*20e0*/  @!P4 IMAD.MOV.U32 R11, RZ, RZ, 0xff ;  /* 0x000000ffff0bc424 */ /* 0x000fe400078e00ff */
[----:B------:R-:W-:Y:S02]  /*20f0*/  IMAD.MOV.U32 R6, RZ, RZ, RZ ;  /* 0x000000ffff067224 */ /* 0x000fe400078e00ff */
[----:B------:R-:W-:Y:S02]  /*2100*/  @!P4 IMAD.MOV.U32 R6, RZ, RZ, 0x7f ;  /* 0x0000007fff06c424 */ /* 0x000fe400078e00ff */
[----:B------:R-:W-:-:S02]  /*2110*/  @!P5 IMAD.MOV.U32 R6, RZ, RZ, R16 ;  /* 0x000000ffff06d224 */ /* 0x000fc400078e0010 */
[----:B------:R-:W-:Y:S02]  /*2120*/  @!P5 IMAD.MOV.U32 R16, RZ, RZ, R11 ;  /* 0x000000ffff10d224 */ /* 0x000fe400078e000b */
        /* <DEDUP_REMOVED lines=92> */
.L_x_1563:
        /* <DEDUP_REMOVED lines=9> */
.L_x_2139:


//--------------------- .text._Z18kQuantizeBlockwiseI6__halfLi4096ELi4ELi1ELi0EEvPfPT_S1_PhS1_ii --------------------------
	.section	.text._Z18kQuantizeBlockwiseI6__halfLi4096ELi4ELi1ELi0EEvPfPT_S1_PhS1_ii,"ax",@progbits
	.align	128
        .global         _Z18kQuantizeBlockwiseI6__halfLi4096ELi4ELi1ELi0EEvPfPT_S1_PhS1_ii
        .type           _Z18kQuantizeBlockwiseI6__halfLi4096ELi4ELi1ELi0EEvPfPT_S1_PhS1_ii,@function
        .size           _Z18kQuantizeBlockwiseI6__halfLi4096ELi4ELi1ELi0EEvPfPT_S1_PhS1_ii,(.L_x_2140 - _Z18kQuantizeBlockwiseI6__halfLi4096ELi4ELi1ELi0EEvPfPT_S1_PhS1_ii)
        .other          _Z18kQuantizeBlockwiseI6__halfLi4096ELi4ELi1ELi0EEvPfPT_S1_PhS1_ii,@"STO_CUDA_ENTRY STV_DEFAULT"
_Z18kQuantizeBlockwiseI6__halfLi4096ELi4ELi1ELi0EEvPfPT_S1_PhS1_ii:
.text._Z18kQuantizeBlockwiseI6__halfLi4096ELi4ELi1ELi0EEvPfPT_S1_PhS1_ii:
        /* <DEDUP_REMOVED lines=17> */
.L_x_1566:
[----:B0-2---:R-:W-:-:S06]  /*0110*/  IMAD.WIDE R4, R9, 0x4, R6 ;  /* 0x0000000409047825 */ /* 0x005fcc00078e0206 */
[----:B------:R-:W2:Y:S01]  /*0120*/  LDG.E R4, desc[UR10][R4.64] ;  /* 0x0000000a04047981 */ /* 0x000ea2000c1e1900 */
[----:B------:R-:W-:Y:S02]  /*0130*/  IMAD R11, R9, 0x4, R0 ;  /* 0x00000004090b7824 */ /* 0x000fe400078e0200 */
[----:B-1----:R-:W-:-:S05]  /*0140*/  IMAD.IADD R9, R2, 0x1, R9 ;  /* 0x0000000102097824 */ /* 0x002fca00078e0209 */
[----:B------:R-:W-:Y:S01]  /*0150*/  ISETP.GE.AND P0, PT, R9, 0x100, PT ;  /* 0x000001000900780c */ /* 0x000fe20003f06270 */
[----:B--2---:R0:W-:-:S12]  /*0160*/  STS [R11], R4 ;  /* 0x000000040b007388 */ /* 0x0041d80000000800 */
[----:B------:R-:W-:Y:S05]  /*0170*/  @!P0 BRA `(.L_x_1566) ;  /* 0xfffffffc00e48947 */ /* 0x000fea000383ffff */
.L_x_1565:
[----:B------:R-:W-:Y:S05]  /*0180*/  BSYNC B0 ;  /* 0x0000000000007941 */ /* 0x000fea0003800000 */
.L_x_1564:
        /* <DEDUP_REMOVED lines=37> */
.L_x_1572:
        /* <DEDUP_REMOVED lines=183> */
.L_x_1568:
        /* <DEDUP_REMOVED lines=95> */
.L_x_1569:
[----:B------:R-:W-:Y:S05]  /*1540*/  BSYNC B0 ;  /* 0x0000000000007941 */ /* 0x000fea0003800000 */
.L_x_1567:
        /* <DEDUP_REMOVED lines=14> */
.L_x_1571:
[----:B------:R-:W-:Y:S05]  /*1630*/  BSYNC B0 ;  /* 0x0000000000007941 */ /* 0x000fea0003800000 */
.L_x_1570:
        /* <DEDUP_REMOVED lines=393> */
.L_x_1573:
        /* <DEDUP_REMOVED lines=11> */
.L_x_2140:


//--------------------- .text._Z18kQuantizeBlockwiseI6__halfLi4096ELi4ELi0ELi0EEvPfPT_S1_PhS1_ii --------------------------
	.section	.text._Z18kQuantizeBlockwiseI6__halfLi4096ELi4ELi0ELi0EEvPfPT_S1_PhS1_ii,"ax",@progbits
	.align	128
        .global         _Z18kQuantizeBlockwiseI6__halfLi4096ELi4ELi0ELi0EEvPfPT_S1_PhS1_ii
        .type           _Z18kQuantizeBlockwiseI6__halfLi4096ELi4ELi0ELi0EEvPfPT_S1_PhS1_ii,@function
        .size           _Z18kQuantizeBlockwiseI6__halfLi4096ELi4ELi0ELi0EEvPfPT_S1_PhS1_ii,(.L_x_2141 - _Z18kQuantizeBlockwiseI6__halfLi4096ELi4ELi0ELi0EEvPfPT_S1_PhS1_ii)
        .other          _Z18kQuantizeBlockwiseI6__halfLi4096ELi4ELi0ELi0EEvPfPT_S1_PhS1_ii,@"STO_CUDA_ENTRY STV_DEFAULT"
_Z18kQuantizeBlockwiseI6__halfLi4096ELi4ELi0ELi0EEvPfPT_S1_PhS1_ii:
.text._Z18kQuantizeBlockwiseI6__halfLi4096ELi4ELi0ELi0EEvPfPT_S1_PhS1_ii:
        /* <DEDUP_REMOVED lines=17> */
.L_x_1576:
[----:B0-2---:R-:W-:-:S06]  /*0110*/  IMAD.WIDE R2, R7, 0x4, R4 ;  /* 0x0000000407027825 */ /* 0x005fcc00078e0204 */
[----:B------:R-:W2:Y:S01]  /*0120*/  LDG.E R2, desc[UR12][R2.64] ;  /* 0x0000000c02027981 */ /* 0x000ea2000c1e1900 */
[----:B------:R-:W-:Y:S02]  /*0130*/  IMAD R9, R7, 0x4, R6 ;  /* 0x0000000407097824 */ /* 0x000fe400078e0206 */
[----:B-1----:R-:W-:-:S05]  /*0140*/  IMAD.IADD R7, R8, 0x1, R7 ;  /* 0x0000000108077824 */ /* 0x002fca00078e0207 */
[----:B------:R-:W-:Y:S01]  /*0150*/  ISETP.GE.AND P0, PT, R7, 0x100, PT ;  /* 0x000001000700780c */ /* 0x000fe20003f06270 */
[----:B--2---:R0:W-:-:S12]  /*0160*/  STS [R9], R2 ;  /* 0x0000000209007388 */ /* 0x0041d80000000800 */
[----:B------:R-:W-:Y:S05]  /*0170*/  @!P0 BRA `(.L_x_1576) ;  /* 0xfffffffc00e48947 */ /* 0x000fea000383ffff */
.L_x_1575:
[----:B------:R-:W-:Y:S05]  /*0180*/  BSYNC B0 ;  /* 0x0000000000007941 */ /* 0x000fea0003800000 */
.L_x_1574:
        /* <DEDUP_REMOVED lines=26> */
.L_x_1582:
        /* <DEDUP_REMOVED lines=183> */
.L_x_1578:
        /* <DEDUP_REMOVED lines=95> */
.L_x_1579:
[----:B------:R-:W-:Y:S05]  /*1490*/  BSYNC B0 ;  /* 0x0000000000007941 */ /* 0x000fea0003800000 */
.L_x_1577:
        /* <DEDUP_REMOVED lines=14> */
.L_x_1581:
[----:B------:R-:W-:Y:S05]  /*1580*/  BSYNC B0 ;  /* 0x0000000000007941 */ /* 0x000fea0003800000 */
.L_x_1580:
        /* <DEDUP_REMOVED lines=366> */
.L_x_1583:
        /* <DEDUP_REMOVED lines=9> */
.L_x_2141:


//--------------------- .text._Z21kOptimizer32bit2StateI13__nv_bfloat16Li6EEvPT_S2_PfS3_S3_ffffffffiffbi --------------------------
	.section	.text._Z21kOptimizer32bit2StateI13__nv_bfloat16Li6EEvPT_S2_PfS3_S3_ffffffffiffbi,"ax",@progbits
	.align	128
        .global         _Z21kOptimizer32bit2StateI13__nv_bfloat16Li6EEvPT_S2_PfS3_S3_ffffffffiffbi
        .type           _Z21kOptimizer32bit2StateI13__nv_bfloat16Li6EEvPT_S2_PfS3_S3_ffffffffiffbi,@function
        .size           _Z21kOptimizer32bit2StateI13__nv_bfloat16Li6EEvPT_S2_PfS3_S3_ffffffffiffbi,(.L_x_2142 - _Z21kOptimizer32bit2StateI13__nv_bfloat16Li6EEvPT_S2_PfS3_S3_ffffffffiffbi)
        .other          _Z21kOptimizer32bit2StateI13__nv_bfloat16Li6EEvPT_S2_PfS3_S3_ffffffffiffbi,@"STO_CUDA_ENTRY STV_DEFAULT"
_Z21kOptimizer32bit2StateI13__nv_bfloat16Li6EEvPT_S2_PfS3_S3_ffffffffiffbi:
.text._Z21kOptimizer32bit2StateI13__nv_bfloat16Li6EEvPT_S2_PfS3_S3_ffffffffiffbi:
[----:B------:R-:W-:Y:S01]  /*0000*/  LDC R1, c[0x0][0x28] ;  /* 0x00000a00ff017b82 */ /* 0x000fe20000000800 */
[----:B------:R-:W0:Y:S01]  /*0010*/  S2R R0, SR_CTAID.X ;  /* 0x0000000000007919 */ /* 0x000e220000002500 */
[----:B------:R-:W-:Y:S02]  /*0020*/  ULDC UR5, c[0x0][0x268] ;  /* 0x00009a0000057ab9 */ /* 0x000fe40000000800 */
[----:B------:R-:W-:Y:S02]  /*0030*/  USHF.R.S32.HI UR4, URZ, 0x1f, UR5 ;  /* 0x0000001f3f047899 */ /* 0x000fe40008011405 */
[----:B------:R-:W-:Y:S02]  /*0040*/  ULOP3.LUT UP0, URZ, UR5, 0xfff, URZ, 0xc0, !UPT ;  /* 0x00000fff053f7892 */ /* 0x000fe4000f80c03f */
[----:B------:R-:W-:-:S03]  /*0050*/  ULEA.HI UR4, UR4, UR5, URZ, 0xc ;  /* 0x0000000504047291 */ /* 0x000fc6000f8f603f */
[----:B------:R-:W-:Y:S01]  /*0060*/  ULDC UR5, c[0x0][0x0] ;  /* 0x0000000000057ab9 */ /* 0x000fe20000000800 */
[----:B------:R-:W-:-:S04]  /*0070*/  ULOP3.LUT UR4, UR4, 0xfffff000, URZ, 0xc0, !UPT ;  /* 0xfffff00004047892 */ /* 0x000fc8000f8ec03f */
[----:B------:R-:W-:Y:S02]  /*0080*/  UIADD3 UR6, UR4, 0x1000, URZ ;  /* 0x0000100004067890 */ /* 0x000fe4000fffe03f */
[----:B------:R-:W-:Y:S01]  /*0090*/  @!UP0 UIADD3 UR6, UR4, URZ, URZ ;  /* 0x0000003f04068290 */ /* 0x000fe2000fffe03f */
[----:B0-----:R-:W-:-:S04]  /*00a0*/  IMAD R0, R0, UR5, RZ ;  /* 0x0000000500007c24 */ /* 0x001fc8000f8e02ff */
[----:B------:R-:W-:-:S05]  /*00b0*/  IMAD.SHL.U32 R39, R0, 0x4, RZ ;  /* 0x0000000400277824 */ /* 0x000fca00078e00ff */
[----:B------:R-:W-:-:S13]  /*00c0*/  ISETP.GE.U32.AND P0, PT, R39, UR6, PT ;  /* 0x0000000627007c0c */ /* 0x000fda000bf06070 */
[----:B------:R-:W-:Y:S05]  /*00d0*/  @P0 EXIT ;  /* 0x000000000000094d */ /* 0x000fea0003800000 */
[----:B------:R-:W0:Y:S01]  /*00e0*/  LDC.64 R6, c[0x0][0x258] ;  /* 0x00009600ff067b82 */ /* 0x000e220000000a00 */
[----:B------:R-:W-:Y:S01]  /*00f0*/  ULDC.64 UR4, c[0x0][0x240] ;  /* 0x0000900000047ab9 */ /* 0x000fe20000000a00 */
[----:B------:R-:W1:Y:S01]  /*0100*/  S2R R0, SR_TID.X ;  /* 0x0000000000007919 */ /* 0x000e620000002100 */
[----:B------:R-:W2:Y:S01]  /*0110*/  MUFU.LG2 R5, UR5 ;  /* 0x0000000500057d08 */ /* 0x000ea20008000c00 */
[----:B------:R-:W-:Y:S01]  /*0120*/  ULDC.64 UR8, c[0x0][0x208] ;  /* 0x0000820000087ab9 */ /* 0x000fe20000000a00 */
[----:B------:R-:W-:Y:S01]  /*0130*/  ULDC UR7, c[0x0][0x260] ;  /* 0x0000980000077ab9 */ /* 0x000fe20000000800 */
[----:B------:R-:W3:Y:S01]  /*0140*/  S2R R2, SR_LANEID ;  /* 0x0000000000027919 */ /* 0x000ee20000000000 */
[----:B------:R-:W-:Y:S01]  /*0150*/  ULDC UR14, c[0x0][0x25c] ;  /* 0x00009700000e7ab9 */ /* 0x000fe20000000800 */
[----:B------:R-:W4:Y:S01]  /*0160*/  LDC R10, c[0x0][0x254] ;  /* 0x00009500ff0a7b82 */ /* 0x000f220000000800 */
[----:B------:R-:W-:Y:S01]  /*0170*/  ULDC.64 UR10, c[0x0][0x210] ;  /* 0x00008400000a7ab9 */ /* 0x000fe20000000a00 */
[----:B------:R-:W-:Y:S01]  /*0180*/  ULDC.64 UR12, c[0x0][0x250] ;  /* 0x00009400000c7ab9 */ /* 0x000fe20000000a00 */
[----:B------:R-:W5:Y:S01]  /*0190*/  MUFU.LG2 R3, UR4 ;  /* 0x0000000400037d08 */ /* 0x000f620008000c00 */
[----:B0-----:R-:W-:-:S05]  /*01a0*/  I2FP.F32.S32 R4, R6 ;  /* 0x0000000600047245 */ /* 0x001fca0000201400 */
[----:B--2---:R-:W-:Y:S01]  /*01b0*/  FMUL.FTZ R8, R4, R5 ;  /* 0x0000000504087220 */ /* 0x004fe20000410000 */
[----:B-----5:R-:W-:Y:S01]  /*01c0*/  FMUL.FTZ R6, R3, R4 ;  /* 0x0000000403067220 */ /* 0x020fe20000410000 */
[----:B----4-:R-:W-:Y:S01]  /*01d0*/  FFMA.FTZ R4, -R10, R7, 1 ;  /* 0x3f8000000a047423 */ /* 0x010fe20000010107 */
[----:B-1----:R-:W-:-:S03]  /*01e0*/  IMAD.SHL.U32 R5, R0, 0x4, RZ ;  /* 0x0000000400057824 */ /* 0x002fc600078e00ff */
[----:B------:R-:W0:Y:S02]  /*01f0*/  MUFU.EX2 R8, R8 ;  /* 0x0000000800087308 */ /* 0x000e240000000800 */
[----:B------:R-:W-:-:S06]  /*0200*/  LOP3.LUT R5, R5, 0xffffff80, RZ, 0xc0, !PT ;  /* 0xffffff8005057812 */ /* 0x000fcc00078ec0ff */
[----:B------:R-:W1:Y:S01]  /*0210*/  MUFU.EX2 R6, R6 ;  /* 0x0000000600067308 */ /* 0x000e620000000800 */
[----:B------:R-:W-:Y:S01]  /*0220*/  LOP3.LUT R7, R5, 0x1f, R0, 0xf8, !PT ;  /* 0x0000001f05077812 */ /* 0x000fe200078ef800 */
[----:B0-----:R-:W-:-:S03]  /*0230*/  FADD.FTZ R3, -R8, 1 ;  /* 0x3f80000008037421 */ /* 0x001fc60000010100 */
[----:B------:R-:W-:-:S03]  /*0240*/  SHF.R.S32.HI R8, RZ, 0x1f, R7 ;  /* 0x0000001fff087819 */ /* 0x000fc60000011407 */
[----:B------:R-:W0:Y:S01]  /*0250*/  MUFU.SQRT R3, R3 ;  /* 0x0000000300037308 */ /* 0x000e220000002000 */
[----:B-1-3--:R-:W-:-:S07]  /*0260*/  FADD.FTZ R9, -R6, 1 ;  /* 0x3f80000006097421 */ /* 0x00afce0000010100 */
.L_x_1586:
[----:B------:R-:W1:Y:S01]  /*0270*/  LDC R30, c[0x0][0x268] ;  /* 0x00009a00ff1e7b82 */ /* 0x000e620000000800 */
[----:B------:R-:W-:Y:S01]  /*0280*/  IMAD.MOV R13, RZ, RZ, -R39 ;  /* 0x000000ffff0d7224 */ /* 0x000fe200078e0a27 */
[C---:B------:R-:W-:Y:S02]  /*0290*/  IADD3 R11, P0, R7.reuse, R39, RZ ;  /* 0x00000027070b7210 */ /* 0x040fe40007f1e0ff */
[----:B------:R-:W-:Y:S02]  /*02a0*/  LOP3.LUT R35, R7, 0x20, RZ, 0xfc, !PT ;  /* 0x0000002007237812 */ /* 0x000fe400078efcff */
[----:B------:R-:W-:Y:S01]  /*02b0*/  LEA R22, P3, R11, UR10, 0x1 ;  /* 0x0000000a0b167c11 */ /* 0x000fe2000f8608ff */
[----:B------:R-:W-:Y:S01]  /*02c0*/  IMAD.X R10, RZ, RZ, R8, P0 ;  /* 0x000000ffff0a7224 */ /* 0x000fe200000e0608 */
[C---:B------:R-:W-:Y:S02]  /*02d0*/  LOP3.LUT R37, R7.reuse, 0x40, RZ, 0xfc, !PT ;  /* 0x0000004007257812 */ /* 0x040fe400078efcff */
[----:B------:R-:W-:-:S02]  /*02e0*/  LOP3.LUT R31, R7, 0x60, RZ, 0xfc, !PT ;  /* 0x00000060071f7812 */ /* 0x000fc400078efcff */
[----:B------:R-:W-:Y:S02]  /*02f0*/  LEA.HI.X R23, R11, UR11, R10, 0x1, P3 ;  /* 0x0000000b0b177c11 */ /* 0x000fe400098f0c0a */
[----:B-1----:R-:W-:Y:S01]  /*0300*/  VIADDMNMX.U32 R6, R13, R30, 0x1000, PT ;  /* 0x000010000d067446 */ /* 0x002fe2000380001e */
[----:B------:R-:W-:Y:S03]  /*0310*/  BAR.SYNC.DEFER_BLOCKING 0x0 ;  /* 0x0000000000007b1d */ /* 0x000fe60000010000 */
[-C--:B------:R-:W-:Y:S02]  /*0320*/  ISETP.GE.AND P2, PT, R7, R6.reuse, PT ;  /* 0x000000060700720c */ /* 0x080fe40003f46270 */
[-C--:B------:R-:W-:Y:S02]  /*0330*/  ISETP.GE.AND P1, PT, R35, R6.reuse, PT ;  /* 0x000000062300720c */ /* 0x080fe40003f26270 */
[----:B------:R-:W-:-:S02]  /*0340*/  ISETP.GE.AND P0, PT, R37, R6, PT ;  /* 0x000000062500720c */ /* 0x000fc40003f06270 */
[----:B------:R-:W-:Y:S01]  /*0350*/  ISETP.GE.AND P3, PT, R31, R6, PT ;  /* 0x000000061f00720c */ /* 0x000fe20003f66270 */
[----:B------:R-:W1:Y:S01]  /*0360*/  S2UR UR5, SR_CgaCtaId ;  /* 0x00000000000579c3 */ /* 0x000e620000008800 */
[----:B------:R-:W-:Y:S01]  /*0370*/  UMOV UR4, 0x400 ;  /* 0x0000040000047882 */ /* 0x000fe20000000000 */
[----:B------:R-:W-:-:S06]  /*0380*/  IMAD.IADD R21, R5, 0x1, R2 ;  /* 0x0000000105157824 */ /* 0x000fcc00078e0202 */
[----:B------:R-:W2:Y:S01]  /*0390*/  @!P2 LDC.64 R14, c[0x0][0x220] ;  /* 0x00008800ff0eab82 */ /* 0x000ea20000000a00 */
[----:B------:R-:W3:Y:S07]  /*03a0*/  @!P2 LDG.E.U16 R48, desc[UR8][R22.64] ;  /* 0x000000081630a981 */ /* 0x000eee000c1e1500 */
[----:B------:R-:W4:Y:S01]  /*03b0*/  @!P1 LDC.64 R16, c[0x0][0x220] ;  /* 0x00008800ff109b82 */ /* 0x000f220000000a00 */
[----:B------:R-:W5:Y:S04]  /*03c0*/  @!P1 LDG.E.U16 R46, desc[UR8][R22.64+0x40] ;  /* 0x00004008162e9981 */ /* 0x000f68000c1e1500 */
[----:B------:R-:W5:Y:S03]  /*03d0*/  @!P0 LDG.E.U16 R44, desc[UR8][R22.64+0x80] ;  /* 0x00008008162c8981 */ /* 0x000f66000c1e1500 */
[----:B------:R-:W0:Y:S01]  /*03e0*/  @!P0 LDC.64 R18, c[0x0][0x220] ;  /* 0x00008800ff128b82 */ /* 0x000e220000000a00 */
[----:B------:R0:W5:Y:S01]  /*03f0*/  @!P3 LDG.E.U16 R42, desc[UR8][R22.64+0xc0] ;  /* 0x0000c008162ab981 */ /* 0x000162000c1e1500 */
[----:B-1----:R-:W-:Y:S01]  /*0400*/  ULEA UR4, UR5, UR4, 0x18 ;  /* 0x0000000405047291 */ /* 0x002fe2000f8ec03f */
[----:B------:R-:W-:-:S05]  /*0410*/  IMAD R20, R2, 0x3, R21 ;  /* 0x0000000302147824 */ /* 0x000fca00078e0215 */
[----:B------:R-:W1:Y:S01]  /*0420*/  @!P3 LDC.64 R12, c[0x0][0x220] ;  /* 0x00008800ff0cbb82 */ /* 0x000e620000000a00 */
[----:B------:R-:W-:Y:S02]  /*0430*/  LEA R41, R21, UR4, 0x1 ;  /* 0x0000000415297c11 */ /* 0x000fe4000f8e08ff */
[----:B--2---:R-:W-:-:S04]  /*0440*/  @!P2 LEA R56, P4, R11, R14, 0x2 ;  /* 0x0000000e0b38a211 */ /* 0x004fc800078810ff */
[C-C-:B------:R-:W-:Y:S02]  /*0450*/  @!P2 LEA.HI.X R57, R11.reuse, R15, R10.reuse, 0x2, P4 ;  /* 0x0000000f0b39a211 */ /* 0x140fe400020f140a */
[C---:B----4-:R-:W-:Y:S01]  /*0460*/  @!P1 LEA R24, P5, R11.reuse, R16, 0x2 ;  /* 0x000000100b189211 */ /* 0x050fe200078a10ff */
[----:B------:R-:W2:Y:S03]  /*0470*/  @!P2 LDC.64 R14, c[0x0][0x228] ;  /* 0x00008a00ff0eab82 */ /* 0x000ea60000000a00 */
[C---:B------:R-:W-:Y:S02]  /*0480*/  @!P1 LEA.HI.X R25, R11.reuse, R17, R10, 0x2, P5 ;  /* 0x000000110b199211 */ /* 0x040fe400028f140a */
[----:B0-----:R-:W-:-:S03]  /*0490*/  @!P0 LEA R22, P6, R11, R18, 0x2 ;  /* 0x000000120b168211 */ /* 0x001fc600078c10ff */
[----:B------:R-:W0:Y:S01]  /*04a0*/  @!P1 LDC.64 R16, c[0x0][0x228] ;  /* 0x00008a00ff109b82 */ /* 0x000e220000000a00 */
[C---:B------:R-:W-:Y:S02]  /*04b0*/  @!P0 LEA.HI.X R23, R11.reuse, R19, R10, 0x2, P6 ;  /* 0x000000130b178211 */ /* 0x040fe400030f140a */
[----:B-1----:R-:W-:-:S05]  /*04c0*/  @!P3 LEA R60, P4, R11, R12, 0x2 ;  /* 0x0000000c0b3cb211 */ /* 0x002fca00078810ff */
[----:B------:R-:W1:Y:S01]  /*04d0*/  @!P0 LDC.64 R18, c[0x0][0x228] ;  /* 0x00008a00ff128b82 */ /* 0x000e620000000a00 */
[----:B------:R-:W-:Y:S02]  /*04e0*/  @!P3 LEA.HI.X R61, R11, R13, R10, 0x2, P4 ;  /* 0x0000000d0b3db211 */ /* 0x000fe400020f140a */
[----:B------:R-:W-:-:S05]  /*04f0*/  LEA R34, R21, UR4, 0x2 ;  /* 0x0000000415227c11 */ /* 0x000fca000f8e10ff */
[----:B------:R-:W4:Y:S01]  /*0500*/  @!P3 LDC.64 R12, c[0x0][0x228] ;  /* 0x00008a00ff0cbb82 */ /* 0x000f220000000a00 */
[----:B---3--:R3:W-:Y:S04]  /*0510*/  STS.U16 [R41], R48 ;  /* 0x0000003029007388 */ /* 0x0087e80000000400 */
[----:B-----5:R-:W-:Y:S04]  /*0520*/  STS.U16 [R41+0x40], R46 ;  /* 0x0000402e29007388 */ /* 0x020fe80000000400 */
[----:B------:R-:W-:Y:S01]  /*0530*/  STS.U16 [R41+0x80], R44 ;  /* 0x0000802c29007388 */ /* 0x000fe20000000400 */
[----:B---3--:R-:W-:-:S03]  /*0540*/  LEA R48, R20, UR4, 0x1 ;  /* 0x0000000414307c11 */ /* 0x008fc6000f8e08ff */
[----:B------:R3:W-:Y:S01]  /*0550*/  STS.U16 [R41+0xc0], R42 ;  /* 0x0000c02a29007388 */ /* 0x0007e20000000400 */
[----:B------:R-:W-:-:S03]  /*0560*/  NOP ;  /* 0x0000000000007918 */ /* 0x000fc60000000000 */
[----:B------:R-:W5:Y:S01]  /*0570*/  LDS.64 R32, [R48] ;  /* 0x0000000030207984 */ /* 0x000f620000000a00 */
[----:B------:R-:W-:Y:S06]  /*0580*/  BAR.SYNC.DEFER_BLOCKING 0x0 ;  /* 0x0000000000007b1d */ /* 0x000fec0000010000 */
[----:B------:R-:W5:Y:S04]  /*0590*/  @!P2 LDG.E R55, desc[UR8][R56.64] ;  /* 0x000000083837a981 */ /* 0x000f68000c1e1900 */
[----:B------:R2:W5:Y:S04]  /*05a0*/  @!P1 LDG.E R54, desc[UR8][R24.64+0x80] ;  /* 0x0000800818369981 */ /* 0x000568000c1e1900 */
[----:B------:R-:W5:Y:S04]  /*05b0*/  @!P0 LDG.E R52, desc[UR8][R22.64+0x100] ;  /* 0x0001000816348981 */ /* 0x000f68000c1e1900 */
[----:B------:R4:W5:Y:S01]  /*05c0*/  @!P3 LDG.E R50, desc[UR8][R60.64+0x180] ;  /* 0x000180083c32b981 */ /* 0x000962000c1e1900 */
[----:B---3--:R-:W-:Y:S01]  /*05d0*/  LEA R42, R20, UR4, 0x2 ;  /* 0x00000004142a7c11 */ /* 0x008fe2000f8e10ff */
[----:B--2---:R-:W2:Y:S01]  /*05e0*/  @!P3 LDC.64 R24, c[0x0][0x218] ;  /* 0x00008600ff18bb82 */ /* 0x004ea20000000a00 */
[----:B------:R-:W-:-:S02]  /*05f0*/  @!P2 LEA R58, P4, R11, R14, 0x2 ;  /* 0x0000000e0b3aa211 */ /* 0x000fc400078810ff */
[C---:B0-----:R-:W-:Y:S02]  /*0600*/  @!P1 LEA R56, P5, R11.reuse, R16, 0x2 ;  /* 0x000000100b389211 */ /* 0x041fe400078a10ff */
[C-C-:B------:R-:W-:Y:S02]  /*0610*/  @!P2 LEA.HI.X R59, R11.reuse, R15, R10.reuse, 0x2, P4 ;  /* 0x0000000f0b3ba211 */ /* 0x140fe400020f140a */
[C---:B-1----:R-:W-:Y:S02]  /*0620*/  @!P0 LEA R14, P6, R11.reuse, R18, 0x2 ;  /* 0x000000120b0e8211 */ /* 0x042fe400078c10ff */
[C---:B----4-:R-:W-:Y:S02]  /*0630*/  @!P3 LEA R60, P4, R11.reuse, R12, 0x2 ;  /* 0x0000000c0b3cb211 */ /* 0x050fe400078810ff */
[C-C-:B------:R-:W-:Y:S02]  /*0640*/  @!P1 LEA.HI.X R57, R11.reuse, R17, R10.reuse, 0x2, P5 ;  /* 0x000000110b399211 */ /* 0x140fe400028f140a */
[C-C-:B------:R-:W-:Y:S01]  /*0650*/  @!P0 LEA.HI.X R15, R11.reuse, R19, R10.reuse, 0x2, P6 ;  /* 0x000000130b0f8211 */ /* 0x140fe200030f140a */
[----:B------:R-:W0:Y:S01]  /*0660*/  @!P1 LDC.64 R16, c[0x0][0x218] ;  /* 0x00008600ff109b82 */ /* 0x000e220000000a00 */
[----:B------:R-:W-:-:S07]  /*0670*/  @!P3 LEA.HI.X R61, R11, R13, R10, 0x2, P4 ;  /* 0x0000000d0b3db211 */ /* 0x000fce00020f140a */
[----:B------:R-:W1:Y:S08]  /*0680*/  @!P2 LDC.64 R12, c[0x0][0x218] ;  /* 0x00008600ff0cab82 */ /* 0x000e700000000a00 */
[----:B------:R-:W3:Y:S01]  /*0690*/  @!P0 LDC.64 R18, c[0x0][0x218] ;  /* 0x00008600ff128b82 */ /* 0x000ee20000000a00 */
[----:B-----5:R-:W-:Y:S04]  /*06a0*/  STS [R34], R55 ;  /* 0x0000003722007388 */ /* 0x020fe80000000800 */
[----:B------:R1:W-:Y:S04]  /*06b0*/  STS [R34+0x80], R54 ;  /* 0x0000803622007388 */ /* 0x0003e80000000800 */
[----:B------:R2:W-:Y:S04]  /*06c0*/  STS [R34+0x100], R52 ;  /* 0x0001003422007388 */ /* 0x0005e80000000800 */
[----:B------:R4:W-:Y:S01]  /*06d0*/  STS [R34+0x180], R50 ;  /* 0x0001803222007388 */ /* 0x0009e20000000800 */
[----:B------:R-:W-:-:S03]  /*06e0*/  NOP ;  /* 0x0000000000007918 */ /* 0x000fc60000000000 */
[----:B------:R-:W-:Y:S01]  /*06f0*/  LDS.128 R20, [R42] ;  /* 0x000000002a147984 */ /* 0x000fe20000000c00 */
[----:B------:R-:W-:Y:S06]  /*0700*/  BAR.SYNC.DEFER_BLOCKING 0x0 ;  /* 0x0000000000007b1d */ /* 0x000fec0000010000 */
[----:B------:R-:W5:Y:S04]  /*0710*/  @!P2 LDG.E R53, desc[UR8][R58.64] ;  /* 0x000000083a35a981 */ /* 0x000f68000c1e1900 */
[----:B------:R0:W5:Y:S04]  /*0720*/  @!P1 LDG.E R51, desc[UR8][R56.64+0x80] ;  /* 0x0000800838339981 */ /* 0x000168000c1e1900 */
[----:B------:R-:W5:Y:S04]  /*0730*/  @!P0 LDG.E R29, desc[UR8][R14.64+0x100] ;  /* 0x000100080e1d8981 */ /* 0x000f68000c1e1900 */
[----:B------:R-:W5:Y:S01]  /*0740*/  @!P3 LDG.E R27, desc[UR8][R60.64+0x180] ;  /* 0x000180083c1bb981 */ /* 0x000f62000c1e1900 */
[----:B-1----:R-:W-:-:S04]  /*0750*/  @!P2 LEA R54, P4, R11, R12, 0x1 ;  /* 0x0000000c0b36a211 */ /* 0x002fc800078808ff */
[C-C-:B------:R-:W-:Y:S02]  /*0760*/  @!P2 LEA.HI.X R55, R11.reuse, R13, R10.reuse, 0x1, P4 ;  /* 0x0000000d0b37a211 */ /* 0x140fe400020f0c0a */
[C---:B0-----:R-:W-:Y:S02]  /*0770*/  @!P1 LEA R56, P4, R11.reuse, R16, 0x1 ;  /* 0x000000100b389211 */ /* 0x041fe400078808ff */
[C---:B--2---:R-:W-:Y:S02]  /*0780*/  @!P3 LEA R52, P5, R11.reuse, R24, 0x1 ;  /* 0x000000180b34b211 */ /* 0x044fe400078a08ff */
[C---:B------:R-:W-:Y:S02]  /*0790*/  @!P1 LEA.HI.X R57, R11.reuse, R17, R10, 0x1, P4 ;  /* 0x000000110b399211 */ /* 0x040fe400020f0c0a */
[----:B---3--:R-:W-:Y:S02]  /*07a0*/  @!P0 LEA R58, P4, R11, R18, 0x1 ;  /* 0x000000120b3a8211 */ /* 0x008fe400078808ff */
[C---:B------:R-:W-:Y:S01]  /*07b0*/  @!P2 IADD3 R44, R39.reuse, R30, RZ ;  /* 0x0000001e272ca210 */ /* 0x040fe20007ffe0ff */
[----:B----4-:R-:W-:Y:S01]  /*07c0*/  @!P1 IMAD.IADD R50, R39, 0x1, R30 ;  /* 0x0000000127329824 */ /* 0x010fe200078e021e */
[----:B------:R-:W-:Y:S01]  /*07d0*/  @!P0 LEA.HI.X R59, R11, R19, R10, 0x1, P4 ;  /* 0x000000130b3b8211 */ /* 0x000fe200020f0c0a */
[----:B------:R-:W0:Y:S08]  /*07e0*/  @!P3 LDC.64 R16, c[0x0][0x220] ;  /* 0x00008800ff10bb82 */ /* 0x000e300000000a00 */
[----:B------:R-:W1:Y:S01]  /*07f0*/  @!P2 LDC.64 R18, c[0x0][0x220] ;  /* 0x00008800ff12ab82 */ /* 0x000e620000000a00 */
[----:B-----5:R2:W-:Y:S04]  /*0800*/  STS [R34], R53 ;  /* 0x0000003522007388 */ /* 0x0205e80000000800 */
[----:B------:R-:W-:Y:S04]  /*0810*/  STS [R34+0x80], R51 ;  /* 0x0000803322007388 */ /* 0x000fe80000000800 */
[----:B------:R-:W-:Y:S04]  /*0820*/  STS [R34+0x100], R29 ;  /* 0x0001001d22007388 */ /* 0x000fe80000000800 */
[----:B------:R3:W-:Y:S01]  /*0830*/  STS [R34+0x180], R27 ;  /* 0x0001801b22007388 */ /* 0x0007e20000000800 */
[----:B------:R-:W-:-:S03]  /*0840*/  NOP ;  /* 0x0000000000007918 */ /* 0x000fc60000000000 */
[----:B------:R-:W4:Y:S01]  /*0850*/  LDS.128 R12, [R42] ;  /* 0x000000002a0c7984 */ /* 0x000f220000000c00 */
[----:B--2---:R-:W-:Y:S02]  /*0860*/  @!P3 LEA.HI.X R53, R11, R25, R10, 0x1, P5 ;  /* 0x000000190b35b211 */ /* 0x004fe400028f0c0a */
[----:B------:R-:W2:Y:S08]  /*0870*/  @!P1 LDC.64 R24, c[0x0][0x220] ;  /* 0x00008800ff189b82 */ /* 0x000eb00000000a00 */
[----:B------:R-:W-:Y:S01]  /*0880*/  BAR.SYNC.DEFER_BLOCKING 0x0 ;  /* 0x0000000000007b1d */ /* 0x000fe20000010000 */
[----:B------:R-:W-:-:S07]  /*0890*/  @!P2 IADD3 R44, P4, R7, R44, RZ ;  /* 0x0000002c072ca210 */ /* 0x000fce0007f9e0ff */
[----:B---3--:R-:W3:Y:S01]  /*08a0*/  @!P0 LDC.64 R26, c[0x0][0x220] ;  /* 0x00008800ff1a8b82 */ /* 0x008ee20000000a00 */
[----:B------:R-:W5:Y:S04]  /*08b0*/  @!P2 LDG.E.U16 R36, desc[UR8][R54.64] ;  /* 0x000000083624a981 */ /* 0x000f68000c1e1500 */
[----:B------:R-:W4:Y:S04]  /*08c0*/  @!P1 LDG.E.U16 R28, desc[UR8][R56.64+0x40] ;  /* 0x00004008381c9981 */ /* 0x000f28000c1e1500 */
[----:B------:R-:W4:Y:S04]  /*08d0*/  @!P0 LDG.E.U16 R38, desc[UR8][R58.64+0x80] ;  /* 0x000080083a268981 */ /* 0x000f28000c1e1500 */
[----:B------:R2:W4:Y:S01]  /*08e0*/  @!P3 LDG.E.U16 R40, desc[UR8][R52.64+0xc0] ;  /* 0x0000c0083428b981 */ /* 0x000522000c1e1500 */
[----:B------:R-:W-:Y:S01]  /*08f0*/  @!P2 IMAD.X R46, RZ, RZ, R8, P4 ;  /* 0x000000ffff2ea224 */ /* 0x000fe200020e0608 */
[----:B-1----:R-:W-:-:S02]  /*0900*/  @!P2 LEA R18, P4, R44, R18, 0x2 ;  /* 0x000000122c12a211 */ /* 0x002fc400078810ff */
[----:B------:R-:W-:Y:S01]  /*0910*/  @!P1 IADD3 R29, P5, R7, R50, RZ ;  /* 0x00000032071d9210 */ /* 0x000fe20007fbe0ff */
[C---:B------:R-:W-:Y:S01]  /*0920*/  @!P0 IMAD.IADD R50, R39.reuse, 0x1, R30 ;  /* 0x0000000127328824 */ /* 0x040fe200078e021e */
[----:B------:R-:W-:Y:S02]  /*0930*/  @!P2 LEA.HI.X R19, R44, R19, R46, 0x2, P4 ;  /* 0x000000132c13a211 */ /* 0x000fe400020f142e */
[----:B------:R-:W-:Y:S01]  /*0940*/  @!P3 IADD3 R46, R39, R30, RZ ;  /* 0x0000001e272eb210 */ /* 0x000fe20007ffe0ff */
[----:B------:R-:W-:Y:S01]  /*0950*/  @!P1 IMAD.X R44, RZ, RZ, R8, P5 ;  /* 0x000000ffff2c9224 */ /* 0x000fe200028e0608 */
[----:B--2---:R-:W-:Y:S02]  /*0960*/  @!P1 LEA R52, P4, R29, R24, 0x2 ;  /* 0x000000181d349211 */ /* 0x004fe400078810ff */
[----:B------:R-:W-:Y:S02]  /*0970*/  @!P0 IADD3 R24, P5, R7, R50, RZ ;  /* 0x0000003207188210 */ /* 0x000fe40007fbe0ff */
[----:B------:R-:W-:-:S02]  /*0980*/  @!P1 LEA.HI.X R53, R29, R25, R44, 0x2, P4 ;  /* 0x000000191d359211 */ /* 0x000fc400020f142c */
[----:B---3--:R-:W-:Y:S01]  /*0990*/  @!P0 LEA R26, P4, R24, R26, 0x2 ;  /* 0x0000001a181a8211 */ /* 0x008fe200078810ff */
[----:B------:R-:W-:Y:S01]  /*09a0*/  @!P0 IMAD.X R25, RZ, RZ, R8, P5 ;  /* 0x000000ffff198224 */ /* 0x000fe200028e0608 */
[----:B------:R-:W-:-:S04]  /*09b0*/  @!P3 IADD3 R46, P5, R7, R46, RZ ;  /* 0x0000002e072eb210 */ /* 0x000fc80007fbe0ff */
[----:B------:R-:W-:Y:S01]  /*09c0*/  @!P0 LEA.HI.X R27, R24, R27, R25, 0x2, P4 ;  /* 0x0000001b181b8211 */ /* 0x000fe200020f1419 */
[----:B------:R-:W-:Y:S01]  /*09d0*/  @!P3 IMAD.X R24, RZ, RZ, R8, P5 ;  /* 0x000000ffff18b224 */ /* 0x000fe200028e0608 */
[----:B0-----:R-:W-:-:S04]  /*09e0*/  @!P3 LEA R16, P4, R46, R16, 0x2 ;  /* 0x000000102e10b211 */ /* 0x001fc800078810ff */
[----:B------:R-:W-:Y:S02]  /*09f0*/  @!P3 LEA.HI.X R17, R46, R17, R24, 0x2, P4 ;  /* 0x000000112e11b211 */ /* 0x000fe400020f1418 */
[----:B------:R-:W0:Y:S01]  /*0a00*/  LDC.64 R24, c[0x0][0x240] ;  /* 0x00009000ff187b82 */ /* 0x000e220000000a00 */
[----:B-----5:R1:W-:Y:S04]  /*0a10*/  STS.U16 [R41], R36 ;  /* 0x0000002429007388 */ /* 0x0203e80000000400 */
[----:B----4-:R-:W-:Y:S04]  /*0a20*/  STS.U16 [R41+0x40], R28 ;  /* 0x0000401c29007388 */ /* 0x010fe80000000400 */
[----:B------:R0:W-:Y:S04]  /*0a30*/  STS.U16 [R41+0x80], R38 ;  /* 0x0000802629007388 */ /* 0x0001e80000000400 */
[----:B------:R-:W-:Y:S01]  /*0a40*/  STS.U16 [R41+0xc0], R40 ;  /* 0x0000c02829007388 */ /* 0x000fe20000000400 */
[----:B------:R-:W-:-:S03]  /*0a50*/  NOP ;  /* 0x0000000000007918 */ /* 0x000fc60000000000 */
[----:B------:R2:W-:Y:S01]  /*0a60*/  LDS.64 R28, [R48] ;  /* 0x00000000301c7984 */ /* 0x0005e20000000a00 */
[----:B------:R-:W-:Y:S06]  /*0a70*/  BAR.SYNC.DEFER_BLOCKING 0x0 ;  /* 0x0000000000007b1d */ /* 0x000fec0000010000 */
[----:B------:R-:W3:Y:S04]  /*0a80*/  @!P2 LDG.E R49, desc[UR8][R18.64] ;  /* 0x000000081231a981 */ /* 0x000ee8000c1e1900 */
[----:B------:R-:W4:Y:S04]  /*0a90*/  @!P1 LDG.E R47, desc[UR8][R52.64+0x80] ;  /* 0x00008008342f9981 */ /* 0x000f28000c1e1900 */
[----:B------:R5:W4:Y:S04]  /*0aa0*/  @!P0 LDG.E R45, desc[UR8][R26.64+0x100] ;  /* 0x000100081a2d8981 */ /* 0x000b28000c1e1900 */
[----:B------:R-:W4:Y:S01]  /*0ab0*/  @!P3 LDG.E R43, desc[UR8][R16.64+0x180] ;  /* 0x00018008102bb981 */ /* 0x000f22000c1e1900 */
[----:B-1----:R-:W-:-:S02]  /*0ac0*/  IMAD.U32 R36, R32, 0x10000, RZ ;  /* 0x0001000020247824 */ /* 0x002fc400078e00ff */
[----:B0-----:R-:W-:Y:S01]  /*0ad0*/  FADD.FTZ R38, -R25, 1 ;  /* 0x3f80000019267421 */ /* 0x001fe20000010100 */
[----:B------:R-:W-:Y:S01]  /*0ae0*/  MUFU.RCP R51, R3 ;  /* 0x0000000300337308 */ /* 0x000fe20000001000 */
[----:B------:R-:W-:Y:S01]  /*0af0*/  PRMT R32, R32, 0x7632, R32 ;  /* 0x0000763220207816 */ /* 0x000fe20000000020 */
[----:B------:R-:W-:Y:S01]  /*0b00*/  FMUL.FTZ R36, R36, UR7 ;  /* 0x0000000724247c20 */ /* 0x000fe20008410000 */
[----:B------:R-:W-:-:S03]  /*0b10*/  FSETP.LT.FTZ.AND P0, PT, RZ, UR13, PT ;  /* 0x0000000dff007c0b */ /* 0x000fc6000bf11000 */
[----:B------:R-:W-:Y:S02]  /*0b20*/  IMAD.U32 R32, R32, 0x10000, RZ ;  /* 0x0001000020207824 */ /* 0x000fe400078e00ff */
[----:B------:R-:W0:Y:S02]  /*0b30*/  F2F.BF16.F32 R50, R36 ;  /* 0x0000002400327304 */ /* 0x000e240000202000 */
[----:B------:R-:W-:-:S06]  /*0b40*/  FMUL.FTZ R32, R32, UR7 ;  /* 0x0000000720207c20 */ /* 0x000fcc0008410000 */
[----:B------:R-:W-:Y:S01]  /*0b50*/  MUFU.RCP R36, R9 ;  /* 0x0000000900247308 */ /* 0x000fe20000001000 */
[C---:B0-----:R-:W-:Y:S01]  /*0b60*/  IMAD.U32 R55, R50.reuse, 0x10000, RZ ;  /* 0x0001000032377824 */ /* 0x041fe200078e00ff */
[----:B--2---:R-:W-:-:S03]  /*0b70*/  PRMT R48, R50, 0x7610, R48 ;  /* 0x0000761032307816 */ /* 0x004fc60000000030 */
[----:B-----5:R-:W-:-:S04]  /*0b80*/  FMUL.FTZ R26, R55, R38 ;  /* 0x00000026371a7220 */ /* 0x020fc80000410000 */
[----:B------:R-:W-:-:S04]  /*0b90*/  FMUL.FTZ R27, R55, R26 ;  /* 0x0000001a371b7220 */ /* 0x000fc80000410000 */
[----:B------:R-:W-:Y:S02]  /*0ba0*/  FFMA.FTZ R12, R12, R25, R27 ;  /* 0x000000190c0c7223 */ /* 0x000fe4000001001b */
[----:B------:R-:W0:Y:S02]  /*0bb0*/  LDC.64 R26, c[0x0][0x248] ;  /* 0x00009200ff1a7b82 */ /* 0x000e240000000a00 */
[----:B------:R-:W1:Y:S01]  /*0bc0*/  MUFU.SQRT R40, R12 ;  /* 0x0000000c00287308 */ /* 0x000e620000002000 */
[----:B---3--:R-:W-:Y:S04]  /*0bd0*/  STS [R34], R49 ;  /* 0x0000003122007388 */ /* 0x008fe80000000800 */
[----:B----4-:R-:W-:Y:S04]  /*0be0*/  STS [R34+0x80], R47 ;  /* 0x0000802f22007388 */ /* 0x010fe80000000800 */
[----:B------:R2:W-:Y:S04]  /*0bf0*/  STS [R34+0x100], R45 ;  /* 0x0001002d22007388 */ /* 0x0005e80000000800 */
[----:B------:R1:W-:Y:S01]  /*0c00*/  STS [R34+0x180], R43 ;  /* 0x0001802b22007388 */ /* 0x0003e20000000800 */
[----:B------:R-:W-:-:S03]  /*0c10*/  NOP ;  /* 0x0000000000007918 */ /* 0x000fc60000000000 */
[----:B------:R3:W4:Y:S01]  /*0c20*/  LDS.128 R16, [R42] ;  /* 0x000000002a107984 */ /* 0x0007220000000c00 */
[----:B--2---:R-:W-:Y:S01]  /*0c30*/  FADD.FTZ R45, -R24, 1 ;  /* 0x3f800000182d7421 */ /* 0x004fe20000010100 */
[----:B-1----:R-:W-:Y:S01]  /*0c40*/  FFMA.FTZ R43, R40, R51, UR12 ;  /* 0x0000000c282b7e23 */ /* 0x002fe20008010033 */
[----:B0-----:R-:W-:Y:S02]  /*0c50*/  FADD.FTZ R40, -R26, 1 ;  /* 0x3f8000001a287421 */ /* 0x001fe40000010100 */
[C---:B------:R-:W-:Y:S02]  /*0c60*/  FMUL.FTZ R47, R55.reuse, R45 ;  /* 0x0000002d372f7220 */ /* 0x040fe40000410000 */
[----:B------:R-:W-:Y:S01]  /*0c70*/  FMUL.FTZ R55, R55, R40 ;  /* 0x0000002837377220 */ /* 0x000fe20000410000 */
[----:B------:R-:W0:Y:S01]  /*0c80*/  MUFU.RCP R43, R43 ;  /* 0x0000002b002b7308 */ /* 0x000e220000001000 */
[----:B------:R-:W-:Y:S01]  /*0c90*/  FFMA.FTZ R20, R20, R24, R47 ;  /* 0x0000001814147223 */ /* 0x000fe2000001002f */
[----:B---3--:R-:W-:-:S02]  /*0ca0*/  PRMT R42, R33, 0x7632, R42 ;  /* 0x00007632212a7816 */ /* 0x008fc4000000002a */
[----:B------:R-:W-:Y:S01]  /*0cb0*/  SHF.L.U32 R33, R33, 0x10, RZ ;  /* 0x0000001021217819 */ /* 0x000fe200000006ff */
[----:B------:R-:W-:Y:S02]  /*0cc0*/  FMUL.FTZ R47, R20, R36 ;  /* 0x00000024142f7220 */ /* 0x000fe40000410000 */
[----:B------:R-:W-:Y:S02]  /*0cd0*/  IMAD.U32 R42, R42, 0x10000, RZ ;  /* 0x000100002a2a7824 */ /* 0x000fe400078e00ff */
[----:B------:R-:W-:Y:S02]  /*0ce0*/  FMUL.FTZ R33, R33, UR7 ;  /* 0x0000000721217c20 */ /* 0x000fe40008410000 */
[----:B------:R-:W-:-:S03]  /*0cf0*/  FMUL.FTZ R42, R42, UR7 ;  /* 0x000000072a2a7c20 */ /* 0x000fc60008410000 */
[----:B------:R-:W-:-:S04]  /*0d00*/  F2FP.BF16.F32.PACK_AB R32, R33, R32 ;  /* 0x000000202120723e */ /* 0x000fc800000010ff */
[----:B------:R-:W-:Y:S01]  /*0d10*/  PRMT R46, R32, 0x7610, R46 ;  /* 0x00007610202e7816 */ /* 0x000fe2000000002e */
[----:B----4-:R-:W-:-:S04]  /*0d20*/  FFMA.FTZ R16, R16, R26, R55 ;  /* 0x0000001a10107223 */ /* 0x010fc80000010037 */
[----:B------:R-:W-:-:S04]  /*0d30*/  FFMA.FTZ R44, R16, R27, R47 ;  /* 0x0000001b102c7223 */ /* 0x000fc8000001002f */
[----:B0-----:R-:W-:Y:S01]  /*0d40*/  FMUL.FTZ R44, R44, R43 ;  /* 0x0000002b2c2c7220 */ /* 0x001fe20000410000 */
[----:B------:R-:W-:-:S04]  /*0d50*/  IMAD.U32 R43, R28, 0x10000, RZ ;  /* 0x000100001c2b7824 */ /* 0x000fc800078e00ff */
[----:B------:R-:W-:Y:S01]  /*0d60*/  FFMA.FTZ R43, -R44, UR14, R43 ;  /* 0x0000000e2c2b7c23 */ /* 0x000fe2000801012b */
[----:B------:R-:W-:Y:S02]  /*0d70*/  PRMT R44, R32, 0x7632, R44 ;  /* 0x00007632202c7816 */ /* 0x000fe4000000002c */
[----:B------:R-:W-:Y:S02]  /*0d80*/  PRMT R32, R28, 0x7632, R32 ;  /* 0x000076321c207816 */ /* 0x000fe40000000020 */
[----:B------:R-:W-:Y:S02]  /*0d90*/  F2FP.BF16.F32.PACK_AB R42, R43, R42 ;  /* 0x0000002a2b2a723e */ /* 0x000fe400000010ff */
[----:B------:R-:W-:Y:S02]  /*0da0*/  PRMT R28, R29, 0x7632, R28 ;  /* 0x000076321d1c7816 */ /* 0x000fe4000000001c */
[----:B------:R-:W-:Y:S01]  /*0db0*/  PRMT R33, R42, 0x7632, R33 ;  /* 0x000076322a217816 */ /* 0x000fe20000000021 */
[----:B------:R-:W-:Y:S06]  /*0dc0*/  @P0 BRA `(.L_x_1584) ;  /* 0x0000000000cc0947 */ /* 0x000fec0003800000 */
[----:B------:R-:W-:Y:S01]  /*0dd0*/  SHF.L.U32 R47, R44, 0x10, RZ ;  /* 0x000000102c2f7819 */ /* 0x000fe200000006ff */
[----:B------:R-:W-:Y:S02]  /*0de0*/  IMAD.U32 R49, R46, 0x10000, RZ ;  /* 0x000100002e317824 */ /* 0x000fe400078e00ff */
[----:B------:R-:W-:Y:S02]  /*0df0*/  IMAD.U32 R43, R42, 0x10000, RZ ;  /* 0x000100002a2b7824 */ /* 0x000fe400078e00ff */
[C---:B------:R-:W-:Y:S01]  /*0e00*/  FMUL.FTZ R50, R38.reuse, R49 ;  /* 0x0000003126327220 */ /* 0x040fe20000410000 */
[C---:B------:R-:W-:Y:S01]  /*0e10*/  FMUL.FTZ R52, R38.reuse, R47 ;  /* 0x0000002f26347220 */ /* 0x040fe20000410000 */
[-C--:B------:R-:W-:Y:S01]  /*0e20*/  FMUL.FTZ R38, R38, R43.reuse ;  /* 0x0000002b26267220 */ /* 0x080fe20000410000 */
[----:B------:R-:W-:Y:S01]  /*0e30*/  FMUL.FTZ R54, R45, R43 ;  /* 0x0000002b2d367220 */ /* 0x000fe20000410000 */
[----:B------:R-:W-:Y:S01]  /*0e40*/  FMUL.FTZ R50, R49, R50 ;  /* 0x0000003231327220 */ /* 0x000fe20000410000 */
[----:B------:R-:W-:Y:S01]  /*0e50*/  FMUL.FTZ R53, R47, R52 ;  /* 0x000000342f357220 */ /* 0x000fe20000410000 */
[----:B------:R-:W-:Y:S01]  /*0e60*/  FMUL.FTZ R52, R43, R38 ;  /* 0x000000262b347220 */ /* 0x000fe20000410000 */
[----:B------:R-:W-:Y:S01]  /*0e70*/  FFMA.FTZ R23, R23, R24, R54 ;  /* 0x0000001817177223 */ /* 0x000fe20000010036 */
[-C--:B------:R-:W-:Y:S01]  /*0e80*/  FFMA.FTZ R13, R13, R25.reuse, R50 ;  /* 0x000000190d0d7223 */ /* 0x080fe20000010032 */
[-C--:B------:R-:W-:Y:S01]  /*0e90*/  FFMA.FTZ R14, R14, R25.reuse, R53 ;  /* 0x000000190e0e7223 */ /* 0x080fe20000010035 */
[----:B------:R-:W-:Y:S01]  /*0ea0*/  FFMA.FTZ R15, R15, R25, R52 ;  /* 0x000000190f0f7223 */ /* 0x000fe20000010034 */
[----:B------:R-:W-:Y:S01]  /*0eb0*/  IMAD.U32 R32, R32, 0x10000, RZ ;  /* 0x0001000020207824 */ /* 0x000fe200078e00ff */
[----:B------:R-:W0:Y:S01]  /*0ec0*/  MUFU.SQRT R50, R13 ;  /* 0x0000000d00327308 */ /* 0x000e220000002000 */
[----:B------:R-:W-:-:S02]  /*0ed0*/  IMAD.U32 R29, R29, 0x10000, RZ ;  /* 0x000100001d1d7824 */ /* 0x000fc400078e00ff */
[----:B------:R-:W-:-:S05]  /*0ee0*/  IMAD.U32 R28, R28, 0x10000, RZ ;  /* 0x000100001c1c7824 */ /* 0x000fca00078e00ff */
[----:B------:R-:W1:Y:S08]  /*0ef0*/  MUFU.SQRT R38, R14 ;  /* 0x0000000e00267308 */ /* 0x000e700000002000 */
[----:B------:R-:W2:Y:S01]  /*0f00*/  MUFU.SQRT R52, R15 ;  /* 0x0000000f00347308 */ /* 0x000ea20000002000 */
[----:B0-----:R-:W-:Y:S01]  /*0f10*/  FFMA.FTZ R25, R50, R51, UR12 ;  /* 0x0000000c32197e23 */ /* 0x001fe20008010033 */
[----:B------:R-:W-:-:S04]  /*0f20*/  FMUL.FTZ R50, R40, R49 ;  /* 0x0000003128327220 */ /* 0x000fc80000410000 */
[----:B------:R-:W-:Y:S02]  /*0f30*/  FFMA.FTZ R17, R17, R26, R50 ;  /* 0x0000001a11117223 */ /* 0x000fe40000010032 */
[----:B------:R-:W0:Y:S01]  /*0f40*/  MUFU.RCP R25, R25 ;  /* 0x0000001900197308 */ /* 0x000e220000001000 */
[----:B-1----:R-:W-:-:S07]  /*0f50*/  FFMA.FTZ R38, R38, R51, UR12 ;  /* 0x0000000c26267e23 */ /* 0x002fce0008010033 */
[----:B------:R-:W1:Y:S01]  /*0f60*/  MUFU.RCP R38, R38 ;  /* 0x0000002600267308 */ /* 0x000e620000001000 */
[----:B--2---:R-:W-:Y:S01]  /*0f70*/  FFMA.FTZ R51, R52, R51, UR12 ;  /* 0x0000000c34337e23 */ /* 0x004fe20008010033 */
[C---:B------:R-:W-:Y:S01]  /*0f80*/  FMUL.FTZ R52, R45.reuse, R49 ;  /* 0x000000312d347220 */ /* 0x040fe20000410000 */
[-C--:B------:R-:W-:Y:S01]  /*0f90*/  FMUL.FTZ R49, R45, R47.reuse ;  /* 0x0000002f2d317220 */ /* 0x080fe20000410000 */
[C---:B------:R-:W-:Y:S01]  /*0fa0*/  FMUL.FTZ R47, R40.reuse, R47 ;  /* 0x0000002f282f7220 */ /* 0x040fe20000410000 */
[----:B------:R-:W-:Y:S01]  /*0fb0*/  FMUL.FTZ R40, R40, R43 ;  /* 0x0000002b28287220 */ /* 0x000fe20000410000 */
[-C--:B------:R-:W-:Y:S01]  /*0fc0*/  FFMA.FTZ R21, R21, R24.reuse, R52 ;  /* 0x0000001815157223 */ /* 0x080fe20000010034 */
[----:B------:R-:W-:Y:S01]  /*0fd0*/  FFMA.FTZ R22, R22, R24, R49 ;  /* 0x0000001816167223 */ /* 0x000fe20000010031 */
[----:B------:R-:W2:Y:S01]  /*0fe0*/  MUFU.RCP R51, R51 ;  /* 0x0000003300337308 */ /* 0x000ea20000001000 */
[----:B------:R-:W-:Y:S01]  /*0ff0*/  FFMA.FTZ R18, R18, R26, R47 ;  /* 0x0000001a12127223 */ /* 0x000fe2000001002f */
[-C--:B------:R-:W-:Y:S01]  /*1000*/  FMUL.FTZ R24, R21, R36.reuse ;  /* 0x0000002415187220 */ /* 0x080fe20000410000 */
[----:B------:R-:W-:Y:S01]  /*1010*/  FMUL.FTZ R43, R22, R36 ;  /* 0x00000024162b7220 */ /* 0x000fe20000410000 */
[----:B------:R-:W-:Y:S01]  /*1020*/  FFMA.FTZ R19, R19, R26, R40 ;  /* 0x0000001a13137223 */ /* 0x000fe20000010028 */
[----:B------:R-:W-:Y:S01]  /*1030*/  FMUL.FTZ R36, R23, R36 ;  /* 0x0000002417247220 */ /* 0x000fe20000410000 */
[-C--:B------:R-:W-:Y:S01]  /*1040*/  FFMA.FTZ R24, R17, R27.reuse, R24 ;  /* 0x0000001b11187223 */ /* 0x080fe20000010018 */
[----:B------:R-:W-:-:S02]  /*1050*/  FFMA.FTZ R43, R18, R27, R43 ;  /* 0x0000001b122b7223 */ /* 0x000fc4000001002b */
[----:B------:R-:W-:Y:S01]  /*1060*/  FFMA.FTZ R36, R19, R27, R36 ;  /* 0x0000001b13247223 */ /* 0x000fe20000010024 */
[----:B0-----:R-:W-:Y:S01]  /*1070*/  FMUL.FTZ R25, R24, R25 ;  /* 0x0000001918197220 */ /* 0x001fe20000410000 */
[----:B-1----:R-:W-:-:S03]  /*1080*/  FMUL.FTZ R38, R43, R38 ;  /* 0x000000262b267220 */ /* 0x002fc60000410000 */
[----:B------:R-:W-:Y:S01]  /*1090*/  FFMA.FTZ R25, -R25, UR14, R32 ;  /* 0x0000000e19197c23 */ /* 0x000fe20008010120 */
[----:B------:R-:W-:Y:S01]  /*10a0*/  FFMA.FTZ R38, -R38, UR14, R29 ;  /* 0x0000000e26267c23 */ /* 0x000fe2000801011d */
[----:B--2---:R-:W-:-:S04]  /*10b0*/  FMUL.FTZ R51, R36, R51 ;  /* 0x0000003324337220 */ /* 0x004fc80000410000 */
[----:B------:R-:W-:Y:S01]  /*10c0*/  F2FP.BF16.F32.PACK_AB R25, R38, R25 ;  /* 0x000000192619723e */ /* 0x000fe200000010ff */
[----:B------:R-:W-:-:S05]  /*10d0*/  FFMA.FTZ R26, -R51, UR14, R28 ;  /* 0x0000000e331a7c23 */ /* 0x000fca000801011c */
[----:B------:R-:W-:Y:S01]  /*10e0*/  F2FP.BF16.F32.PACK_AB R26, RZ, R26 ;  /* 0x0000001aff1a723e */ /* 0x000fe200000010ff */
[----:B------:R-:W-:Y:S06]  /*10f0*/  BRA `(.L_x_1585) ;  /* 0x0000000000fc7947 */ /* 0x000fec0003800000 */
.L_x_1584:
[----:B------:R-:W-:Y:S01]  /*1100*/  IMAD.U32 R47, R44, 0x10000, RZ ;  /* 0x000100002c2f7824 */ /* 0x000fe200078e00ff */
[----:B------:R-:W-:Y:S01]  /*1110*/  SHF.L.U32 R49, R46, 0x10, RZ ;  /* 0x000000102e317819 */ /* 0x000fe200000006ff */
[----:B------:R-:W-:Y:S01]  /*1120*/  IMAD.U32 R43, R42, 0x10000, RZ ;  /* 0x000100002a2b7824 */ /* 0x000fe200078e00ff */
[----:B------:R-:W-:Y:S01]  /*1130*/  SHF.L.U32 R28, R28, 0x10, RZ ;  /* 0x000000101c1c7819 */ /* 0x000fe200000006ff */
[C---:B------:R-:W-:Y:S01]  /*1140*/  FMUL.FTZ R52, R38.reuse, R47 ;  /* 0x0000002f26347220 */ /* 0x040fe20000410000 */
[----:B------:R-:W-:Y:S02]  /*1150*/  IMAD.U32 R29, R29, 0x10000, RZ ;  /* 0x000100001d1d7824 */ /* 0x000fe400078e00ff */
[C---:B------:R-:W-:Y:S01]  /*1160*/  FMUL.FTZ R50, R38.reuse, R49 ;  /* 0x0000003126327220 */ /* 0x040fe20000410000 */
[----:B------:R-:W-:Y:S01]  /*1170*/  FMUL.FTZ R38, R38, R43 ;  /* 0x0000002b26267220 */ /* 0x000fe20000410000 */
[----:B------:R-:W-:Y:S01]  /*1180*/  FMUL.FTZ R53, R47, R52 ;  /* 0x000000342f357220 */ /* 0x000fe20000410000 */
[----:B------:R-:W-:Y:S01]  /*1190*/  FMUL.FTZ R54, R45, R49 ;  /* 0x000000312d367220 */ /* 0x000fe20000410000 */
[----:B------:R-:W-:Y:S01]  /*11a0*/  FMUL.FTZ R50, R49, R50 ;  /* 0x0000003231327220 */ /* 0x000fe20000410000 */
[----:B------:R-:W-:Y:S01]  /*11b0*/  FMUL.FTZ R52, R43, R38 ;  /* 0x000000262b347220 */ /* 0x000fe20000410000 */
[-C--:B------:R-:W-:Y:S01]  /*11c0*/  FFMA.FTZ R14, R14, R25.reuse, R53 ;  /* 0x000000190e0e7223 */ /* 0x080fe20000010035 */
[----:B------:R-:W-:Y:S01]  /*11d0*/  FFMA.FTZ R21, R21, R24, R54 ;  /* 0x0000001815157223 */ /* 0x000fe20000010036 */
[-C--:B------:R-:W-:Y:S01]  /*11e0*/  FFMA.FTZ R13, R13, R25.reuse, R50 ;  /* 0x000000190d0d7223 */ /* 0x080fe20000010032 */
[----:B------:R-:W-:Y:S01]  /*11f0*/  FFMA.FTZ R15, R15, R25, R52 ;  /* 0x000000190f0f7223 */ /* 0x000fe20000010034 */
[----:B------:R-:W0:Y:S01]  /*1200*/  MUFU.SQRT R38, R14 ;  /* 0x0000000e00267308 */ /* 0x000e220000002000 */
[----:B------:R-:W-:Y:S01]  /*1210*/  FMUL.FTZ R54, R45, R43 ;  /* 0x0000002b2d367220 */ /* 0x000fe20000410000 */
[----:B------:R-:W-:-:S02]  /*1220*/  IMAD.U32 R32, R32, 0x10000, RZ ;  /* 0x0001000020207824 */ /* 0x000fc400078e00ff */
[----:B------:R-:W-:Y:S02]  /*1230*/  IMAD.U32 R33, R33, 0x10000, RZ ;  /* 0x0001000021217824 */ /* 0x000fe400078e00ff */
[----:B------:R-:W-:Y:S02]  /*1240*/  FFMA.FTZ R23, R23, R24, R54 ;  /* 0x0000001817177223 */ /* 0x000fe40000010036 */
[----:B------:R-:W1:Y:S01]  /*1250*/  MUFU.SQRT R50, R13 ;  /* 0x0000000d00327308 */ /* 0x000e620000002000 */
[----:B------:R-:W-:-:S07]  /*1260*/  FMUL.FTZ R33, R4, R33 ;  /* 0x0000002104217220 */ /* 0x000fce0000410000 */
[----:B------:R-:W2:Y:S01]  /*1270*/  MUFU.SQRT R52, R15 ;  /* 0x0000000f00347308 */ /* 0x000ea20000002000 */
[----:B0-----:R-:W-:-:S07]  /*1280*/  FFMA.FTZ R38, R38, R51, UR12 ;  /* 0x0000000c26267e23 */ /* 0x001fce0008010033 */
[----:B------:R-:W0:Y:S01]  /*1290*/  MUFU.RCP R38, R38 ;  /* 0x0000002600267308 */ /* 0x000e220000001000 */
[----:B-1----:R-:W-:Y:S01]  /*12a0*/  FFMA.FTZ R25, R50, R51, UR12 ;  /* 0x0000000c32197e23 */ /* 0x002fe20008010033 */
[C---:B------:R-:W-:Y:S01]  /*12b0*/  FMUL.FTZ R50, R40.reuse, R49 ;  /* 0x0000003128327220 */ /* 0x040fe20000410000 */
[-C--:B------:R-:W-:Y:S01]  /*12c0*/  FMUL.FTZ R49, R45, R47.reuse ;  /* 0x0000002f2d317220 */ /* 0x080fe20000410000 */
[C---:B------:R-:W-:Y:S01]  /*12d0*/  FMUL.FTZ R47, R40.reuse, R47 ;  /* 0x0000002f282f7220 */ /* 0x040fe20000410000 */
[----:B------:R-:W-:Y:S01]  /*12e0*/  FMUL.FTZ R40, R40, R43 ;  /* 0x0000002b28287220 */ /* 0x000fe20000410000 */
[----:B------:R-:W-:Y:S01]  /*12f0*/  FFMA.FTZ R17, R17, R26, R50 ;  /* 0x0000001a11117223 */ /* 0x000fe20000010032 */
[----:B------:R-:W-:Y:S01]  /*1300*/  FFMA.FTZ R22, R22, R24, R49 ;  /* 0x0000001816167223 */ /* 0x000fe20000010031 */
[----:B------:R-:W1:Y:S01]  /*1310*/  MUFU.RCP R25, R25 ;  /* 0x0000001900197308 */ /* 0x000e620000001000 */
[----:B--2---:R-:W-:Y:S01]  /*1320*/  FFMA.FTZ R52, R52, R51, UR12 ;  /* 0x0000000c34347e23 */ /* 0x004fe20008010033 */
[----:B------:R-:W-:Y:S01]  /*1330*/  FFMA.FTZ R18, R18, R26, R47 ;  /* 0x0000001a12127223 */ /* 0x000fe2000001002f */
[-C--:B------:R-:W-:Y:S01]  /*1340*/  FMUL.FTZ R43, R22, R36.reuse ;  /* 0x00000024162b7220 */ /* 0x080fe20000410000 */
[----:B------:R-:W-:Y:S01]  /*1350*/  FMUL.FTZ R50, R21, R36 ;  /* 0x0000002415327220 */ /* 0x000fe20000410000 */
[----:B------:R-:W-:Y:S01]  /*1360*/  FFMA.FTZ R19, R19, R26, R40 ;  /* 0x0000001a13137223 */ /* 0x000fe20000010028 */
[----:B------:R-:W-:Y:S01]  /*1370*/  FMUL.FTZ R36, R23, R36 ;  /* 0x0000002417247220 */ /* 0x000fe20000410000 */
[-C--:B------:R-:W-:Y:S01]  /*1380*/  FFMA.FTZ R43, R18, R27.reuse, R43 ;  /* 0x0000001b122b7223 */ /* 0x080fe2000001002b */
[----:B------:R-:W2:Y:S01]  /*1390*/  MUFU.RCP R52, R52 ;  /* 0x0000003400347308 */ /* 0x000ea20000001000 */
[-C--:B------:R-:W-:Y:S01]  /*13a0*/  FFMA.FTZ R50, R17, R27.reuse, R50 ;  /* 0x0000001b11327223 */ /* 0x080fe20000010032 */
[----:B------:R-:W-:Y:S01]  /*13b0*/  FFMA.FTZ R27, R19, R27, R36 ;  /* 0x0000001b131b7223 */ /* 0x000fe20000010024 */
[----:B0-----:R-:W-:-:S04]  /*13c0*/  FMUL.FTZ R38, R43, R38 ;  /* 0x000000262b267220 */ /* 0x001fc80000410000 */
[----:B------:R-:W-:Y:S01]  /*13d0*/  FFMA.FTZ R38, -R38, UR14, R29 ;  /* 0x0000000e26267c23 */ /* 0x000fe2000801011d */
[----:B-1----:R-:W-:-:S04]  /*13e0*/  FMUL.FTZ R25, R50, R25 ;  /* 0x0000001932197220 */ /* 0x002fc80000410000 */
[----:B------:R-:W-:Y:S01]  /*13f0*/  FFMA.FTZ R32, -R25, UR14, R32 ;  /* 0x0000000e19207c23 */ /* 0x000fe20008010120 */
[----:B--2---:R-:W-:-:S03]  /*1400*/  FMUL.FTZ R29, R27, R52 ;  /* 0x000000341b1d7220 */ /* 0x004fc60000410000 */
[----:B------:R-:W0:Y:S01]  /*1410*/  F2F.BF16.F32 R25, R32 ;  /* 0x0000002000197304 */ /* 0x000e220000202000 */
[----:B------:R-:W-:-:S07]  /*1420*/  FFMA.FTZ R28, -R29, UR14, R28 ;  /* 0x0000000e1d1c7c23 */ /* 0x000fce000801011c */
[----:B------:R-:W1:Y:S01]  /*1430*/  F2F.BF16.F32 R27, R38 ;  /* 0x00000026001b7304 */ /* 0x000e620000202000 */
[----:B0-----:R-:W-:-:S07]  /*1440*/  IMAD.U32 R25, R25, 0x10000, RZ ;  /* 0x0001000019197824 */ /* 0x001fce00078e00ff */
[----:B------:R-:W0:Y:S01]  /*1450*/  F2F.BF16.F32 R28, R28 ;  /* 0x0000001c001c7304 */ /* 0x000e220000202000 */
[----:B------:R-:W-:Y:S01]  /*1460*/  FMUL.FTZ R24, R4, R25 ;  /* 0x0000001904187220 */ /* 0x000fe20000410000 */
[----:B-1----:R-:W-:-:S04]  /*1470*/  IMAD.U32 R27, R27, 0x10000, RZ ;  /* 0x000100001b1b7824 */ /* 0x002fc800078e00ff */
[----:B------:R-:W-:Y:S01]  /*1480*/  F2FP.BF16.F32.PACK_AB R33, R24, R33 ;  /* 0x000000211821723e */ /* 0x000fe200000010ff */
[----:B------:R-:W-:Y:S01]  /*1490*/  FMUL.FTZ R27, R4, R27 ;  /* 0x0000001b041b7220 */ /* 0x000fe20000410000 */
[----:B0-----:R-:W-:-:S05]  /*14a0*/  SHF.L.U32 R29, R28, 0x10, RZ ;  /* 0x000000101c1d7819 */ /* 0x001fca00000006ff */
[----:B------:R-:W-:-:S05]  /*14b0*/  FMUL.FTZ R26, R4, R29 ;  /* 0x0000001d041a7220 */ /* 0x000fca0000410000 */
[----:B------:R-:W-:-:S04]  /*14c0*/  F2FP.BF16.F32.PACK_AB R27, R26, R27 ;  /* 0x0000001b1a1b723e */ /* 0x000fc800000010ff */
[----:B------:R-:W-:Y:S02]  /*14d0*/  PRMT R25, R33, 0x5432, R27 ;  /* 0x0000543221197816 */ /* 0x000fe4000000001b */
[----:B------:R-:W-:-:S07]  /*14e0*/  PRMT R26, R27, 0x7632, R26 ;  /* 0x000076321b1a7816 */ /* 0x000fce000000001a */
.L_x_1585:
[----:B------:R-:W-:Y:S01]  /*14f0*/  BAR.SYNC.DEFER_BLOCKING 0x0 ;  /* 0x0000000000007b1d */ /* 0x000fe20000010000 */
[----:B------:R-:W-:Y:S01]  /*1500*/  IMAD R43, R2, 0x4, R5 ;  /* 0x00000004022b7824 */ /* 0x000fe200078e0205 */
[----:B------:R-:W-:Y:S02]  /*1510*/  ISETP.NE.AND P0, PT, R0, RZ, PT ;  /* 0x000000ff0000720c */ /* 0x000fe40003f05270 */
[----:B------:R-:W-:Y:S02]  /*1520*/  PRMT R24, R33, 0x5410, R25 ;  /* 0x0000541021187816 */ /* 0x000fe40000000019 */
[----:B------:R-:W-:Y:S02]  /*1530*/  LEA R27, R43, UR4, 0x1 ;  /* 0x000000042b1b7c11 */ /* 0x000fe4000f8e08ff */
[----:B------:R-:W-:-:S05]  /*1540*/  PRMT R25, R25, 0x5432, R26 ;  /* 0x0000543219197816 */ /* 0x000fca000000001a */
[----:B------:R-:W-:Y:S01]  /*1550*/  STS.64 [R27], R24 ;  /* 0x000000181b007388 */ /* 0x000fe20000000a00 */
[----:B------:R-:W-:-:S03]  /*1560*/  NOP ;  /* 0x0000000000007918 */ /* 0x000fc60000000000 */
[----:B------:R-:W-:Y:S04]  /*1570*/  LDS.U16 R36, [R41] ;  /* 0x0000000029247984 */ /* 0x000fe80000000400 */
[----:B------:R-:W-:Y:S04]  /*1580*/  LDS.U16 R45, [R41+0x40] ;  /* 0x00004000292d7984 */ /* 0x000fe80000000400 */
[----:B------:R-:W-:Y:S04]  /*1590*/  LDS.U16 R38, [R41+0x80] ;  /* 0x0000800029267984 */ /* 0x000fe80000000400 */
[----:B------:R-:W-:Y:S04]  /*15a0*/  LDS.U16 R40, [R41+0xc0] ;  /* 0x0000c00029287984 */ /* 0x000fe80000000400 */
[----:B------:R-:W-:Y:S01]  /*15b0*/  @!P0 STS [UR4+0x2000], R6 ;  /* 0x00200006ff008988 */ /* 0x000fe20008000804 */
[----:B------:R-:W-:Y:S06]  /*15c0*/  BAR.SYNC.DEFER_BLOCKING 0x0 ;  /* 0x0000000000007b1d */ /* 0x000fec0000010000 */
[----:B------:R-:W0:Y:S02]  /*15d0*/  LDS R26, [UR4+0x2000] ;  /* 0x00200004ff1a7984 */ /* 0x000e240008000800 */
[----:B0-----:R-:W-:-:S02]  /*15e0*/  ISETP.GE.AND P4, PT, R7, R26, PT ;  /* 0x0000001a0700720c */ /* 0x001fc40003f86270 */
[-C--:B------:R-:W-:Y:S02]  /*15f0*/  ISETP.GE.AND P3, PT, R35, R26.reuse, PT ;  /* 0x0000001a2300720c */ /* 0x080fe40003f66270 */
[-C--:B------:R-:W-:Y:S02]  /*1600*/  ISETP.GE.AND P2, PT, R37, R26.reuse, PT ;  /* 0x0000001a2500720c */ /* 0x080fe40003f46270 */
[----:B------:R-:W-:-:S07]  /*1610*/  ISETP.GE.AND P1, PT, R31, R26, PT ;  /* 0x0000001a1f00720c */ /* 0x000fce0003f26270 */
[----:B------:R-:W0:Y:S08]  /*1620*/  @!P4 LDC.64 R24, c[0x0][0x218] ;  /* 0x00008600ff18cb82 */ /* 0x000e300000000a00 */
[----:B------:R-:W1:Y:S08]  /*1630*/  @!P3 LDC.64 R26, c[0x0][0x218] ;  /* 0x00008600ff1abb82 */ /* 0x000e700000000a00 */
[----:B------:R-:W2:Y:S08]  /*1640*/  @!P2 LDC.64 R28, c[0x0][0x218] ;  /* 0x00008600ff1cab82 */ /* 0x000eb00000000a00 */
[----:B------:R-:W3:Y:S01]  /*1650*/  @!P1 LDC.64 R32, c[0x0][0x218] ;  /* 0x00008600ff209b82 */ /* 0x000ee20000000a00 */
[----:B0-----:R-:W-:-:S04]  /*1660*/  @!P4 LEA R52, P5, R11, R24, 0x1 ;  /* 0x000000180b34c211 */ /* 0x001fc800078a08ff */
[C---:B------:R-:W-:Y:S02]  /*1670*/  @!P4 LEA.HI.X R53, R11.reuse, R25, R10, 0x1, P5 ;  /* 0x000000190b35c211 */ /* 0x040fe400028f0c0a */
[----:B-1----:R-:W-:-:S03]  /*1680*/  @!P3 LEA R50, P6, R11, R26, 0x1 ;  /* 0x0000001a0b32b211 */ /* 0x002fc600078c08ff */
[----:B------:R-:W-:Y:S01]  /*1690*/  @!P4 STG.E.U16 desc[UR8][R52.64], R36 ;  /* 0x000000243400c986 */ /* 0x000fe2000c101508 */
[C---:B------:R-:W-:Y:S02]  /*16a0*/  @!P3 LEA.HI.X R51, R11.reuse, R27, R10, 0x1, P6 ;  /* 0x0000001b0b33b211 */ /* 0x040fe400030f0c0a */
[----:B--2---:R-:W-:Y:S02]  /*16b0*/  @!P2 LEA R24, P5, R11, R28, 0x1 ;  /* 0x0000001c0b18a211 */ /* 0x004fe400078a08ff */
[----:B------:R-:W-:Y:S02]  /*16c0*/  PRMT R28, R45, 0x7610, R28 ;  /* 0x000076102d1c7816 */ /* 0x000fe4000000001c */
[----:B------:R-:W-:-:S03]  /*16d0*/  @!P2 LEA.HI.X R25, R11, R29, R10, 0x1, P5 ;  /* 0x0000001d0b19a211 */ /* 0x000fc600028f0c0a */
[----:B------:R-:W-:Y:S01]  /*16e0*/  @!P3 STG.E.U16 desc[UR8][R50.64+0x40], R28 ;  /* 0x0000401c3200b986 */ /* 0x000fe2000c101508 */
[----:B---3--:R-:W-:Y:S02]  /*16f0*/  @!P1 LEA R26, P4, R11, R32, 0x1 ;  /* 0x000000200b1a9211 */ /* 0x008fe400078808ff */
[----:B------:R-:W-:Y:S01]  /*1700*/  LEA R32, R43, UR4, 0x2 ;  /* 0x000000042b207c11 */ /* 0x000fe2000f8e10ff */
[----:B------:R-:W-:Y:S01]  /*1710*/  @!P2 STG.E.U16 desc[UR8][R24.64+0x80], R38 ;  /* 0x000080261800a986 */ /* 0x000fe2000c101508 */
[----:B------:R-:W-:-:S05]  /*1720*/  @!P1 LEA.HI.X R27, R11, R33, R10, 0x1, P4 ;  /* 0x000000210b1b9211 */ /* 0x000fca00020f0c0a */
[----:B------:R-:W-:Y:S01]  /*1730*/  @!P1 STG.E.U16 desc[UR8][R26.64+0xc0], R40 ;  /* 0x0000c0281a009986 */ /* 0x000fe2000c101508 */
[----:B------:R-:W-:Y:S06]  /*1740*/  BAR.SYNC.DEFER_BLOCKING 0x0 ;  /* 0x0000000000007b1d */ /* 0x000fec0000010000 */
[----:B------:R-:W-:Y:S01]  /*1750*/  STS.128 [R32], R20 ;  /* 0x0000001420007388 */ /* 0x000fe20000000c00 */
[----:B------:R-:W-:-:S03]  /*1760*/  NOP ;  /* 0x0000000000007918 */ /* 0x000fc60000000000 */
[----:B------:R-:W-:Y:S04]  /*1770*/  LDS R55, [R34] ;  /* 0x0000000022377984 */ /* 0x000fe80000000800 */
[----:B------:R-:W-:Y:S04]  /*1780*/  LDS R54, [R34+0x80] ;  /* 0x0000800022367984 */ /* 0x000fe80000000800 */
[----:B------:R-:W-:Y:S04]  /*1790*/  LDS R52, [R34+0x100] ;  /* 0x0001000022347984 */ /* 0x000fe80000000800 */
[----:B------:R-:W-:Y:S04]  /*17a0*/  LDS R50, [R34+0x180] ;  /* 0x0001800022327984 */ /* 0x000fe80000000800 */
        /* <DEDUP_REMOVED lines=14> */
[----:B------:R-:W-:Y:S01]  /*1890*/  @!P4 STG.E desc[UR8][R20.64], R55 ;  /* 0x000000371400c986 */ /* 0x000fe2000c101908 */
[C---:B------:R-:W-:Y:S02]  /*18a0*/  @!P3 LEA.HI.X R23, R11.reuse, R23, R10, 0x2, P6 ;  /* 0x000000170b17b211 */ /* 0x040fe400030f140a */
[----:B--2---:R-:W-:-:S03]  /*18b0*/  @!P2 LEA R56, P5, R11, R24, 0x2 ;  /* 0x000000180b38a211 */ /* 0x004fc600078a10ff */
[----:B------:R-:W-:Y:S01]  /*18c0*/  @!P3 STG.E desc[UR8][R22.64+0x80], R54 ;  /* 0x000080361600b986 */ /* 0x000fe2000c101908 */
[C---:B------:R-:W-:Y:S02]  /*18d0*/  @!P2 LEA.HI.X R57, R11.reuse, R25, R10, 0x2, P5 ;  /* 0x000000190b39a211 */ /* 0x040fe400028f140a */
[----:B---3--:R-:W-:-:S03]  /*18e0*/  @!P1 LEA R24, P6, R11, R26, 0x2 ;  /* 0x0000001a0b189211 */ /* 0x008fc600078c10ff */
[----:B------:R-:W-:Y:S01]  /*18f0*/  @!P2 STG.E desc[UR8][R56.64+0x100], R52 ;  /* 0x000100343800a986 */ /* 0x000fe2000c101908 */
[----:B------:R-:W-:-:S05]  /*1900*/  @!P1 LEA.HI.X R25, R11, R27, R10, 0x2, P6 ;  /* 0x0000001b0b199211 */ /* 0x000fca00030f140a */
[----:B------:R-:W-:Y:S01]  /*1910*/  @!P1 STG.E desc[UR8][R24.64+0x180], R50 ;  /* 0x0001803218009986 */ /* 0x000fe2000c101908 */
        /* <DEDUP_REMOVED lines=44> */
[----:B------:R-:W0:Y:S01]  /*1be0*/  @!P3 LDC.64 R10, c[0x0][0x220] ;  /* 0x00008800ff0abb82 */ /* 0x000e220000000a00 */
[C-C-:B------:R-:W-:Y:S02]  /*1bf0*/  @!P3 IMAD.IADD R18, R39.reuse, 0x1, R30.reuse ;  /* 0x000000012712b824 */ /* 0x140fe400078e021e */
[----:B------:R-:W-:-:S03]  /*1c00*/  @!P2 IMAD.IADD R20, R39, 0x1, R30 ;  /* 0x000000012714a824 */ /* 0x000fc600078e021e */
[C---:B------:R-:W-:Y:S02]  /*1c10*/  @!P3 IADD3 R18, P4, R7.reuse, R18, RZ ;  /* 0x000000120712b210 */ /* 0x040fe40007f9e0ff */
[----:B------:R-:W1:Y:S01]  /*1c20*/  @!P2 LDC.64 R12, c[0x0][0x220] ;  /* 0x00008800ff0cab82 */ /* 0x000e620000000a00 */
[----:B------:R-:W-:Y:S02]  /*1c30*/  @!P2 IADD3 R20, P5, R7, R20, RZ ;  /* 0x000000140714a210 */ /* 0x000fe40007fbe0ff */
[----:B------:R-:W-:-:S05]  /*1c40*/  @!P3 IADD3.X R6, RZ, R8, RZ, P4, !PT ;  /* 0x00000008ff06b210 */ /* 0x000fca00027fe4ff */
[----:B------:R-:W2:Y:S01]  /*1c50*/  @!P1 LDC.64 R14, c[0x0][0x220] ;  /* 0x00008800ff0e9b82 */ /* 0x000ea20000000a00 */
[----:B0-----:R-:W-:-:S07]  /*1c60*/  @!P3 LEA R10, P4, R18, R10, 0x2 ;  /* 0x0000000a120ab211 */ /* 0x001fce00078810ff */
[----:B------:R-:W0:Y:S01]  /*1c70*/  @!P0 LDC.64 R16, c[0x0][0x220] ;  /* 0x00008800ff108b82 */ /* 0x000e220000000a00 */
[----:B------:R-:W-:Y:S01]  /*1c80*/  @!P3 LEA.HI.X R11, R18, R11, R6, 0x2, P4 ;  /* 0x0000000b120bb211 */ /* 0x000fe200020f1406 */
[C---:B------:R-:W-:Y:S02]  /*1c90*/  @!P1 IMAD.IADD R6, R39.reuse, 0x1, R30 ;  /* 0x0000000127069824 */ /* 0x040fe400078e021e */
[----:B------:R-:W-:Y:S01]  /*1ca0*/  @!P2 IMAD.X R18, RZ, RZ, R8, P5 ;  /* 0x000000ffff12a224 */ /* 0x000fe200028e0608 */
[C---:B-1----:R-:W-:Y:S01]  /*1cb0*/  @!P2 LEA R12, P4, R20.reuse, R12, 0x2 ;  /* 0x0000000c140ca211 */ /* 0x042fe200078810ff */
[----:B------:R-:W-:Y:S01]  /*1cc0*/  @!P0 IMAD.IADD R30, R39, 0x1, R30 ;  /* 0x00000001271e8824 */ /* 0x000fe200078e021e */
[----:B------:R-:W-:Y:S01]  /*1cd0*/  @!P1 IADD3 R19, P5, R7, R6, RZ ;  /* 0x0000000607139210 */ /* 0x000fe20007fbe0ff */
[----:B------:R1:W-:Y:S01]  /*1ce0*/  @!P3 STG.E desc[UR8][R10.64], R49 ;  /* 0x000000310a00b986 */ /* 0x0003e2000c101908 */
[----:B------:R-:W3:Y:S01]  /*1cf0*/  LDC R6, c[0x0][0xc] ;  /* 0x00000300ff067b82 */ /* 0x000ee20000000800 */
[----:B------:R-:W-:-:S02]  /*1d00*/  @!P2 LEA.HI.X R13, R20, R13, R18, 0x2, P4 ;  /* 0x0000000d140da211 */ /* 0x000fc400020f1412 */
[----:B------:R-:W-:Y:S02]  /*1d10*/  @!P0 IADD3 R30, P6, R7, R30, RZ ;  /* 0x0000001e071e8210 */ /* 0x000fe40007fde0ff */
[----:B------:R-:W-:Y:S01]  /*1d20*/  @!P1 IADD3.X R18, RZ, R8, RZ, P5, !PT ;  /* 0x00000008ff129210 */ /* 0x000fe20002ffe4ff */
[----:B------:R1:W-:Y:S01]  /*1d30*/  @!P2 STG.E desc[UR8][R12.64+0x80], R47 ;  /* 0x0000802f0c00a986 */ /* 0x0003e2000c101908 */
[----:B--2---:R-:W-:Y:S01]  /*1d40*/  @!P1 LEA R14, P4, R19, R14, 0x2 ;  /* 0x0000000e130e9211 */ /* 0x004fe200078810ff */
[----:B------:R-:W-:-:S03]  /*1d50*/  @!P0 IMAD.X R20, RZ, RZ, R8, P6 ;  /* 0x000000ffff148224 */ /* 0x000fc600030e0608 */
[----:B------:R-:W-:Y:S02]  /*1d60*/  @!P1 LEA.HI.X R15, R19, R15, R18, 0x2, P4 ;  /* 0x0000000f130f9211 */ /* 0x000fe400020f1412 */
[----:B0-----:R-:W-:-:S03]  /*1d70*/  @!P0 LEA R16, P5, R30, R16, 0x2 ;  /* 0x000000101e108211 */ /* 0x001fc600078a10ff */
[----:B------:R1:W-:Y:S01]  /*1d80*/  @!P1 STG.E desc[UR8][R14.64+0x100], R45 ;  /* 0x0001002d0e009986 */ /* 0x0003e2000c101908 */
[----:B------:R-:W-:-:S05]  /*1d90*/  @!P0 LEA.HI.X R17, R30, R17, R20, 0x2, P5 ;  /* 0x000000111e118211 */ /* 0x000fca00028f1414 */
[----:B------:R1:W-:Y:S01]  /*1da0*/  @!P0 STG.E desc[UR8][R16.64+0x180], R43 ;  /* 0x0001802b10008986 */ /* 0x0003e2000c101908 */
[----:B---3--:R-:W-:-:S05]  /*1db0*/  IMAD R39, R6, 0x1000, R39 ;  /* 0x0000100006277824 */ /* 0x008fca00078e0227 */
[----:B------:R-:W-:-:S13]  /*1dc0*/  ISETP.GE.U32.AND P0, PT, R39, UR6, PT ;  /* 0x0000000627007c0c */ /* 0x000fda000bf06070 */
[----:B-1----:R-:W-:Y:S05]  /*1dd0*/  @!P0 BRA `(.L_x_1586) ;  /* 0xffffffe400248947 */ /* 0x002fea000383ffff */
[----:B------:R-:W-:Y:S05]  /*1de0*/  EXIT ;  /* 0x000000000000794d */ /* 0x000fea0003800000 */
.L_x_1587:
        /* <DEDUP_REMOVED lines=9> */
.L_x_2142:


//--------------------- .text._Z21kOptimizer32bit2StateI6__halfLi6EEvPT_S2_PfS3_S3_ffffffffiffbi --------------------------
	.section	.text._Z21kOptimizer32bit2StateI6__halfLi6EEvPT_S2_PfS3_S3_ffffffffiffbi,"ax",@progbits
	.align	128
        .global         _Z21kOptimizer32bit2StateI6__halfLi6EEvPT_S2_PfS3_S3_ffffffffiffbi
        .type           _Z21kOptimizer32bit2StateI6__halfLi6EEvPT_S2_PfS3_S3_ffffffffiffbi,@function
        .size           _Z21kOptimizer32bit2StateI6__halfLi6EEvPT_S2_PfS3_S3_ffffffffiffbi,(.L_x_2143 - _Z21kOptimizer32bit2StateI6__halfLi6EEvPT_S2_PfS3_S3_ffffffffiffbi)
        .other          _Z21kOptimizer32bit2StateI6__halfLi6EEvPT_S2_PfS3_S3_ffffffffiffbi,@"STO_CUDA_ENTRY STV_DEFAULT"
_Z21kOptimizer32bit2StateI6__halfLi6EEvPT_S2_PfS3_S3_ffffffffiffbi:
.text._Z21kOptimizer32bit2StateI6__halfLi6EEvPT_S2_PfS3_S3_ffffffffiffbi:
        /* <DEDUP_REMOVED lines=39> */
.L_x_1590:
[----:B------:R-:W1:Y:S01]  /*0270*/  LDC R30, c[0x0][0x268] ;  /* 0x00009a00ff1e7b82 */ /* 0x000e620000000800 */
[----:B------:R-:W-:Y:S02]  /*0280*/  IADD3 R13, -R39, RZ, RZ ;  /* 0x000000ff270d7210 */ /* 0x000fe40007ffe1ff */
        /* <DEDUP_REMOVED lines=65> */
[----:B-----5:R1:W-:Y:S04]  /*06a0*/  STS [R32], R54 ;  /* 0x0000003620007388 */ /* 0x0203e80000000800 */
[----:B------:R-:W-:Y:S04]  /*06b0*/  STS [R32+0x80], R52 ;  /* 0x0000803420007388 */ /* 0x000fe80000000800 */
[----:B------:R-:W-:Y:S04]  /*06c0*/  STS [R32+0x100], R50 ;  /* 0x0001003220007388 */ /* 0x000fe80000000800 */
[----:B------:R-:W-:Y:S01]  /*06d0*/  STS [R32+0x180], R48 ;  /* 0x0001803020007388 */ /* 0x000fe20000000800 */
[----:B------:R-:W-:-:S03]  /*06e0*/  NOP ;  /* 0x0000000000007918 */ /* 0x000fc60000000000 */
[----:B------:R-:W-:Y:S01]  /*06f0*/  LDS.128 R20, [R42] ;  /* 0x000000002a147984 */ /* 0x000fe20000000c00 */
[----:B------:R-:W-:Y:S06]  /*0700*/  BAR.SYNC.DEFER_BLOCKING 0x0 ;  /* 0x0000000000007b1d */ /* 0x000fec0000010000 */
[----:B------:R-:W4:Y:S04]  /*0710*/  @!P2 LDG.E R26, desc[UR8][R58.64] ;  /* 0x000000083a1aa981 */ /* 0x000f28000c1e1900 */
[----:B------:R0:W5:Y:S04]  /*0720*/  @!P1 LDG.E R53, desc[UR8][R56.64+0x80] ;  /* 0x0000800838359981 */ /* 0x000168000c1e1900 */
[----:B------:R-:W5:Y:S04]  /*0730*/  @!P0 LDG.E R51, desc[UR8][R14.64+0x100] ;  /* 0x000100080e338981 */ /* 0x000f68000c1e1900 */
[----:B------:R3:W5:Y:S01]  /*0740*/  @!P3 LDG.E R27, desc[UR8][R60.64+0x180] ;  /* 0x000180083c1bb981 */ /* 0x000762000c1e1900 */
[----:B-1----:R-:W-:-:S04]  /*0750*/  @!P2 LEA R54, P4, R11, R12, 0x1 ;  /* 0x0000000c0b36a211 */ /* 0x002fc800078808ff */
[C-C-:B------:R-:W-:Y:S02]  /*0760*/  @!P2 LEA.HI.X R55, R11.reuse, R13, R10.reuse, 0x1, P4 ;  /* 0x0000000d0b37a211 */ /* 0x140fe400020f0c0a */
[C---:B0-----:R-:W-:Y:S02]  /*0770*/  @!P1 LEA R56, P4, R11.reuse, R16, 0x1 ;  /* 0x000000100b389211 */ /* 0x041fe400078808ff */
[C---:B--2---:R-:W-:Y:S02]  /*0780*/  @!P3 LEA R58, P5, R11.reuse, R24, 0x1 ;  /* 0x000000180b3ab211 */ /* 0x044fe400078a08ff */
[C-C-:B------:R-:W-:Y:S02]  /*0790*/  @!P1 LEA.HI.X R57, R11.reuse, R17, R10.reuse, 0x1, P4 ;  /* 0x000000110b399211 */ /* 0x140fe400020f0c0a */
[C---:B---3--:R-:W-:Y:S01]  /*07a0*/  @!P0 LEA R60, P4, R11.reuse, R18, 0x1 ;  /* 0x000000120b3c8211 */ /* 0x048fe200078808ff */
[----:B------:R-:W0:Y:S01]  /*07b0*/  @!P3 LDC.64 R16, c[0x0][0x220] ;  /* 0x00008800ff10bb82 */ /* 0x000e220000000a00 */
[----:B------:R-:W-:-:S02]  /*07c0*/  @!P3 LEA.HI.X R59, R11, R25, R10, 0x1, P5 ;  /* 0x000000190b3bb211 */ /* 0x000fc400028f0c0a */
[----:B------:R-:W-:-:S05]  /*07d0*/  @!P0 LEA.HI.X R61, R11, R19, R10, 0x1, P4 ;  /* 0x000000130b3d8211 */ /* 0x000fca00020f0c0a */
[----:B------:R-:W1:Y:S08]  /*07e0*/  @!P2 LDC.64 R18, c[0x0][0x220] ;  /* 0x00008800ff12ab82 */ /* 0x000e700000000a00 */
[----:B------:R-:W2:Y:S01]  /*07f0*/  @!P1 LDC.64 R24, c[0x0][0x220] ;  /* 0x00008800ff189b82 */ /* 0x000ea20000000a00 */
[----:B----4-:R-:W-:Y:S04]  /*0800*/  STS [R32], R26 ;  /* 0x0000001a20007388 */ /* 0x010fe80000000800 */
[----:B-----5:R-:W-:Y:S04]  /*0810*/  STS [R32+0x80], R53 ;  /* 0x0000803520007388 */ /* 0x020fe80000000800 */
[----:B------:R-:W-:Y:S04]  /*0820*/  STS [R32+0x100], R51 ;  /* 0x0001003320007388 */ /* 0x000fe80000000800 */
[----:B------:R3:W-:Y:S01]  /*0830*/  STS [R32+0x180], R27 ;  /* 0x0001801b20007388 */ /* 0x0007e20000000800 */
[----:B------:R-:W-:-:S03]  /*0840*/  NOP ;  /* 0x0000000000007918 */ /* 0x000fc60000000000 */
[----:B------:R-:W4:Y:S01]  /*0850*/  LDS.128 R12, [R42] ;  /* 0x000000002a0c7984 */ /* 0x000f220000000c00 */
[----:B------:R-:W-:Y:S01]  /*0860*/  @!P2 IADD3 R44, R39, R30, RZ ;  /* 0x0000001e272ca210 */ /* 0x000fe20007ffe0ff */
[----:B---3--:R-:W3:Y:S08]  /*0870*/  @!P0 LDC.64 R26, c[0x0][0x220] ;  /* 0x00008800ff1a8b82 */ /* 0x008ef00000000a00 */
[----:B------:R-:W-:Y:S06]  /*0880*/  BAR.SYNC.DEFER_BLOCKING 0x0 ;  /* 0x0000000000007b1d */ /* 0x000fec0000010000 */
[----:B------:R-:W5:Y:S04]  /*0890*/  @!P2 LDG.E.U16 R34, desc[UR8][R54.64] ;  /* 0x000000083622a981 */ /* 0x000f68000c1e1500 */
[----:B------:R-:W4:Y:S04]  /*08a0*/  @!P1 LDG.E.U16 R28, desc[UR8][R56.64+0x40] ;  /* 0x00004008381c9981 */ /* 0x000f28000c1e1500 */
[----:B------:R-:W4:Y:S04]  /*08b0*/  @!P0 LDG.E.U16 R29, desc[UR8][R60.64+0x80] ;  /* 0x000080083c1d8981 */ /* 0x000f28000c1e1500 */
[----:B------:R-:W4:Y:S01]  /*08c0*/  @!P3 LDG.E.U16 R38, desc[UR8][R58.64+0xc0] ;  /* 0x0000c0083a26b981 */ /* 0x000f22000c1e1500 */
[----:B------:R-:W-:Y:S01]  /*08d0*/  @!P2 IADD3 R46, P4, R7, R44, RZ ;  /* 0x0000002c072ea210 */ /* 0x000fe20007f9e0ff */
[C---:B------:R-:W-:Y:S01]  /*08e0*/  @!P1 IMAD.IADD R44, R39.reuse, 0x1, R30 ;  /* 0x00000001272c9824 */ /* 0x040fe200078e021e */
[----:B------:R-:W-:-:S03]  /*08f0*/  @!P0 IADD3 R52, R39, R30, RZ ;  /* 0x0000001e27348210 */ /* 0x000fc60007ffe0ff */
[----:B------:R-:W-:Y:S01]  /*0900*/  @!P2 IMAD.X R48, RZ, RZ, R8, P4 ;  /* 0x000000ffff30a224 */ /* 0x000fe200020e0608 */
[C---:B-1----:R-:W-:Y:S02]  /*0910*/  @!P2 LEA R18, P4, R46.reuse, R18, 0x2 ;  /* 0x000000122e12a211 */ /* 0x042fe400078810ff */
[C---:B------:R-:W-:Y:S02]  /*0920*/  @!P1 IADD3 R44, P5, R7.reuse, R44, RZ ;  /* 0x0000002c072c9210 */ /* 0x040fe40007fbe0ff */
[----:B------:R-:W-:Y:S02]  /*0930*/  @!P2 LEA.HI.X R19, R46, R19, R48, 0x2, P4 ;  /* 0x000000132e13a211 */ /* 0x000fe400020f1430 */
[----:B--2---:R-:W-:Y:S01]  /*0940*/  @!P1 LEA R50, P4, R44, R24, 0x2 ;  /* 0x000000182c329211 */ /* 0x004fe200078810ff */
[----:B------:R-:W-:Y:S01]  /*0950*/  @!P1 IMAD.X R46, RZ, RZ, R8, P5 ;  /* 0x000000ffff2e9224 */ /* 0x000fe200028e0608 */
[----:B------:R-:W-:Y:S02]  /*0960*/  @!P0 IADD3 R24, P5, R7, R52, RZ ;  /* 0x0000003407188210 */ /* 0x000fe40007fbe0ff */
[----:B------:R-:W-:-:S02]  /*0970*/  @!P3 IADD3 R48, R39, R30, RZ ;  /* 0x0000001e2730b210 */ /* 0x000fc40007ffe0ff */
[----:B------:R-:W-:Y:S01]  /*0980*/  @!P1 LEA.HI.X R51, R44, R25, R46, 0x2, P4 ;  /* 0x000000192c339211 */ /* 0x000fe200020f142e */
[----:B------:R-:W-:Y:S01]  /*0990*/  @!P0 IMAD.X R25, RZ, RZ, R8, P5 ;  /* 0x000000ffff198224 */ /* 0x000fe200028e0608 */
[C---:B---3--:R-:W-:Y:S02]  /*09a0*/  @!P0 LEA R52, P4, R24.reuse, R26, 0x2 ;  /* 0x0000001a18348211 */ /* 0x048fe400078810ff */
[----:B------:R-:W-:Y:S02]  /*09b0*/  @!P3 IADD3 R48, P5, R7, R48, RZ ;  /* 0x000000300730b210 */ /* 0x000fe40007fbe0ff */
[----:B------:R-:W-:Y:S02]  /*09c0*/  @!P0 LEA.HI.X R53, R24, R27, R25, 0x2, P4 ;  /* 0x0000001b18358211 */ /* 0x000fe400020f1419 */
[----:B------:R-:W-:Y:S02]  /*09d0*/  @!P3 IADD3.X R26, RZ, R8, RZ, P5, !PT ;  /* 0x00000008ff1ab210 */ /* 0x000fe40002ffe4ff */
[----:B0-----:R-:W-:-:S04]  /*09e0*/  @!P3 LEA R16, P4, R48, R16, 0x2 ;  /* 0x000000103010b211 */ /* 0x001fc800078810ff */
[----:B------:R-:W-:Y:S02]  /*09f0*/  @!P3 LEA.HI.X R17, R48, R17, R26, 0x2, P4 ;  /* 0x000000113011b211 */ /* 0x000fe400020f141a */
[----:B------:R-:W0:Y:S01]  /*0a00*/  LDC.64 R26, c[0x0][0x240] ;  /* 0x00009000ff1a7b82 */ /* 0x000e220000000a00 */
[----:B-----5:R-:W-:Y:S04]  /*0a10*/  STS.U16 [R41], R34 ;  /* 0x0000002229007388 */ /* 0x020fe80000000400 */
[----:B----4-:R1:W-:Y:S04]  /*0a20*/  STS.U16 [R41+0x40], R28 ;  /* 0x0000401c29007388 */ /* 0x0103e80000000400 */
[----:B------:R-:W-:Y:S04]  /*0a30*/  STS.U16 [R41+0x80], R29 ;  /* 0x0000801d29007388 */ /* 0x000fe80000000400 */
[----:B------:R0:W-:Y:S01]  /*0a40*/  STS.U16 [R41+0xc0], R38 ;  /* 0x0000c02629007388 */ /* 0x0001e20000000400 */
[----:B------:R-:W-:-:S03]  /*0a50*/  NOP ;  /* 0x0000000000007918 */ /* 0x000fc60000000000 */
[----:B------:R2:W3:Y:S01]  /*0a60*/  LDS.64 R24, [R40] ;  /* 0x0000000028187984 */ /* 0x0004e20000000a00 */
[----:B------:R-:W-:Y:S06]  /*0a70*/  BAR.SYNC.DEFER_BLOCKING 0x0 ;  /* 0x0000000000007b1d */ /* 0x000fec0000010000 */
[----:B------:R-:W4:Y:S04]  /*0a80*/  @!P2 LDG.E R49, desc[UR8][R18.64] ;  /* 0x000000081231a981 */ /* 0x000f28000c1e1900 */
[----:B------:R-:W5:Y:S04]  /*0a90*/  @!P1 LDG.E R47, desc[UR8][R50.64+0x80] ;  /* 0x00008008322f9981 */ /* 0x000f68000c1e1900 */
[----:B------:R-:W3:Y:S04]  /*0aa0*/  @!P0 LDG.E R45, desc[UR8][R52.64+0x100] ;  /* 0x00010008342d8981 */ /* 0x000ee8000c1e1900 */
[----:B------:R-:W3:Y:S01]  /*0ab0*/  @!P3 LDG.E R43, desc[UR8][R16.64+0x180] ;  /* 0x00018008102bb981 */ /* 0x000ee2000c1e1900 */
[----:B-1----:R-:W-:-:S02]  /*0ac0*/  HADD2.F32 R28, -RZ, R36.H0_H0 ;  /* 0x20000024ff1c7230 */ /* 0x002fc40000004100 */
[----:B0-----:R-:W-:Y:S01]  /*0ad0*/  FADD.FTZ R38, -R27, 1 ;  /* 0x3f8000001b267421 */ /* 0x001fe20000010100 */
[----:B------:R-:W-:Y:S01]  /*0ae0*/  HADD2.F32 R36, -RZ, R36.H1_H1 ;  /* 0x30000024ff247230 */ /* 0x000fe20000004100 */
[----:B------:R-:W-:Y:S01]  /*0af0*/  MUFU.RCP R34, R9 ;  /* 0x0000000900227308 */ /* 0x000fe20000001000 */
[----:B------:R-:W-:Y:S01]  /*0b00*/  FSETP.LT.FTZ.AND P0, PT, RZ, UR13, PT ;  /* 0x0000000dff007c0b */ /* 0x000fe2000bf11000 */
[----:B------:R-:W-:Y:S02]  /*0b10*/  FMUL.FTZ R28, R28, UR7 ;  /* 0x000000071c1c7c20 */ /* 0x000fe40008410000 */
[----:B------:R-:W-:-:S04]  /*0b20*/  FMUL.FTZ R29, R36, UR7 ;  /* 0x00000007241d7c20 */ /* 0x000fc80008410000 */
[----:B------:R-:W-:Y:S01]  /*0b30*/  MUFU.RCP R36, R3 ;  /* 0x0000000300247308 */ /* 0x000fe20000001000 */
[----:B--2---:R-:W-:-:S05]  /*0b40*/  F2FP.F16.F32.PACK_AB R40, R29, R28 ;  /* 0x0000001c1d28723e */ /* 0x004fca00000000ff */
[----:B------:R-:W-:-:S05]  /*0b50*/  HADD2.F32 R46, -RZ, R40.H0_H0 ;  /* 0x20000028ff2e7230 */ /* 0x000fca0000004100 */
[----:B------:R-:W-:-:S04]  /*0b60*/  FMUL.FTZ R29, R46, R38 ;  /* 0x000000262e1d7220 */ /* 0x000fc80000410000 */
[----:B------:R-:W-:-:S04]  /*0b70*/  FMUL.FTZ R29, R46, R29 ;  /* 0x0000001d2e1d7220 */ /* 0x000fc80000410000 */
[----:B------:R-:W-:Y:S02]  /*0b80*/  FFMA.FTZ R12, R12, R27, R29 ;  /* 0x0000001b0c0c7223 */ /* 0x000fe4000001001d */
[----:B------:R-:W0:Y:S01]  /*0b90*/  LDC.64 R28, c[0x0][0x248] ;  /* 0x00009200ff1c7b82 */ /* 0x000e220000000a00 */
[----:B----4-:R1:W-:Y:S04]  /*0ba0*/  STS [R32], R49 ;  /* 0x0000003120007388 */ /* 0x0103e80000000800 */
[----:B-----5:R-:W-:Y:S04]  /*0bb0*/  STS [R32+0x80], R47 ;  /* 0x0000802f20007388 */ /* 0x020fe80000000800 */
[----:B---3--:R2:W-:Y:S01]  /*0bc0*/  STS [R32+0x100], R45 ;  /* 0x0001002d20007388 */ /* 0x0085e20000000800 */
[----:B-1----:R-:W1:Y:S03]  /*0bd0*/  MUFU.SQRT R49, R12 ;  /* 0x0000000c00317308 */ /* 0x002e660000002000 */
[----:B------:R0:W-:Y:S01]  /*0be0*/  STS [R32+0x180], R43 ;  /* 0x0001802b20007388 */ /* 0x0001e20000000800 */
[----:B------:R-:W-:-:S03]  /*0bf0*/  NOP ;  /* 0x0000000000007918 */ /* 0x000fc60000000000 */
[----:B------:R3:W4:Y:S01]  /*0c00*/  LDS.128 R16, [R42] ;  /* 0x000000002a107984 */ /* 0x0007220000000c00 */
[----:B--2---:R-:W-:Y:S01]  /*0c10*/  FADD.FTZ R45, -R26, 1 ;  /* 0x3f8000001a2d7421 */ /* 0x004fe20000010100 */
[----:B0-----:R-:W-:-:S03]  /*0c20*/  FADD.FTZ R43, -R28, 1 ;  /* 0x3f8000001c2b7421 */ /* 0x001fc60000010100 */
[C---:B------:R-:W-:Y:S01]  /*0c30*/  FMUL.FTZ R47, R46.reuse, R45 ;  /* 0x0000002d2e2f7220 */ /* 0x040fe20000410000 */
[----:B-1----:R-:W-:Y:S01]  /*0c40*/  FFMA.FTZ R44, R49, R36, UR12 ;  /* 0x0000000c312c7e23 */ /* 0x002fe20008010024 */
[----:B------:R-:W-:Y:S02]  /*0c50*/  FMUL.FTZ R49, R46, R43 ;  /* 0x0000002b2e317220 */ /* 0x000fe40000410000 */
[----:B------:R-:W-:Y:S01]  /*0c60*/  FFMA.FTZ R20, R20, R26, R47 ;  /* 0x0000001a14147223 */ /* 0x000fe2000001002f */
[--C-:B---3--:R-:W-:Y:S02]  /*0c70*/  HADD2.F32 R42, -RZ, R37.reuse.H0_H0 ;  /* 0x20000025ff2a7230 */ /* 0x108fe40000004100 */
[----:B------:R-:W-:Y:S01]  /*0c80*/  HADD2.F32 R37, -RZ, R37.H1_H1 ;  /* 0x30000025ff257230 */ /* 0x000fe20000004100 */
[----:B------:R-:W0:Y:S01]  /*0c90*/  MUFU.RCP R44, R44 ;  /* 0x0000002c002c7308 */ /* 0x000e220000001000 */
[----:B------:R-:W-:Y:S01]  /*0ca0*/  FMUL.FTZ R47, R20, R34 ;  /* 0x00000022142f7220 */ /* 0x000fe20000410000 */
[----:B------:R-:W-:Y:S01]  /*0cb0*/  FMUL.FTZ R42, R42, UR7 ;  /* 0x000000072a2a7c20 */ /* 0x000fe20008410000 */
[----:B------:R-:W-:-:S02]  /*0cc0*/  HADD2.F32 R46, -RZ, R24.H0_H0 ;  /* 0x20000018ff2e7230 */ /* 0x000fc40000004100 */
[----:B------:R-:W-:Y:S01]  /*0cd0*/  FMUL.FTZ R37, R37, UR7 ;  /* 0x0000000725257c20 */ /* 0x000fe20008410000 */
[----:B----4-:R-:W-:-:S04]  /*0ce0*/  FFMA.FTZ R16, R16, R28, R49 ;  /* 0x0000001c10107223 */ /* 0x010fc80000010031 */
[----:B------:R-:W-:-:S04]  /*0cf0*/  FFMA.FTZ R47, R16, R29, R47 ;  /* 0x0000001d102f7223 */ /* 0x000fc8000001002f */
[----:B0-----:R-:W-:Y:S01]  /*0d00*/  FMUL.FTZ R47, R47, R44 ;  /* 0x0000002c2f2f7220 */ /* 0x001fe20000410000 */
[----:B------:R-:W-:-:S03]  /*0d10*/  F2FP.F16.F32.PACK_AB R44, R37, R42 ;  /* 0x0000002a252c723e */ /* 0x000fc600000000ff */
[--C-:B------:R-:W-:Y:S01]  /*0d20*/  FFMA.FTZ R37, -R47, UR14, R46.reuse ;  /* 0x0000000e2f257c23 */ /* 0x100fe2000801012e */
[----:B------:R-:W-:Y:S02]  /*0d30*/  PRMT R46, R40, 0x7632, R46 ;  /* 0x00007632282e7816 */ /* 0x000fe4000000002e */
[----:B------:R-:W-:Y:S02]  /*0d40*/  PRMT R42, R44, 0x7632, R42 ;  /* 0x000076322c2a7816 */ /* 0x000fe4000000002a */
[----:B------:R-:W-:Y:S01]  /*0d50*/  F2FP.F16.F32.PACK_AB R37, RZ, R37 ;  /* 0x00000025ff25723e */ /* 0x000fe200000000ff */
[----:B------:R-:W-:Y:S06]  /*0d60*/  @P0 BRA `(.L_x_1588) ;  /* 0x0000000000cc0947 */ /* 0x000fec0003800000 */
[----:B------:R-:W-:Y:S02]  /*0d70*/  HADD2.F32 R52, -RZ, R46.H0_H0 ;  /* 0x2000002eff347230 */ /* 0x000fe40000004100 */
[----:B------:R-:W-:Y:S02]  /*0d80*/  HADD2.F32 R50, -RZ, R42.H0_H0 ;  /* 0x2000002aff327230 */ /* 0x000fe40000004100 */
[----:B------:R-:W-:Y:S02]  /*0d90*/  HADD2.F32 R48, -RZ, R44.H0_H0 ;  /* 0x2000002cff307230 */ /* 0x000fe40000004100 */
[C---:B------:R-:W-:Y:S01]  /*0da0*/  FMUL.FTZ R47, R38.reuse, R52 ;  /* 0x00000034262f7220 */ /* 0x040fe20000410000 */
[----:B------:R-:W-:Y:S02]  /*0db0*/  HADD2.F32 R24, -RZ, R24.H1_H1 ;  /* 0x30000018ff187230 */ /* 0x000fe40000004100 */
[----:B------:R-:W-:Y:S01]  /*0dc0*/  FMUL.FTZ R51, R38, R50 ;  /* 0x0000003226337220 */ /* 0x000fe20000410000 */
[----:B------:R-:W-:Y:S01]  /*0dd0*/  FMUL.FTZ R54, R52, R47 ;  /* 0x0000002f34367220 */ /* 0x000fe20000410000 */
[----:B------:R-:W-:-:S02]  /*0de0*/  FMUL.FTZ R47, R38, R48 ;  /* 0x00000030262f7220 */ /* 0x000fc40000410000 */
[----:B------:R-:W-:Y:S01]  /*0df0*/  FMUL.FTZ R38, R50, R51 ;  /* 0x0000003332267220 */ /* 0x000fe20000410000 */
[----:B------:R-:W-:Y:S01]  /*0e00*/  FFMA.FTZ R13, R13, R27, R54 ;  /* 0x0000001b0d0d7223 */ /* 0x000fe20000010036 */
[----:B------:R-:W-:Y:S02]  /*0e10*/  FMUL.FTZ R49, R48, R47 ;  /* 0x0000002f30317220 */ /* 0x000fe40000410000 */
[-C--:B------:R-:W-:Y:S01]  /*0e20*/  FFMA.FTZ R15, R15, R27.reuse, R38 ;  /* 0x0000001b0f0f7223 */ /* 0x080fe20000010026 */
[-C--:B------:R-:W-:Y:S01]  /*0e30*/  FMUL.FTZ R54, R45, R52.reuse ;  /* 0x000000342d367220 */ /* 0x080fe20000410000 */
[----:B------:R-:W0:Y:S01]  /*0e40*/  MUFU.SQRT R47, R13 ;  /* 0x0000000d002f7308 */ /* 0x000e220000002000 */
[----:B------:R-:W-:Y:S01]  /*0e50*/  FFMA.FTZ R14, R14, R27, R49 ;  /* 0x0000001b0e0e7223 */ /* 0x000fe20000010031 */
[----:B------:R-:W-:Y:S01]  /*0e60*/  FMUL.FTZ R52, R43, R52 ;  /* 0x000000342b347220 */ /* 0x000fe20000410000 */
[----:B------:R-:W-:-:S03]  /*0e70*/  FFMA.FTZ R21, R21, R26, R54 ;  /* 0x0000001a15157223 */ /* 0x000fc60000010036 */
[----:B------:R-:W-:Y:S02]  /*0e80*/  FFMA.FTZ R17, R17, R28, R52 ;  /* 0x0000001c11117223 */ /* 0x000fe40000010034 */
        /* <DEDUP_REMOVED lines=11> */
[----:B------:R-:W-:Y:S02]  /*0f40*/  FMUL.FTZ R50, R43, R50 ;  /* 0x000000322b327220 */ /* 0x000fe40000410000 */
[-C--:B------:R-:W-:Y:S01]  /*0f50*/  FFMA.FTZ R22, R22, R26.reuse, R49 ;  /* 0x0000001a16167223 */ /* 0x080fe20000010031 */
[----:B------:R-:W-:Y:S01]  /*0f60*/  FFMA.FTZ R23, R23, R26, R48 ;  /* 0x0000001a17177223 */ /* 0x000fe20000010030 */
[----:B------:R-:W2:Y:S01]  /*0f70*/  MUFU.RCP R36, R51 ;  /* 0x0000003300247308 */ /* 0x000ea20000001000 */
        /* <DEDUP_REMOVED lines=8> */
[--C-:B------:R-:W-:Y:S02]  /*1000*/  HADD2.F32 R26, -RZ, R25.reuse.H0_H0 ;  /* 0x20000019ff1a7230 */ /* 0x100fe40000004100 */
[----:B------:R-:W-:Y:S02]  /*1010*/  HADD2.F32 R25, -RZ, R25.H1_H1 ;  /* 0x30000019ff197230 */ /* 0x000fe40000004100 */
[----:B-1----:R-:W-:Y:S01]  /*1020*/  FMUL.FTZ R38, R29, R38 ;  /* 0x000000261d267220 */ /* 0x002fe20000410000 */
[----:B------:R-:W-:Y:S01]  /*1030*/  FFMA.FTZ R24, -R27, UR14, R24 ;  /* 0x0000000e1b187c23 */ /* 0x000fe20008010118 */
[----:B--2---:R-:W-:Y:S02]  /*1040*/  FMUL.FTZ R43, R43, R36 ;  /* 0x000000242b2b7220 */ /* 0x004fe40000410000 */
[----:B------:R-:W-:-:S02]  /*1050*/  FFMA.FTZ R25, -R38, UR14, R25 ;  /* 0x0000000e26197c23 */ /* 0x000fc40008010119 */
[----:B------:R-:W-:-:S03]  /*1060*/  FFMA.FTZ R43, -R43, UR14, R26 ;  /* 0x0000000e2b2b7c23 */ /* 0x000fc6000801011a */
[----:B------:R-:W-:Y:S02]  /*1070*/  F2FP.F16.F32.PACK_AB R25, RZ, R25 ;  /* 0x00000019ff19723e */ /* 0x000fe400000000ff */
[----:B------:R-:W-:Y:S01]  /*1080*/  F2FP.F16.F32.PACK_AB R26, R43, R24 ;  /* 0x000000182b1a723e */ /* 0x000fe200000000ff */
[----:B------:R-:W-:Y:S06]  /*1090*/  BRA `(.L_x_1589) ;  /* 0x0000000000f47947 */ /* 0x000fec0003800000 */
.L_x_1588:
[----:B------:R-:W-:Y:S02]  /*10a0*/  HADD2.F32 R52, -RZ, R46.H0_H0 ;  /* 0x2000002eff347230 */ /* 0x000fe40000004100 */
[----:B------:R-:W-:Y:S02]  /*10b0*/  HADD2.F32 R50, -RZ, R44.H0_H0 ;  /* 0x2000002cff327230 */ /* 0x000fe40000004100 */
[----:B------:R-:W-:Y:S02]  /*10c0*/  HADD2.F32 R37, -RZ, R37.H0_H0 ;  /* 0x20000025ff257230 */ /* 0x000fe40000004100 */
[-C--:B------:R-:W-:Y:S01]  /*10d0*/  FMUL.FTZ R47, R38, R52.reuse ;  /* 0x00000034262f7220 */ /* 0x080fe20000410000 */
[-C--:B------:R-:W-:Y:S01]  /*10e0*/  FMUL.FTZ R54, R45, R52.reuse ;  /* 0x000000342d367220 */ /* 0x080fe20000410000 */
[----:B------:R-:W-:Y:S02]  /*10f0*/  FMUL.FTZ R56, R43, R52 ;  /* 0x000000342b387220 */ /* 0x000fe40000410000 */
[----:B------:R-:W-:Y:S01]  /*1100*/  FMUL.FTZ R48, R52, R47 ;  /* 0x0000002f34307220 */ /* 0x000fe20000410000 */
[----:B------:R-:W-:Y:S01]  /*1110*/  FMUL.FTZ R47, R38, R50 ;  /* 0x00000032262f7220 */ /* 0x000fe20000410000 */
[----:B------:R-:W-:Y:S01]  /*1120*/  FFMA.FTZ R21, R21, R26, R54 ;  /* 0x0000001a15157223 */ /* 0x000fe20000010036 */
[----:B------:R-:W-:Y:S01]  /*1130*/  FFMA.FTZ R17, R17, R28, R56 ;  /* 0x0000001c11117223 */ /* 0x000fe20000010038 */
[----:B------:R-:W-:Y:S01]  /*1140*/  FFMA.FTZ R13, R13, R27, R48 ;  /* 0x0000001b0d0d7223 */ /* 0x000fe20000010030 */
[----:B------:R-:W-:Y:S01]  /*1150*/  FMUL.FTZ R47, R50, R47 ;  /* 0x0000002f322f7220 */ /* 0x000fe20000410000 */
[----:B------:R-:W-:-:S02]  /*1160*/  HADD2.F32 R48, -RZ, R42.H0_H0 ;  /* 0x2000002aff307230 */ /* 0x000fc40000004100 */
[----:B------:R-:W-:Y:S01]  /*1170*/  FMUL.FTZ R37, R4, R37 ;  /* 0x0000002504257220 */ /* 0x000fe20000410000 */
[----:B------:R-:W0:Y:S01]  /*1180*/  MUFU.SQRT R49, R13 ;  /* 0x0000000d00317308 */ /* 0x000e220000002000 */
[----:B------:R-:W-:-:S07]  /*1190*/  FFMA.FTZ R14, R14, R27, R47 ;  /* 0x0000001b0e0e7223 */ /* 0x000fce000001002f */
[----:B------:R-:W1:Y:S01]  /*11a0*/  MUFU.SQRT R47, R14 ;  /* 0x0000000e002f7308 */ /* 0x000e620000002000 */
[----:B0-----:R-:W-:Y:S01]  /*11b0*/  FFMA.FTZ R51, R49, R36, UR12 ;  /* 0x0000000c31337e23 */ /* 0x001fe20008010024 */
[----:B------:R-:W-:-:S06]  /*11c0*/  FMUL.FTZ R49, R38, R48 ;  /* 0x0000003026317220 */ /* 0x000fcc0000410000 */
[----:B------:R0:W2:Y:S01]  /*11d0*/  MUFU.RCP R38, R51 ;  /* 0x0000003300267308 */ /* 0x0000a20000001000 */
[----:B------:R-:W-:-:S04]  /*11e0*/  FMUL.FTZ R52, R48, R49 ;  /* 0x0000003130347220 */ /* 0x000fc80000410000 */
[----:B------:R-:W-:Y:S01]  /*11f0*/  FFMA.FTZ R15, R15, R27, R52 ;  /* 0x0000001b0f0f7223 */ /* 0x000fe20000010034 */
[----:B------:R-:W-:-:S03]  /*1200*/  FMUL.FTZ R52, R21, R34 ;  /* 0x0000002215347220 */ /* 0x000fc60000410000 */
[----:B------:R-:W3:Y:S01]  /*1210*/  MUFU.SQRT R27, R15 ;  /* 0x0000000f001b7308 */ /* 0x000ee20000002000 */
[----:B------:R-:W-:Y:S01]  /*1220*/  FFMA.FTZ R49, R17, R29, R52 ;  /* 0x0000001d11317223 */ /* 0x000fe20000010034 */
[----:B-1----:R-:W-:Y:S01]  /*1230*/  FFMA.FTZ R52, R47, R36, UR12 ;  /* 0x0000000c2f347e23 */ /* 0x002fe20008010024 */
[----:B------:R-:W-:Y:S02]  /*1240*/  HADD2.F32 R47, -RZ, R24.H1_H1 ;  /* 0x30000018ff2f7230 */ /* 0x000fe40000004100 */
[----:B0-----:R-:W-:Y:S01]  /*1250*/  FMUL.FTZ R51, R43, R50 ;  /* 0x000000322b337220 */ /* 0x001fe20000410000 */
[----:B--2---:R-:W-:Y:S02]  /*1260*/  FMUL.FTZ R38, R49, R38 ;  /* 0x0000002631267220 */ /* 0x004fe40000410000 */
[----:B------:R-:W0:Y:S01]  /*1270*/  MUFU.RCP R24, R52 ;  /* 0x0000003400187308 */ /* 0x000e220000001000 */
[C---:B------:R-:W-:Y:S01]  /*1280*/  FMUL.FTZ R49, R45.reuse, R50 ;  /* 0x000000322d317220 */ /* 0x040fe20000410000 */
[----:B------:R-:W-:Y:S01]  /*1290*/  FMUL.FTZ R50, R45, R48 ;  /* 0x000000302d327220 */ /* 0x000fe20000410000 */
[----:B------:R-:W-:Y:S01]  /*12a0*/  FFMA.FTZ R38, -R38, UR14, R47 ;  /* 0x0000000e26267c23 */ /* 0x000fe2000801012f */
[----:B------:R-:W-:Y:S01]  /*12b0*/  FFMA.FTZ R18, R18, R28, R51 ;  /* 0x0000001c12127223 */ /* 0x000fe20000010033 */
[----:B------:R-:W-:Y:S01]  /*12c0*/  FFMA.FTZ R22, R22, R26, R49 ;  /* 0x0000001a16167223 */ /* 0x000fe20000010031 */
[----:B------:R-:W-:Y:S01]  /*12d0*/  FMUL.FTZ R48, R43, R48 ;  /* 0x000000302b307220 */ /* 0x000fe20000410000 */
[----:B------:R-:W-:Y:S01]  /*12e0*/  FFMA.FTZ R23, R23, R26, R50 ;  /* 0x0000001a17177223 */ /* 0x000fe20000010032 */
[----:B---3--:R-:W-:Y:S01]  /*12f0*/  FFMA.FTZ R36, R27, R36, UR12 ;  /* 0x0000000c1b247e23 */ /* 0x008fe20008010024 */
[----:B------:R-:W-:Y:S01]  /*1300*/  FMUL.FTZ R45, R22, R34 ;  /* 0x00000022162d7220 */ /* 0x000fe20000410000 */
[----:B------:R-:W-:Y:S01]  /*1310*/  F2FP.F16.F32.PACK_AB R37, R38, R37 ;  /* 0x000000252625723e */ /* 0x000fe200000000ff */
[----:B------:R-:W-:Y:S01]  /*1320*/  HADD2.F32 R26, -RZ, R25.H0_H0 ;  /* 0x20000019ff1a7230 */ /* 0x000fe20000004100 */
[----:B------:R-:W1:Y:S01]  /*1330*/  MUFU.RCP R43, R36 ;  /* 0x00000024002b7308 */ /* 0x000e620000001000 */
[----:B------:R-:W-:Y:S01]  /*1340*/  FFMA.FTZ R45, R18, R29, R45 ;  /* 0x0000001d122d7223 */ /* 0x000fe2000001002d */
[----:B------:R-:W-:Y:S01]  /*1350*/  FFMA.FTZ R19, R19, R28, R48 ;  /* 0x0000001c13137223 */ /* 0x000fe20000010030 */
[----:B------:R-:W-:-:S02]  /*1360*/  HADD2.F32 R27, -RZ, R37.H1_H1 ;  /* 0x30000025ff1b7230 */ /* 0x000fc40000004100 */
[----:B------:R-:W-:Y:S01]  /*1370*/  FMUL.FTZ R34, R23, R34 ;  /* 0x0000002217227220 */ /* 0x000fe20000410000 */
[----:B0-----:R-:W-:Y:S01]  /*1380*/  FMUL.FTZ R45, R45, R24 ;  /* 0x000000182d2d7220 */ /* 0x001fe20000410000 */
[----:B------:R-:W-:Y:S02]  /*1390*/  HADD2.F32 R24, -RZ, R25.H1_H1 ;  /* 0x30000019ff187230 */ /* 0x000fe40000004100 */
[----:B------:R-:W-:Y:S01]  /*13a0*/  FMUL.FTZ R27, R4, R27 ;  /* 0x0000001b041b7220 */ /* 0x000fe20000410000 */
[----:B------:R-:W-:Y:S01]  /*13b0*/  FFMA.FTZ R26, -R45, UR14, R26 ;  /* 0x0000000e2d1a7c23 */ /* 0x000fe2000801011a */
[----:B------:R-:W-:-:S04]  /*13c0*/  FFMA.FTZ R34, R19, R29, R34 ;  /* 0x0000001d13227223 */ /* 0x000fc80000010022 */
[----:B------:R-:W-:Y:S01]  /*13d0*/  F2FP.F16.F32.PACK_AB R26, R26, R27 ;  /* 0x0000001b1a1a723e */ /* 0x000fe200000000ff */
[----:B-1----:R-:W-:-:S04]  /*13e0*/  FMUL.FTZ R43, R34, R43 ;  /* 0x0000002b222b7220 */ /* 0x002fc80000410000 */
[----:B------:R-:W-:Y:S02]  /*13f0*/  HADD2.F32 R25, -RZ, R26.H1_H1 ;  /* 0x3000001aff197230 */ /* 0x000fe40000004100 */
[----:B------:R-:W-:-:S03]  /*1400*/  FFMA.FTZ R24, -R43, UR14, R24 ;  /* 0x0000000e2b187c23 */ /* 0x000fc60008010118 */
[----:B------:R-:W-:-:S05]  /*1410*/  FMUL.FTZ R25, R4, R25 ;  /* 0x0000001904197220 */ /* 0x000fca0000410000 */
[----:B------:R-:W-:-:S04]  /*1420*/  F2FP.F16.F32.PACK_AB R24, R24, R25 ;  /* 0x000000191818723e */ /* 0x000fc800000000ff */
[----:B------:R-:W-:Y:S01]  /*1430*/  PRMT R26, R26, 0x5410, R24 ;  /* 0x000054101a1a7816 */ /* 0x000fe20000000018 */
[----:B------:R-:W-:-:S05]  /*1440*/  HADD2.F32 R25, -RZ, R24.H1_H1 ;  /* 0x30000018ff197230 */ /* 0x000fca0000004100 */
[----:B------:R-:W-:-:S05]  /*1450*/  FMUL.FTZ R25, R4, R25 ;  /* 0x0000001904197220 */ /* 0x000fca0000410000 */
[----:B------:R-:W-:-:S07]  /*1460*/  F2FP.F16.F32.PACK_AB R25, RZ, R25 ;  /* 0x00000019ff19723e */ /* 0x000fce00000000ff */
.L_x_1589:
        /* <DEDUP_REMOVED lines=30> */
[----:B------:R-:W-:Y:S02]  /*1650*/  @!P2 LEA.HI.X R25, R11, R29, R10, 0x1, P5 ;  /* 0x0000001d0b19a211 */ /* 0x000fe400028f0c0a */
[----:B------:R-:W-:Y:S01]  /*1660*/  PRMT R29, R45, 0x7610, R29 ;  /* 0x000076102d1d7816 */ /* 0x000fe2000000001d */
[----:B------:R-:W-:Y:S01]  /*1670*/  @!P3 STG.E.U16 desc[UR8][R48.64+0x40], R28 ;  /* 0x0000401c3000b986 */ /* 0x000fe2000c101508 */
[----:B---3--:R-:W-:-:S02]  /*1680*/  @!P1 LEA R26, P4, R11, R36, 0x1 ;  /* 0x000000240b1a9211 */ /* 0x008fc400078808ff */
        /* <DEDUP_REMOVED lines=79> */
[C---:B------:R-:W-:Y:S01]  /*1b80*/  @!P3 IADD3 R18, R39.reuse, R30, RZ ;  /* 0x0000001e2712b210 */ /* 0x040fe20007ffe0ff */
[----:B------:R-:W-:-:S03]  /*1b90*/  @!P2 IMAD.IADD R20, R39, 0x1, R30 ;  /* 0x000000012714a824 */ /* 0x000fc600078e021e */
[C---:B------:R-:W-:Y:S02]  /*1ba0*/  @!P3 IADD3 R18, P4, R7.reuse, R18, RZ ;  /* 0x000000120712b210 */ /* 0x040fe40007f9e0ff */
[----:B------:R-:W-:Y:S01]  /*1bb0*/  @!P2 IADD3 R20, P5, R7, R20, RZ ;  /* 0x000000140714a210 */ /* 0x000fe20007fbe0ff */
[----:B------:R-:W1:Y:S01]  /*1bc0*/  @!P2 LDC.64 R12, c[0x0][0x220] ;  /* 0x00008800ff0cab82 */ /* 0x000e620000000a00 */
[----:B------:R-:W-:-:S07]  /*1bd0*/  @!P3 IADD3.X R6, RZ, R8, RZ, P4, !PT ;  /* 0x00000008ff06b210 */ /* 0x000fce00027fe4ff */
[----:B------:R-:W2:Y:S01]  /*1be0*/  @!P1 LDC.64 R14, c[0x0][0x220] ;  /* 0x00008800ff0e9b82 */ /* 0x000ea20000000a00 */
[----:B0-----:R-:W-:-:S07]  /*1bf0*/  @!P3 LEA R10, P4, R18, R10, 0x2 ;  /* 0x0000000a120ab211 */ /* 0x001fce00078810ff */
[----:B------:R-:W0:Y:S01]  /*1c00*/  @!P0 LDC.64 R16, c[0x0][0x220] ;  /* 0x00008800ff108b82 */ /* 0x000e220000000a00 */
[----:B------:R-:W-:Y:S01]  /*1c10*/  @!P3 LEA.HI.X R11, R18, R11, R6, 0x2, P4 ;  /* 0x0000000b120bb211 */ /* 0x000fe200020f1406 */
[C---:B------:R-:W-:Y:S01]  /*1c20*/  @!P1 IMAD.IADD R6, R39.reuse, 0x1, R30 ;  /* 0x0000000127069824 */ /* 0x040fe200078e021e */
[----:B------:R-:W-:Y:S01]  /*1c30*/  @!P0 IADD3 R30, R39, R30, RZ ;  /* 0x0000001e271e8210 */ /* 0x000fe20007ffe0ff */
[----:B------:R-:W-:Y:S01]  /*1c40*/  @!P2 IMAD.X R18, RZ, RZ, R8, P5 ;  /* 0x000000ffff12a224 */ /* 0x000fe200028e0608 */
[----:B-1----:R-:W-:Y:S01]  /*1c50*/  @!P2 LEA R12, P4, R20, R12, 0x2 ;  /* 0x0000000c140ca211 */ /* 0x002fe200078810ff */
[----:B------:R1:W-:Y:S01]  /*1c60*/  @!P3 STG.E desc[UR8][R10.64], R49 ;  /* 0x000000310a00b986 */ /* 0x0003e2000c101908 */
[C---:B------:R-:W-:Y:S02]  /*1c70*/  @!P1 IADD3 R19, P5, R7.reuse, R6, RZ ;  /* 0x0000000607139210 */ /* 0x040fe40007fbe0ff */
[----:B------:R-:W3:Y:S01]  /*1c80*/  LDC R6, c[0x0][0xc] ;  /* 0x00000300ff067b82 */ /* 0x000ee20000000800 */
[----:B------:R-:W-:-:S02]  /*1c90*/  @!P0 IADD3 R30, P6, R7, R30, RZ ;  /* 0x0000001e071e8210 */ /* 0x000fc40007fde0ff */
[----:B------:R-:W-:Y:S02]  /*1ca0*/  @!P2 LEA.HI.X R13, R20, R13, R18, 0x2, P4 ;  /* 0x0000000d140da211 */ /* 0x000fe400020f1412 */
[----:B------:R-:W-:Y:S01]  /*1cb0*/  @!P1 IADD3.X R18, RZ, R8, RZ, P5, !PT ;  /* 0x00000008ff129210 */ /* 0x000fe20002ffe4ff */
[----:B------:R-:W-:Y:S01]  /*1cc0*/  @!P0 IMAD.X R20, RZ, RZ, R8, P6 ;  /* 0x000000ffff148224 */ /* 0x000fe200030e0608 */
[C---:B--2---:R-:W-:Y:S01]  /*1cd0*/  @!P1 LEA R14, P4, R19.reuse, R14, 0x2 ;  /* 0x0000000e130e9211 */ /* 0x044fe200078810ff */
[----:B------:R1:W-:Y:S03]  /*1ce0*/  @!P2 STG.E desc[UR8][R12.64+0x80], R47 ;  /* 0x0000802f0c00a986 */ /* 0x0003e6000c101908 */
[----:B------:R-:W-:Y:S02]  /*1cf0*/  @!P1 LEA.HI.X R15, R19, R15, R18, 0x2, P4 ;  /* 0x0000000f130f9211 */ /* 0x000fe400020f1412 */
[----:B0-----:R-:W-:-:S03]  /*1d00*/  @!P0 LEA R16, P5, R30, R16, 0x2 ;  /* 0x000000101e108211 */ /* 0x001fc600078a10ff */
[----:B------:R1:W-:Y:S01]  /*1d10*/  @!P1 STG.E desc[UR8][R14.64+0x100], R45 ;  /* 0x0001002d0e009986 */ /* 0x0003e2000c101908 */
[----:B------:R-:W-:-:S05]  /*1d20*/  @!P0 LEA.HI.X R17, R30, R17, R20, 0x2, P5 ;  /* 0x000000111e118211 */ /* 0x000fca00028f1414 */
[----:B------:R1:W-:Y:S01]  /*1d30*/  @!P0 STG.E desc[UR8][R16.64+0x180], R43 ;  /* 0x0001802b10008986 */ /* 0x0003e2000c101908 */
[----:B---3--:R-:W-:-:S04]  /*1d40*/  LEA R39, R6, R39, 0xc ;  /* 0x0000002706277211 */ /* 0x008fc800078e60ff */
[----:B------:R-:W-:-:S13]  /*1d50*/  ISETP.GE.U32.AND P0, PT, R39, UR6, PT ;  /* 0x0000000627007c0c */ /* 0x000fda000bf06070 */
[----:B-1----:R-:W-:Y:S05]  /*1d60*/  @!P0 BRA `(.L_x_1590) ;  /* 0xffffffe400408947 */ /* 0x002fea000383ffff */
[----:B------:R-:W-:Y:S05]  /*1d70*/  EXIT ;  /* 0x000000000000794d */ /* 0x000fea0003800000 */
.L_x_1591:
        /* <DEDUP_REMOVED lines=16> */
.L_x_2143:


//--------------------- .text._Z21kOptimizer32bit2StateIfLi6EEvPT_S1_PfS2_S2_ffffffffiffbi --------------------------
	.section	.text._Z21kOptimizer32bit2StateIfLi6EEvPT_S1_PfS2_S2_ffffffffiffbi,"ax",@progbits
	.align	128
        .global         _Z21kOptimizer32bit2StateIfLi6EEvPT_S1_PfS2_S2_ffffffffiffbi
        .type           _Z21kOptimizer32bit2StateIfLi6EEvPT_S1_PfS2_S2_ffffffffiffbi,@function
        .size           _Z21kOptimizer32bit2StateIfLi6EEvPT_S1_PfS2_S2_ffffffffiffbi,(.L_x_2144 - _Z21kOptimizer32bit2StateIfLi6EEvPT_S1_PfS2_S2_ffffffffiffbi)
        .other          _Z21kOptimizer32bit2StateIfLi6EEvPT_S1_PfS2_S2_ffffffffiffbi,@"STO_CUDA_ENTRY STV_DEFAULT"
_Z21kOptimizer32bit2StateIfLi6EEvPT_S1_PfS2_S2_ffffffffiffbi:
.text._Z21kOptimizer32bit2StateIfLi6EEvPT_S1_PfS2_S2_ffffffffiffbi:
        /* <DEDUP_REMOVED lines=20> */
[----:B------:R-:W-:Y:S01]  /*0140*/  ULDC UR14, c[0x0][0x25c] ;  /* 0x00009700000e7ab9 */ /* 0x000fe20000000800 */
[----:B------:R-:W-:Y:S01]  /*0150*/  ULDC.64 UR10, c[0x0][0x210] ;  /* 0x00008400000a7ab9 */ /* 0x000fe20000000a00 */
[----:B------:R-:W3:Y:S01]  /*0160*/  LDC R6, c[0x0][0x254] ;  /* 0x00009500ff067b82 */ /* 0x000ee20000000800 */
[----:B------:R-:W-:Y:S02]  /*0170*/  ULDC.64 UR12, c[0x0][0x250] ;  /* 0x00009400000c7ab9 */ /* 0x000fe40000000a00 */
[----:B------:R-:W4:Y:S01]  /*0180*/  MUFU.LG2 R0, UR4 ;  /* 0x0000000400007d08 */ /* 0x000f220008000c00 */
[----:B0-----:R-:W-:-:S05]  /*0190*/  I2FP.F32.S32 R5, R38 ;  /* 0x0000002600057245 */ /* 0x001fca0000201400 */
[----:B--2---:R-:W-:Y:S01]  /*01a0*/  FMUL.FTZ R4, R5, R2 ;  /* 0x0000000205047220 */ /* 0x004fe20000410000 */
[----:B----4-:R-:W-:Y:S01]  /*01b0*/  FMUL.FTZ R5, R0, R5 ;  /* 0x0000000500057220 */ /* 0x010fe20000410000 */
[----:B------:R-:W0:Y:S01]  /*01c0*/  S2R R2, SR_LANEID ;  /* 0x0000000000027919 */ /* 0x000e220000000000 */
[----:B---3--:R-:W-:Y:S01]  /*01d0*/  FFMA.FTZ R39, -R6, R39, 1 ;  /* 0x3f80000006277423 */ /* 0x008fe20000010127 */
[----:B-1----:R-:W-:Y:S02]  /*01e0*/  IMAD.SHL.U32 R37, R3, 0x4, RZ ;  /* 0x0000000403257824 */ /* 0x002fe400078e00ff */
[----:B------:R-:W1:Y:S03]  /*01f0*/  MUFU.EX2 R4, R4 ;  /* 0x0000000400047308 */ /* 0x000e660000000800 */
[----:B------:R-:W-:-:S05]  /*0200*/  LOP3.LUT R37, R37, 0xffffff80, RZ, 0xc0, !PT ;  /* 0xffffff8025257812 */ /* 0x000fca00078ec0ff */
[----:B------:R-:W2:Y:S01]  /*0210*/  MUFU.EX2 R5, R5 ;  /* 0x0000000500057308 */ /* 0x000ea20000000800 */
[----:B------:R-:W-:Y:S01]  /*0220*/  LOP3.LUT R40, R37, 0x1f, R3, 0xf8, !PT ;  /* 0x0000001f25287812 */ /* 0x000fe200078ef803 */
[----:B-1----:R-:W-:-:S03]  /*0230*/  FADD.FTZ R0, -R4, 1 ;  /* 0x3f80000004007421 */ /* 0x002fc60000010100 */
[----:B------:R-:W-:-:S03]  /*0240*/  SHF.R.S32.HI R4, RZ, 0x1f, R40 ;  /* 0x0000001fff047819 */ /* 0x000fc60000011428 */
[----:B------:R-:W1:Y:S01]  /*0250*/  MUFU.SQRT R0, R0 ;  /* 0x0000000000007308 */ /* 0x000e620000002000 */
[----:B--2---:R-:W-:-:S07]  /*0260*/  FADD.FTZ R5, -R5, 1 ;  /* 0x3f80000005057421 */ /* 0x004fce0000010100 */
.L_x_1594:
[----:B------:R-:W2:Y:S01]  /*0270*/  LDC R6, c[0x0][0x268] ;  /* 0x00009a00ff067b82 */ /* 0x000ea20000000800 */
[----:B------:R-:W-:Y:S02]  /*0280*/  IADD3 R29, -R41, RZ, RZ ;  /* 0x000000ff291d7210 */ /* 0x000fe40007ffe1ff */
[C---:B------:R-:W-:Y:S02]  /*0290*/  IADD3 R7, P0, R40.reuse, R41, RZ ;  /* 0x0000002928077210 */ /* 0x040fe40007f1e0ff */
[C---:B------:R-:W-:Y:S02]  /*02a0*/  LOP3.LUT R28, R40.reuse, 0x20, RZ, 0xfc, !PT ;  /* 0x00000020281c7812 */ /* 0x040fe400078efcff */
[----:B------:R-:W-:Y:S01]  /*02b0*/  LEA R16, P3, R7, UR10, 0x2 ;  /* 0x0000000a07107c11 */ /* 0x000fe2000f8610ff */
[----:B------:R-:W-:Y:S01]  /*02c0*/  IMAD.X R36, RZ, RZ, R4, P0 ;  /* 0x000000ffff247224 */ /* 0x000fe200000e0604 */
[C---:B------:R-:W-:Y:S02]  /*02d0*/  LOP3.LUT R34, R40.reuse, 0x40, RZ, 0xfc, !PT ;  /* 0x0000004028227812 */ /* 0x040fe400078efcff */
[----:B------:R-:W-:-:S02]  /*02e0*/  LOP3.LUT R38, R40, 0x60, RZ, 0xfc, !PT ;  /* 0x0000006028267812 */ /* 0x000fc400078efcff */
[----:B------:R-:W-:Y:S02]  /*02f0*/  LEA.HI.X R17, R7, UR11, R36, 0x2, P3 ;  /* 0x0000000b07117c11 */ /* 0x000fe400098f1424 */
[----:B--2---:R-:W-:Y:S01]  /*0300*/  VIADDMNMX.U32 R29, R29, R6, 0x1000, PT ;  /* 0x000010001d1d7446 */ /* 0x004fe20003800006 */
[----:B------:R-:W-:Y:S03]  /*0310*/  BAR.SYNC.DEFER_BLOCKING 0x0 ;  /* 0x0000000000007b1d */ /* 0x000fe60000010000 */
[-C--:B------:R-:W-:Y:S02]  /*0320*/  ISETP.GE.AND P1, PT, R28, R29.reuse, PT ;  /* 0x0000001d1c00720c */ /* 0x080fe40003f26270 */
[-C--:B------:R-:W-:Y:S02]  /*0330*/  ISETP.GE.AND P2, PT, R40, R29.reuse, PT ;  /* 0x0000001d2800720c */ /* 0x080fe40003f46270 */
[----:B------:R-:W-:-:S02]  /*0340*/  ISETP.GE.AND P0, PT, R34, R29, PT ;  /* 0x0000001d2200720c */ /* 0x000fc40003f06270 */
[----:B------:R-:W-:Y:S01]  /*0350*/  ISETP.GE.AND P3, PT, R38, R29, PT ;  /* 0x0000001d2600720c */ /* 0x000fe20003f66270 */
[----:B------:R-:W2:Y:S08]  /*0360*/  S2UR UR5, SR_CgaCtaId ;  /* 0x00000000000579c3 */ /* 0x000eb00000008800 */
[----:B------:R-:W3:Y:S01]  /*0370*/  @!P2 LDC.64 R8, c[0x0][0x220] ;  /* 0x00008800ff08ab82 */ /* 0x000ee20000000a00 */
[----:B------:R-:W4:Y:S07]  /*0380*/  @!P1 LDG.E R48, desc[UR8][R16.64+0x80] ;  /* 0x0000800810309981 */ /* 0x000f2e000c1e1900 */
[----:B------:R-:W5:Y:S01]  /*0390*/  @!P1 LDC.64 R10, c[0x0][0x220] ;  /* 0x00008800ff0a9b82 */ /* 0x000f620000000a00 */
[----:B------:R-:W4:Y:S04]  /*03a0*/  @!P2 LDG.E R46, desc[UR8][R16.64] ;  /* 0x00000008102ea981 */ /* 0x000f28000c1e1900 */
[----:B------:R-:W4:Y:S01]  /*03b0*/  @!P0 LDG.E R50, desc[UR8][R16.64+0x100] ;  /* 0x0001000810328981 */ /* 0x000f22000c1e1900 */
[----:B------:R-:W-:Y:S01]  /*03c0*/  UMOV UR4, 0x400 ;  /* 0x0000040000047882 */ /* 0x000fe20000000000 */
[----:B0-----:R-:W-:Y:S01]  /*03d0*/  IMAD.IADD R19, R37, 0x1, R2 ;  /* 0x0000000125137824 */ /* 0x001fe200078e0202 */
[----:B------:R-:W0:Y:S01]  /*03e0*/  @!P0 LDC.64 R14, c[0x0][0x220] ;  /* 0x00008800ff0e8b82 */ /* 0x000e220000000a00 */
[----:B------:R3:W4:Y:S01]  /*03f0*/  @!P3 LDG.E R52, desc[UR8][R16.64+0x180] ;  /* 0x000180081034b981 */ /* 0x000722000c1e1900 */
[----:B--2---:R-:W-:-:S06]  /*0400*/  ULEA UR4, UR5, UR4, 0x18 ;  /* 0x0000000405047291 */ /* 0x004fcc000f8ec03f */
[----:B------:R-:W-:Y:S01]  /*0410*/  LEA R35, R19, UR4, 0x2 ;  /* 0x0000000413237c11 */ /* 0x000fe2000f8e10ff */
[----:B------:R-:W-:Y:S01]  /*0420*/  IMAD R19, R2, 0x3, R19 ;  /* 0x0000000302137824 */ /* 0x000fe200078e0213 */
[----:B------:R-:W2:Y:S01]  /*0430*/  @!P3 LDC.64 R12, c[0x0][0x220] ;  /* 0x00008800ff0cbb82 */ /* 0x000ea20000000a00 */
[C---:B---3--:R-:W-:Y:S02]  /*0440*/  @!P2 LEA R16, P4, R7.reuse, R8, 0x2 ;  /* 0x000000080710a211 */ /* 0x048fe400078810ff */
[C---:B-----5:R-:W-:Y:S02]  /*0450*/  @!P1 LEA R26, P5, R7.reuse, R10, 0x2 ;  /* 0x0000000a071a9211 */ /* 0x060fe400078a10ff */
[C-C-:B------:R-:W-:Y:S02]  /*0460*/  @!P2 LEA.HI.X R17, R7.reuse, R9, R36.reuse, 0x2, P4 ;  /* 0x000000090711a211 */ /* 0x140fe400020f1424 */
[C---:B------:R-:W-:Y:S02]  /*0470*/  @!P1 LEA.HI.X R27, R7.reuse, R11, R36, 0x2, P5 ;  /* 0x0000000b071b9211 */ /* 0x040fe400028f1424 */
[----:B0-----:R-:W-:-:S04]  /*0480*/  @!P0 LEA R24, P6, R7, R14, 0x2 ;  /* 0x0000000e07188211 */ /* 0x001fc800078c10ff */
[C---:B------:R-:W-:Y:S02]  /*0490*/  @!P0 LEA.HI.X R25, R7.reuse, R15, R36, 0x2, P6 ;  /* 0x0000000f07198211 */ /* 0x040fe400030f1424 */
[----:B------:R-:W0:Y:S01]  /*04a0*/  @!P1 LDC.64 R14, c[0x0][0x228] ;  /* 0x00008a00ff0e9b82 */ /* 0x000e220000000a00 */
[----:B--2---:R-:W-:-:S04]  /*04b0*/  @!P3 LEA R12, P4, R7, R12, 0x2 ;  /* 0x0000000c070cb211 */ /* 0x004fc800078810ff */
[----:B------:R-:W-:Y:S01]  /*04c0*/  @!P3 LEA.HI.X R13, R7, R13, R36, 0x2, P4 ;  /* 0x0000000d070db211 */ /* 0x000fe200020f1424 */
[----:B----4-:R2:W-:Y:S04]  /*04d0*/  STS [R35+0x80], R48 ;  /* 0x0000803023007388 */ /* 0x0105e80000000800 */
[----:B------:R-:W-:Y:S01]  /*04e0*/  STS [R35], R46 ;  /* 0x0000002e23007388 */ /* 0x000fe20000000800 */
[----:B--2---:R-:W-:-:S03]  /*04f0*/  LEA R48, R19, UR4, 0x2 ;  /* 0x0000000413307c11 */ /* 0x004fc6000f8e10ff */
[----:B------:R-:W-:Y:S01]  /*0500*/  STS [R35+0x100], R50 ;  /* 0x0001003223007388 */ /* 0x000fe20000000800 */
[----:B------:R-:W2:Y:S03]  /*0510*/  @!P0 LDC.64 R18, c[0x0][0x228] ;  /* 0x00008a00ff128b82 */ /* 0x000ea60000000a00 */
[----:B------:R-:W-:Y:S01]  /*0520*/  STS [R35+0x180], R52 ;  /* 0x0001803423007388 */ /* 0x000fe20000000800 */
[----:B------:R-:W-:-:S03]  /*0530*/  NOP ;  /* 0x0000000000007918 */ /* 0x000fc60000000000 */
[----:B------:R-:W3:Y:S01]  /*0540*/  LDS.128 R8, [R48] ;  /* 0x0000000030087984 */ /* 0x000ee20000000c00 */
[----:B------:R-:W-:Y:S06]  /*0550*/  BAR.SYNC.DEFER_BLOCKING 0x0 ;  /* 0x0000000000007b1d */ /* 0x000fec0000010000 */
[----:B------:R4:W5:Y:S04]  /*0560*/  @!P2 LDG.E R23, desc[UR8][R16.64] ;  /* 0x000000081017a981 */ /* 0x000968000c1e1900 */
[----:B------:R-:W3:Y:S04]  /*0570*/  @!P1 LDG.E R21, desc[UR8][R26.64+0x80] ;  /* 0x000080081a159981 */ /* 0x000ee8000c1e1900 */
[----:B------:R-:W3:Y:S01]  /*0580*/  @!P0 LDG.E R22, desc[UR8][R24.64+0x100] ;  /* 0x0001000818168981 */ /* 0x000ee2000c1e1900 */
[----:B----4-:R-:W4:Y:S03]  /*0590*/  @!P3 LDC.64 R16, c[0x0][0x228] ;  /* 0x00008a00ff10bb82 */ /* 0x010f260000000a00 */
[----:B------:R1:W3:Y:S05]  /*05a0*/  @!P3 LDG.E R20, desc[UR8][R12.64+0x180] ;  /* 0x000180080c14b981 */ /* 0x0002ea000c1e1900 */
[----:B-1----:R-:W1:Y:S01]  /*05b0*/  @!P2 LDC.64 R12, c[0x0][0x228] ;  /* 0x00008a00ff0cab82 */ /* 0x002e620000000a00 */
[----:B0-----:R-:W-:-:S04]  /*05c0*/  @!P1 LEA R24, P5, R7, R14, 0x2 ;  /* 0x0000000e07189211 */ /* 0x001fc800078a10ff */
[C---:B------:R-:W-:Y:S02]  /*05d0*/  @!P1 LEA.HI.X R25, R7.reuse, R15, R36, 0x2, P5 ;  /* 0x0000000f07199211 */ /* 0x040fe400028f1424 */
[----:B-1----:R-:W-:-:S04]  /*05e0*/  @!P2 LEA R26, P4, R7, R12, 0x2 ;  /* 0x0000000c071aa211 */ /* 0x002fc800078810ff */
[C-C-:B------:R-:W-:Y:S02]  /*05f0*/  @!P2 LEA.HI.X R27, R7.reuse, R13, R36.reuse, 0x2, P4 ;  /* 0x0000000d071ba211 */ /* 0x140fe400020f1424 */
[C---:B--2---:R-:W-:Y:S02]  /*0600*/  @!P0 LEA R18, P6, R7.reuse, R18, 0x2 ;  /* 0x0000001207128211 */ /* 0x044fe400078c10ff */
[C---:B----4-:R-:W-:Y:S02]  /*0610*/  @!P3 LEA R16, P4, R7.reuse, R16, 0x2 ;  /* 0x000000100710b211 */ /* 0x050fe400078810ff */
[C-C-:B------:R-:W-:Y:S02]  /*0620*/  @!P0 LEA.HI.X R19, R7.reuse, R19, R36.reuse, 0x2, P6 ;  /* 0x0000001307138211 */ /* 0x140fe400030f1424 */
[----:B------:R-:W-:Y:S01]  /*0630*/  @!P3 LEA.HI.X R17, R7, R17, R36, 0x2, P4 ;  /* 0x000000110711b211 */ /* 0x000fe200020f1424 */
[----:B-----5:R-:W-:Y:S04]  /*0640*/  STS [R35], R23 ;  /* 0x0000001723007388 */ /* 0x020fe80000000800 */
[----:B---3--:R-:W-:Y:S04]  /*0650*/  STS [R35+0x80], R21 ;  /* 0x0000801523007388 */ /* 0x008fe80000000800 */
[----:B------:R0:W-:Y:S04]  /*0660*/  STS [R35+0x100], R22 ;  /* 0x0001001623007388 */ /* 0x0001e80000000800 */
[----:B------:R1:W-:Y:S01]  /*0670*/  STS [R35+0x180], R20 ;  /* 0x0001801423007388 */ /* 0x0003e20000000800 */
[----:B------:R-:W-:-:S03]  /*0680*/  NOP ;  /* 0x0000000000007918 */ /* 0x000fc60000000000 */
[----:B------:R-:W-:Y:S01]  /*0690*/  LDS.128 R12, [R48] ;  /* 0x00000000300c7984 */ /* 0x000fe20000000c00 */
[----:B0-----:R-:W0:Y:S08]  /*06a0*/  @!P0 LDC.64 R22, c[0x0][0x218] ;  /* 0x00008600ff168b82 */ /* 0x001e300000000a00 */
[----:B------:R-:W-:Y:S08]  /*06b0*/  BAR.SYNC.DEFER_BLOCKING 0x0 ;  /* 0x0000000000007b1d */ /* 0x000ff00000010000 */
[----:B-1----:R-:W1:Y:S01]  /*06c0*/  @!P1 LDC.64 R20, c[0x0][0x218] ;  /* 0x00008600ff149b82 */ /* 0x002e620000000a00 */
[----:B------:R-:W2:Y:S04]  /*06d0*/  @!P2 LDG.E R53, desc[UR8][R26.64] ;  /* 0x000000081a35a981 */ /* 0x000ea8000c1e1900 */
[----:B------:R3:W4:Y:S04]  /*06e0*/  @!P1 LDG.E R51, desc[UR8][R24.64+0x80] ;  /* 0x0000800818339981 */ /* 0x000728000c1e1900 */
[----:B------:R-:W5:Y:S04]  /*06f0*/  @!P0 LDG.E R49, desc[UR8][R18.64+0x100] ;  /* 0x0001000812318981 */ /* 0x000f68000c1e1900 */
[----:B------:R3:W5:Y:S02]  /*0700*/  @!P3 LDG.E R33, desc[UR8][R16.64+0x180] ;  /* 0x000180081021b981 */ /* 0x000764000c1e1900 */
[----:B---3--:R-:W3:Y:S08]  /*0710*/  @!P3 LDC.64 R24, c[0x0][0x218] ;  /* 0x00008600ff18bb82 */ /* 0x008ef00000000a00 */
[----:B------:R-:W0:Y:S02]  /*0720*/  @!P2 LDC.64 R16, c[0x0][0x218] ;  /* 0x00008600ff10ab82 */ /* 0x000e240000000a00 */
[----:B0-----:R-:W-:-:S04]  /*0730*/  @!P2 LEA R26, P4, R7, R16, 0x2 ;  /* 0x00000010071aa211 */ /* 0x001fc800078810ff */
[C-C-:B------:R-:W-:Y:S02]  /*0740*/  @!P2 LEA.HI.X R27, R7.reuse, R17, R36.reuse, 0x2, P4 ;  /* 0x00000011071ba211 */ /* 0x140fe400020f1424 */
[C---:B-1----:R-:W-:Y:S02]  /*0750*/  @!P1 LEA R20, P4, R7.reuse, R20, 0x2 ;  /* 0x0000001407149211 */ /* 0x042fe400078810ff */
[C---:B---3--:R-:W-:Y:S02]  /*0760*/  @!P3 LEA R52, P5, R7.reuse, R24, 0x2 ;  /* 0x000000180734b211 */ /* 0x048fe400078a10ff */
[C---:B------:R-:W-:Y:S02]  /*0770*/  @!P1 LEA.HI.X R21, R7.reuse, R21, R36, 0x2, P4 ;  /* 0x0000001507159211 */ /* 0x040fe400020f1424 */
[----:B------:R-:W-:-:S04]  /*0780*/  @!P0 LEA R22, P4, R7, R22, 0x2 ;  /* 0x0000001607168211 */ /* 0x000fc800078810ff */
[----:B------:R-:W-:Y:S01]  /*0790*/  @!P0 LEA.HI.X R23, R7, R23, R36, 0x2, P4 ;  /* 0x0000001707178211 */ /* 0x000fe200020f1424 */
[----:B--2---:R0:W-:Y:S04]  /*07a0*/  STS [R35], R53 ;  /* 0x0000003523007388 */ /* 0x0041e80000000800 */
[----:B----4-:R-:W-:Y:S04]  /*07b0*/  STS [R35+0x80], R51 ;  /* 0x0000803323007388 */ /* 0x010fe80000000800 */
[----:B-----5:R-:W-:Y:S04]  /*07c0*/  STS [R35+0x100], R49 ;  /* 0x0001003123007388 */ /* 0x020fe80000000800 */
[----:B------:R1:W-:Y:S01]  /*07d0*/  STS [R35+0x180], R33 ;  /* 0x0001802123007388 */ /* 0x0003e20000000800 */
[----:B------:R-:W-:-:S03]  /*07e0*/  NOP ;  /* 0x0000000000007918 */ /* 0x000fc60000000000 */
[----:B------:R-:W2:Y:S01]  /*07f0*/  LDS.128 R16, [R48] ;  /* 0x0000000030107984 */ /* 0x000ea20000000c00 */
[----:B------:R-:W-:Y:S01]  /*0800*/  BAR.SYNC.DEFER_BLOCKING 0x0 ;  /* 0x0000000000007b1d */ /* 0x000fe20000010000 */
[----:B0-----:R-:W-:Y:S02]  /*0810*/  @!P3 LEA.HI.X R53, R7, R25, R36, 0x2, P5 ;  /* 0x000000190735b211 */ /* 0x001fe400028f1424 */
[C---:B-1----:R-:W-:Y:S01]  /*0820*/  @!P2 IADD3 R33, R41.reuse, R6, RZ ;  /* 0x000000062921a210 */ /* 0x042fe20007ffe0ff */
[----:B------:R-:W-:-:S04]  /*0830*/  @!P1 IMAD.IADD R49, R41, 0x1, R6 ;  /* 0x0000000129319824 */ /* 0x000fc800078e0206 */
[----:B------:R-:W0:Y:S01]  /*0840*/  @!P3 LDC.64 R24, c[0x0][0x220] ;  /* 0x00008800ff18bb82 */ /* 0x000e220000000a00 */
[----:B------:R1:W3:Y:S04]  /*0850*/  @!P2 LDG.E R44, desc[UR8][R26.64] ;  /* 0x000000081a2ca981 */ /* 0x0002e8000c1e1900 */
[----:B------:R4:W5:Y:S04]  /*0860*/  @!P1 LDG.E R42, desc[UR8][R20.64+0x80] ;  /* 0x00008008142a9981 */ /* 0x000968000c1e1900 */
[----:B------:R4:W2:Y:S01]  /*0870*/  @!P0 LDG.E R32, desc[UR8][R22.64+0x100] ;  /* 0x0001000816208981 */ /* 0x0008a2000c1e1900 */
[----:B-1----:R-:W1:Y:S03]  /*0880*/  @!P0 LDC.64 R26, c[0x0][0x220] ;  /* 0x00008800ff1a8b82 */ /* 0x002e660000000a00 */
[----:B------:R0:W2:Y:S05]  /*0890*/  @!P3 LDG.E R30, desc[UR8][R52.64+0x180] ;  /* 0x00018008341eb981 */ /* 0x0000aa000c1e1900 */
[----:B----4-:R-:W4:Y:S08]  /*08a0*/  @!P2 LDC.64 R20, c[0x0][0x220] ;  /* 0x00008800ff14ab82 */ /* 0x010f300000000a00 */
[----:B------:R-:W0:Y:S01]  /*08b0*/  @!P1 LDC.64 R22, c[0x0][0x220] ;  /* 0x00008800ff169b82 */ /* 0x000e220000000a00 */
[----:B------:R-:W-:-:S05]  /*08c0*/  @!P2 IADD3 R33, P4, R40, R33, RZ ;  /* 0x000000212821a210 */ /* 0x000fca0007f9e0ff */
[----:B------:R-:W-:Y:S01]  /*08d0*/  @!P2 IMAD.X R46, RZ, RZ, R4, P4 ;  /* 0x000000ffff2ea224 */ /* 0x000fe200020e0604 */
[----:B----4-:R-:W-:Y:S02]  /*08e0*/  @!P2 LEA R50, P4, R33, R20, 0x2 ;  /* 0x000000142132a211 */ /* 0x010fe400078810ff */
[----:B------:R-:W-:Y:S02]  /*08f0*/  @!P1 IADD3 R20, P5, R40, R49, RZ ;  /* 0x0000003128149210 */ /* 0x000fe40007fbe0ff */
[----:B------:R-:W-:Y:S02]  /*0900*/  @!P0 IADD3 R49, R41, R6, RZ ;  /* 0x0000000629318210 */ /* 0x000fe40007ffe0ff */
[----:B------:R-:W-:Y:S01]  /*0910*/  @!P2 LEA.HI.X R51, R33, R21, R46, 0x2, P4 ;  /* 0x000000152133a211 */ /* 0x000fe200020f142e */
[----:B------:R-:W-:Y:S01]  /*0920*/  @!P1 IMAD.X R33, RZ, RZ, R4, P5 ;  /* 0x000000ffff219224 */ /* 0x000fe200028e0604 */
[----:B0-----:R-:W-:Y:S02]  /*0930*/  @!P1 LEA R52, P4, R20, R22, 0x2 ;  /* 0x0000001614349211 */ /* 0x001fe400078810ff */
[----:B------:R-:W-:-:S02]  /*0940*/  @!P0 IADD3 R21, P5, R40, R49, RZ ;  /* 0x0000003128158210 */ /* 0x000fc40007fbe0ff */
[----:B------:R-:W-:Y:S02]  /*0950*/  @!P1 LEA.HI.X R53, R20, R23, R33, 0x2, P4 ;  /* 0x0000001714359211 */ /* 0x000fe400020f1421 */
[----:B------:R-:W-:Y:S02]  /*0960*/  @!P0 IADD3.X R20, RZ, R4, RZ, P5, !PT ;  /* 0x00000004ff148210 */ /* 0x000fe40002ffe4ff */
[----:B-1----:R-:W-:-:S04]  /*0970*/  @!P0 LEA R26, P4, R21, R26, 0x2 ;  /* 0x0000001a151a8211 */ /* 0x002fc800078810ff */
[----:B------:R-:W-:Y:S01]  /*0980*/  @!P0 LEA.HI.X R27, R21, R27, R20, 0x2, P4 ;  /* 0x0000001b151b8211 */ /* 0x000fe200020f1414 */
[----:B------:R-:W-:-:S05]  /*0990*/  @!P3 IMAD.IADD R49, R41, 0x1, R6 ;  /* 0x000000012931b824 */ /* 0x000fca00078e0206 */
[----:B------:R-:W-:-:S04]  /*09a0*/  @!P3 IADD3 R33, P5, R40, R49, RZ ;  /* 0x000000312821b210 */ /* 0x000fc80007fbe0ff */
[----:B------:R-:W-:Y:S01]  /*09b0*/  @!P3 LEA R24, P4, R33, R24, 0x2 ;  /* 0x000000182118b211 */ /* 0x000fe200078810ff */
[----:B---3--:R0:W-:Y:S04]  /*09c0*/  STS [R35], R44 ;  /* 0x0000002c23007388 */ /* 0x0081e80000000800 */
[----:B-----5:R-:W-:Y:S04]  /*09d0*/  STS [R35+0x80], R42 ;  /* 0x0000802a23007388 */ /* 0x020fe80000000800 */
[----:B--2---:R1:W-:Y:S04]  /*09e0*/  STS [R35+0x100], R32 ;  /* 0x0001002023007388 */ /* 0x0043e80000000800 */
[----:B------:R-:W-:Y:S01]  /*09f0*/  STS [R35+0x180], R30 ;  /* 0x0001801e23007388 */ /* 0x000fe20000000800 */
[----:B------:R-:W-:-:S03]  /*0a00*/  NOP ;  /* 0x0000000000007918 */ /* 0x000fc60000000000 */
[----:B------:R-:W-:Y:S01]  /*0a10*/  LDS.128 R20, [R48] ;  /* 0x0000000030147984 */ /* 0x000fe20000000c00 */
[----:B------:R-:W-:Y:S01]  /*0a20*/  BAR.SYNC.DEFER_BLOCKING 0x0 ;  /* 0x0000000000007b1d */ /* 0x000fe20000010000 */
[----:B0-----:R-:W-:-:S05]  /*0a30*/  @!P3 IMAD.X R44, RZ, RZ, R4, P5 ;  /* 0x000000ffff2cb224 */ /* 0x001fca00028e0604 */
[----:B------:R-:W-:Y:S02]  /*0a40*/  @!P3 LEA.HI.X R25, R33, R25, R44, 0x2, P4 ;  /* 0x000000192119b211 */ /* 0x000fe400020f142c */
[----:B-1----:R-:W0:Y:S01]  /*0a50*/  LDC.64 R32, c[0x0][0x240] ;  /* 0x00009000ff207b82 */ /* 0x002e220000000a00 */
[----:B------:R1:W2:Y:S04]  /*0a60*/  @!P2 LDG.E R31, desc[UR8][R50.64] ;  /* 0x00000008321fa981 */ /* 0x0002a8000c1e1900 */
[----:B------:R3:W4:Y:S04]  /*0a70*/  @!P1 LDG.E R47, desc[UR8][R52.64+0x80] ;  /* 0x00008008342f9981 */ /* 0x000728000c1e1900 */
[----:B------:R-:W5:Y:S04]  /*0a80*/  @!P0 LDG.E R45, desc[UR8][R26.64+0x100] ;  /* 0x000100081a2d8981 */ /* 0x000f68000c1e1900 */
[----:B------:R-:W5:Y:S01]  /*0a90*/  @!P3 LDG.E R43, desc[UR8][R24.64+0x180] ;  /* 0x00018008182bb981 */ /* 0x000f62000c1e1900 */
[----:B0-----:R-:W-:Y:S01]  /*0aa0*/  FADD.FTZ R49, -R33, 1 ;  /* 0x3f80000021317421 */ /* 0x001fe20000010100 */
[----:B------:R-:W-:-:S04]  /*0ab0*/  FMUL.FTZ R46, R8, UR7 ;  /* 0x00000007082e7c20 */ /* 0x000fc80008410000 */
[----:B-1----:R-:W-:-:S04]  /*0ac0*/  FMUL.FTZ R51, R46, R49 ;  /* 0x000000312e337220 */ /* 0x002fc80000410000 */
[----:B------:R-:W-:-:S04]  /*0ad0*/  FMUL.FTZ R51, R46, R51 ;  /* 0x000000332e337220 */ /* 0x000fc80000410000 */
[----:B------:R-:W-:Y:S01]  /*0ae0*/  FFMA.FTZ R16, R16, R33, R51 ;  /* 0x0000002110107223 */ /* 0x000fe20000010033 */
[----:B------:R-:W-:Y:S08]  /*0af0*/  MUFU.RCP R42, R0 ;  /* 0x00000000002a7308 */ /* 0x000ff00000001000 */
[----:B------:R-:W0:Y:S08]  /*0b00*/  MUFU.SQRT R51, R16 ;  /* 0x0000001000337308 */ /* 0x000e300000002000 */
[----:B------:R-:W1:Y:S01]  /*0b10*/  MUFU.RCP R8, R5 ;  /* 0x0000000500087308 */ /* 0x000e620000001000 */
[----:B0-----:R-:W-:-:S07]  /*0b20*/  FFMA.FTZ R44, R51, R42, UR12 ;  /* 0x0000000c332c7e23 */ /* 0x001fce000801002a */
[----:B------:R-:W0:Y:S01]  /*0b30*/  MUFU.RCP R44, R44 ;  /* 0x0000002c002c7308 */ /* 0x000e220000001000 */
[----:B------:R-:W-:Y:S01]  /*0b40*/  FSETP.LT.FTZ.AND P0, PT, RZ, UR13, PT ;  /* 0x0000000dff007c0b */ /* 0x000fe2000bf11000 */
[----:B------:R-:W-:Y:S01]  /*0b50*/  FMUL.FTZ R50, R10, UR7 ;  /* 0x000000070a327c20 */ /* 0x000fe20008410000 */
[----:B---3--:R-:W-:Y:S01]  /*0b60*/  FMUL.FTZ R52, R11, UR7 ;  /* 0x000000070b347c20 */ /* 0x008fe20008410000 */
[----:B--2---:R2:W-:Y:S04]  /*0b70*/  STS [R35], R31 ;  /* 0x0000001f23007388 */ /* 0x0045e80000000800 */
[----:B----4-:R-:W-:Y:S04]  /*0b80*/  STS [R35+0x80], R47 ;  /* 0x0000802f23007388 */ /* 0x010fe80000000800 */
[----:B-----5:R3:W-:Y:S01]  /*0b90*/  STS [R35+0x100], R45 ;  /* 0x0001002d23007388 */ /* 0x0207e20000000800 */
[----:B--2---:R-:W2:Y:S03]  /*0ba0*/  LDC.64 R30, c[0x0][0x248] ;  /* 0x00009200ff1e7b82 */ /* 0x004ea60000000a00 */
[----:B------:R2:W-:Y:S01]  /*0bb0*/  STS [R35+0x180], R43 ;  /* 0x0001802b23007388 */ /* 0x0005e20000000800 */
[----:B------:R-:W-:-:S03]  /*0bc0*/  NOP ;  /* 0x0000000000007918 */ /* 0x000fc60000000000 */
[----:B------:R4:W5:Y:S01]  /*0bd0*/  LDS.128 R24, [R48] ;  /* 0x0000000030187984 */ /* 0x0009620000000c00 */
[----:B---3--:R-:W-:-:S04]  /*0be0*/  FADD.FTZ R45, -R32, 1 ;  /* 0x3f800000202d7421 */ /* 0x008fc80000010100 */
[----:B------:R-:W-:-:S04]  /*0bf0*/  FMUL.FTZ R47, R45, R46 ;  /* 0x0000002e2d2f7220 */ /* 0x000fc80000410000 */
[----:B------:R-:W-:Y:S01]  /*0c00*/  FFMA.FTZ R12, R12, R32, R47 ;  /* 0x000000200c0c7223 */ /* 0x000fe2000001002f */
[----:B--2---:R-:W-:-:S04]  /*0c10*/  FADD.FTZ R43, -R30, 1 ;  /* 0x3f8000001e2b7421 */ /* 0x004fc80000010100 */
[----:B------:R-:W-:Y:S01]  /*0c20*/  FMUL.FTZ R47, R46, R43 ;  /* 0x0000002b2e2f7220 */ /* 0x000fe20000410000 */
[----:B-1----:R-:W-:Y:S01]  /*0c30*/  FMUL.FTZ R51, R12, R8 ;  /* 0x000000080c337220 */ /* 0x002fe20000410000 */
[----:B----4-:R-:W-:Y:S02]  /*0c40*/  FMUL.FTZ R48, R9, UR7 ;  /* 0x0000000709307c20 */ /* 0x010fe40008410000 */
[----:B-----5:R-:W-:-:S04]  /*0c50*/  FFMA.FTZ R24, R24, R30, R47 ;  /* 0x0000001e18187223 */ /* 0x020fc8000001002f */
[----:B------:R-:W-:-:S04]  /*0c60*/  FFMA.FTZ R51, R24, R31, R51 ;  /* 0x0000001f18337223 */ /* 0x000fc80000010033 */
[----:B0-----:R-:W-:-:S04]  /*0c70*/  FMUL.FTZ R51, R51, R44 ;  /* 0x0000002c33337220 */ /* 0x001fc80000410000 */
[----:B------:R-:W-:Y:S01]  /*0c80*/  FFMA.FTZ R20, -R51, UR14, R20 ;  /* 0x0000000e33147c23 */ /* 0x000fe20008010114 */
[----:B------:R-:W-:Y:S06]  /*0c90*/  @P0 BRA `(.L_x_1592) ;  /* 0x0000000000ac0947 */ /* 0x000fec0003800000 */
[C---:B------:R-:W-:Y:S01]  /*0ca0*/  FMUL.FTZ R9, R48.reuse, R49 ;  /* 0x0000003130097220 */ /* 0x040fe20000410000 */
[----:B------:R-:W-:-:S03]  /*0cb0*/  FMUL.FTZ R44, R48, R45 ;  /* 0x0000002d302c7220 */ /* 0x000fc60000410000 */
[----:B------:R-:W-:Y:S01]  /*0cc0*/  FMUL.FTZ R10, R48, R9 ;  /* 0x00000009300a7220 */ /* 0x000fe20000410000 */
[-C--:B------:R-:W-:Y:S01]  /*0cd0*/  FMUL.FTZ R9, R50, R49.reuse ;  /* 0x0000003132097220 */ /* 0x080fe20000410000 */
[----:B------:R-:W-:Y:S01]  /*0ce0*/  FMUL.FTZ R49, R52, R49 ;  /* 0x0000003134317220 */ /* 0x000fe20000410000 */
[-C--:B------:R-:W-:Y:S01]  /*0cf0*/  FFMA.FTZ R13, R13, R32.reuse, R44 ;  /* 0x000000200d0d7223 */ /* 0x080fe2000001002c */
[----:B------:R-:W-:Y:S01]  /*0d00*/  FFMA.FTZ R17, R17, R33, R10 ;  /* 0x0000002111117223 */ /* 0x000fe2000001000a */
[----:B------:R-:W-:Y:S01]  /*0d10*/  FMUL.FTZ R11, R50, R9 ;  /* 0x00000009320b7220 */ /* 0x000fe20000410000 */
[C---:B------:R-:W-:Y:S01]  /*0d20*/  FMUL.FTZ R10, R52.reuse, R49 ;  /* 0x00000031340a7220 */ /* 0x040fe20000410000 */
[----:B------:R-:W-:Y:S01]  /*0d30*/  FMUL.FTZ R44, R52, R45 ;  /* 0x0000002d342c7220 */ /* 0x000fe20000410000 */
[----:B------:R-:W0:Y:S01]  /*0d40*/  MUFU.SQRT R9, R17 ;  /* 0x0000001100097308 */ /* 0x000e220000002000 */
[-C--:B------:R-:W-:Y:S01]  /*0d50*/  FFMA.FTZ R18, R18, R33.reuse, R11 ;  /* 0x0000002112127223 */ /* 0x080fe2000001000b */
[----:B------:R-:W-:Y:S01]  /*0d60*/  FFMA.FTZ R19, R19, R33, R10 ;  /* 0x0000002113137223 */ /* 0x000fe2000001000a */
[----:B------:R-:W-:-:S05]  /*0d70*/  FFMA.FTZ R15, R15, R32, R44 ;  /* 0x000000200f0f7223 */ /* 0x000fca000001002c */
[----:B------:R-:W1:Y:S08]  /*0d80*/  MUFU.SQRT R11, R18 ;  /* 0x00000012000b7308 */ /* 0x000e700000002000 */
[----:B------:R-:W2:Y:S01]  /*0d90*/  MUFU.SQRT R33, R19 ;  /* 0x0000001300217308 */ /* 0x000ea20000002000 */
[----:B0-----:R-:W-:-:S07]  /*0da0*/  FFMA.FTZ R9, R9, R42, UR12 ;  /* 0x0000000c09097e23 */ /* 0x001fce000801002a */
[----:B------:R-:W0:Y:S01]  /*0db0*/  MUFU.RCP R9, R9 ;  /* 0x0000000900097308 */ /* 0x000e220000001000 */
[----:B-1----:R-:W-:Y:S01]  /*0dc0*/  FFMA.FTZ R10, R11, R42, UR12 ;  /* 0x0000000c0b0a7e23 */ /* 0x002fe2000801002a */
[----:B------:R-:W-:-:S04]  /*0dd0*/  FMUL.FTZ R11, R50, R45 ;  /* 0x0000002d320b7220 */ /* 0x000fc80000410000 */
[----:B------:R-:W-:Y:S02]  /*0de0*/  FFMA.FTZ R14, R14, R32, R11 ;  /* 0x000000200e0e7223 */ /* 0x000fe4000001000b */
[----:B------:R-:W1:Y:S01]  /*0df0*/  MUFU.RCP R10, R10 ;  /* 0x0000000a000a7308 */ /* 0x000e620000001000 */
[----:B--2---:R-:W-:Y:S01]  /*0e00*/  FFMA.FTZ R47, R33, R42, UR12 ;  /* 0x0000000c212f7e23 */ /* 0x004fe2000801002a */
[-C--:B------:R-:W-:Y:S01]  /*0e10*/  FMUL.FTZ R42, R48, R43.reuse ;  /* 0x0000002b302a7220 */ /* 0x080fe20000410000 */
[-C--:B------:R-:W-:Y:S01]  /*0e20*/  FMUL.FTZ R33, R50, R43.reuse ;  /* 0x0000002b32217220 */ /* 0x080fe20000410000 */
[----:B------:R-:W-:Y:S02]  /*0e30*/  FMUL.FTZ R43, R52, R43 ;  /* 0x0000002b342b7220 */ /* 0x000fe40000410000 */
[-C--:B------:R-:W-:Y:S01]  /*0e40*/  FFMA.FTZ R25, R25, R30.reuse, R42 ;  /* 0x0000001e19197223 */ /* 0x080fe2000001002a */
[-C--:B------:R-:W-:Y:S01]  /*0e50*/  FFMA.FTZ R26, R26, R30.reuse, R33 ;  /* 0x0000001e1a1a7223 */ /* 0x080fe20000010021 */
[----:B------:R-:W2:Y:S01]  /*0e60*/  MUFU.RCP R11, R47 ;  /* 0x0000002f000b7308 */ /* 0x000ea20000001000 */
[----:B------:R-:W-:Y:S01]  /*0e70*/  FFMA.FTZ R27, R27, R30, R43 ;  /* 0x0000001e1b1b7223 */ /* 0x000fe2000001002b */
[-C--:B------:R-:W-:Y:S01]  /*0e80*/  FMUL.FTZ R30, R13, R8.reuse ;  /* 0x000000080d1e7220 */ /* 0x080fe20000410000 */
[-C--:B------:R-:W-:Y:S01]  /*0e90*/  FMUL.FTZ R33, R14, R8.reuse ;  /* 0x000000080e217220 */ /* 0x080fe20000410000 */
[----:B------:R-:W-:-:S02]  /*0ea0*/  FMUL.FTZ R8, R15, R8 ;  /* 0x000000080f087220 */ /* 0x000fc40000410000 */
[-C--:B------:R-:W-:Y:S01]  /*0eb0*/  FFMA.FTZ R30, R25, R31.reuse, R30 ;  /* 0x0000001f191e7223 */ /* 0x080fe2000001001e */
[-C--:B------:R-:W-:Y:S01]  /*0ec0*/  FFMA.FTZ R33, R26, R31.reuse, R33 ;  /* 0x0000001f1a217223 */ /* 0x080fe20000010021 */
[----:B------:R-:W-:Y:S02]  /*0ed0*/  FFMA.FTZ R8, R27, R31, R8 ;  /* 0x0000001f1b087223 */ /* 0x000fe40000010008 */
[----:B0-----:R-:W-:Y:S01]  /*0ee0*/  FMUL.FTZ R30, R30, R9 ;  /* 0x000000091e1e7220 */ /* 0x001fe20000410000 */
[----:B-1----:R-:W-:-:S03]  /*0ef0*/  FMUL.FTZ R33, R33, R10 ;  /* 0x0000000a21217220 */ /* 0x002fc60000410000 */
[----:B------:R-:W-:Y:S01]  /*0f00*/  FFMA.FTZ R21, -R30, UR14, R21 ;  /* 0x0000000e1e157c23 */ /* 0x000fe20008010115 */
[----:B------:R-:W-:Y:S01]  /*0f10*/  FFMA.FTZ R22, -R33, UR14, R22 ;  /* 0x0000000e21167c23 */ /* 0x000fe20008010116 */
[----:B--2---:R-:W-:-:S04]  /*0f20*/  FMUL.FTZ R8, R8, R11 ;  /* 0x0000000b08087220 */ /* 0x004fc80000410000 */
[----:B------:R-:W-:Y:S01]  /*0f30*/  FFMA.FTZ R23, -R8, UR14, R23 ;  /* 0x0000000e08177c23 */ /* 0x000fe20008010117 */
[----:B------:R-:W-:Y:S06]  /*0f40*/  BRA `(.L_x_1593) ;  /* 0x0000000000b87947 */ /* 0x000fec0003800000 */
.L_x_1592:
[C---:B------:R-:W-:Y:S01]  /*0f50*/  FMUL.FTZ R9, R48.reuse, R49 ;  /* 0x0000003130097220 */ /* 0x040fe20000410000 */
[C---:B------:R-:W-:Y:S01]  /*0f60*/  FMUL.FTZ R44, R48.reuse, R45 ;  /* 0x0000002d302c7220 */ /* 0x040fe20000410000 */
[----:B------:R-:W-:Y:S02]  /*0f70*/  FMUL.FTZ R20, R39, R20 ;  /* 0x0000001427147220 */ /* 0x000fe40000410000 */
        /* <DEDUP_REMOVED lines=38> */
[----:B--2---:R-:W-:Y:S02]  /*11e0*/  FMUL.FTZ R8, R8, R11 ;  /* 0x0000000b08087220 */ /* 0x004fe40000410000 */
[C---:B------:R-:W-:Y:S01]  /*11f0*/  FMUL.FTZ R21, R39.reuse, R30 ;  /* 0x0000001e27157220 */ /* 0x040fe20000410000 */
[----:B------:R-:W-:Y:S01]  /*1200*/  FMUL.FTZ R22, R39, R22 ;  /* 0x0000001627167220 */ /* 0x000fe20000410000 */
[----:B------:R-:W-:-:S04]  /*1210*/  FFMA.FTZ R8, -R8, UR14, R23 ;  /* 0x0000000e08087c23 */ /* 0x000fc80008010117 */
[----:B------:R-:W-:-:S07]  /*1220*/  FMUL.FTZ R23, R39, R8 ;  /* 0x0000000827177220 */ /* 0x000fce0000410000 */
.L_x_1593:
[----:B------:R-:W-:Y:S01]  /*1230*/  BAR.SYNC.DEFER_BLOCKING 0x0 ;  /* 0x0000000000007b1d */ /* 0x000fe20000010000 */
[----:B------:R-:W-:Y:S01]  /*1240*/  IMAD R31, R2, 0x4, R37 ;  /* 0x00000004021f7824 */ /* 0x000fe200078e0225 */
[----:B------:R-:W-:-:S04]  /*1250*/  ISETP.NE.AND P0, PT, R3, RZ, PT ;  /* 0x000000ff0300720c */ /* 0x000fc80003f05270 */
[----:B------:R-:W-:-:S05]  /*1260*/  LEA R31, R31, UR4, 0x2 ;  /* 0x000000041f1f7c11 */ /* 0x000fca000f8e10ff */
        /* <DEDUP_REMOVED lines=107> */
[----:B------:R-:W-:Y:S01]  /*1920*/  @!P0 IADD3 R19, R41, R6, RZ ;  /* 0x0000000629138210 */ /* 0x000fe20007ffe0ff */
[----:B------:R-:W1:Y:S01]  /*1930*/  @!P2 LDC.64 R10, c[0x0][0x220] ;  /* 0x00008800ff0aab82 */ /* 0x000e620000000a00 */
[----:B------:R-:W-:Y:S02]  /*1940*/  @!P3 IADD3.X R16, RZ, R4, RZ, P4, !PT ;  /* 0x00000004ff10b210 */ /* 0x000fe400027fe4ff */
[C---:B------:R-:W-:Y:S02]  /*1950*/  @!P2 IADD3 R17, P5, R40.reuse, R17, RZ ;  /* 0x000000112811a210 */ /* 0x040fe40007fbe0ff */
[----:B------:R-:W-:-:S03]  /*1960*/  @!P0 IADD3 R19, P6, R40, R19, RZ ;  /* 0x0000001328138210 */ /* 0x000fc60007fde0ff */
[----:B------:R-:W2:Y:S02]  /*1970*/  @!P1 LDC.64 R12, c[0x0][0x220] ;  /* 0x00008800ff0c9b82 */ /* 0x000ea40000000a00 */
[----:B------:R-:W-:-:S06]  /*1980*/  @!P0 IMAD.X R18, RZ, RZ, R4, P6 ;  /* 0x000000ffff128224 */ /* 0x000fcc00030e0604 */
[----:B------:R-:W3:Y:S01]  /*1990*/  @!P0 LDC.64 R14, c[0x0][0x220] ;  /* 0x00008800ff0e8b82 */ /* 0x000ee20000000a00 */
[----:B0-----:R-:W-:-:S04]  /*19a0*/  @!P3 LEA R8, P4, R7, R8, 0x2 ;  /* 0x000000080708b211 */ /* 0x001fc800078810ff */
[----:B------:R-:W-:Y:S01]  /*19b0*/  @!P3 LEA.HI.X R9, R7, R9, R16, 0x2, P4 ;  /* 0x000000090709b211 */ /* 0x000fe200020f1410 */
[----:B------:R-:W-:Y:S02]  /*19c0*/  @!P1 IMAD.IADD R7, R41, 0x1, R6 ;  /* 0x0000000129079824 */ /* 0x000fe400078e0206 */
[----:B------:R-:W0:Y:S01]  /*19d0*/  LDC R6, c[0x0][0xc] ;  /* 0x00000300ff067b82 */ /* 0x000e220000000800 */
[----:B------:R-:W-:Y:S01]  /*19e0*/  @!P2 IMAD.X R16, RZ, RZ, R4, P5 ;  /* 0x000000ffff10a224 */ /* 0x000fe200028e0604 */
[C---:B-1----:R-:W-:Y:S01]  /*19f0*/  @!P2 LEA R10, P4, R17.reuse, R10, 0x2 ;  /* 0x0000000a110aa211 */ /* 0x042fe200078810ff */
[----:B------:R4:W-:Y:S01]  /*1a00*/  @!P3 STG.E desc[UR8][R8.64], R31 ;  /* 0x0000001f0800b986 */ /* 0x0009e2000c101908 */
[----:B------:R-:W-:Y:S02]  /*1a10*/  @!P1 IADD3 R7, P5, R40, R7, RZ ;  /* 0x0000000728079210 */ /* 0x000fe40007fbe0ff */
[----:B------:R-:W-:Y:S02]  /*1a20*/  @!P2 LEA.HI.X R11, R17, R11, R16, 0x2, P4 ;  /* 0x0000000b110ba211 */ /* 0x000fe400020f1410 */
[----:B------:R-:W-:-:S02]  /*1a30*/  @!P1 IADD3.X R16, RZ, R4, RZ, P5, !PT ;  /* 0x00000004ff109210 */ /* 0x000fc40002ffe4ff */
[C---:B--2---:R-:W-:Y:S01]  /*1a40*/  @!P1 LEA R12, P4, R7.reuse, R12, 0x2 ;  /* 0x0000000c070c9211 */ /* 0x044fe200078810ff */
[----:B------:R4:W-:Y:S03]  /*1a50*/  @!P2 STG.E desc[UR8][R10.64+0x80], R47 ;  /* 0x0000802f0a00a986 */ /* 0x0009e6000c101908 */
[----:B------:R-:W-:Y:S02]  /*1a60*/  @!P1 LEA.HI.X R13, R7, R13, R16, 0x2, P4 ;  /* 0x0000000d070d9211 */ /* 0x000fe400020f1410 */
[----:B---3--:R-:W-:-:S03]  /*1a70*/  @!P0 LEA R14, P5, R19, R14, 0x2 ;  /* 0x0000000e130e8211 */ /* 0x008fc600078a10ff */
[----:B------:R4:W-:Y:S01]  /*1a80*/  @!P1 STG.E desc[UR8][R12.64+0x100], R45 ;  /* 0x0001002d0c009986 */ /* 0x0009e2000c101908 */
[----:B------:R-:W-:Y:S02]  /*1a90*/  @!P0 LEA.HI.X R15, R19, R15, R18, 0x2, P5 ;  /* 0x0000000f130f8211 */ /* 0x000fe400028f1412 */
[----:B0-----:R-:W-:-:S03]  /*1aa0*/  LEA R41, R6, R41, 0xc ;  /* 0x0000002906297211 */ /* 0x001fc600078e60ff */
[----:B------:R4:W-:Y:S01]  /*1ab0*/  @!P0 STG.E desc[UR8][R14.64+0x180], R43 ;  /* 0x0001802b0e008986 */ /* 0x0009e2000c101908 */
[----:B------:R-:W-:-:S13]  /*1ac0*/  ISETP.GE.U32.AND P0, PT, R41, UR6, PT ;  /* 0x0000000629007c0c */ /* 0x000fda000bf06070 */
[----:B----4-:R-:W-:Y:S05]  /*1ad0*/  @!P0 BRA `(.L_x_1594) ;  /* 0xffffffe400e48947 */ /* 0x010fea000383ffff */
[----:B------:R-:W-:Y:S05]  /*1ae0*/  EXIT ;  /* 0x000000000000794d */ /* 0x000fea0003800000 */
.L_x_1595:
        /* <DEDUP_REMOVED lines=9> */
.L_x_2144:


//--------------------- .text._Z21kOptimizer32bit2StateI13__nv_bfloat16Li0EEvPT_S2_PfS3_S3_ffffffffiffbi --------------------------
	.section	.text._Z21kOptimizer32bit2StateI13__nv_bfloat16Li0EEvPT_S2_PfS3_S3_ffffffffiffbi,"ax",@progbits
	.align	128
        .global         _Z21kOptimizer32bit2StateI13__nv_bfloat16Li0EEvPT_S2_PfS3_S3_ffffffffiffbi
        .type           _Z21kOptimizer32bit2StateI13__nv_bfloat16Li0EEvPT_S2_PfS3_S3_ffffffffiffbi,@function
        .size           _Z21kOptimizer32bit2StateI13__nv_bfloat16Li0EEvPT_S2_PfS3_S3_ffffffffiffbi,(.L_x_2145 - _Z21kOptimizer32bit2StateI13__nv_bfloat16Li0EEvPT_S2_PfS3_S3_ffffffffiffbi)
        .other          _Z21kOptimizer32bit2StateI13__nv_bfloat16Li0EEvPT_S2_PfS3_S3_ffffffffiffbi,@"STO_CUDA_ENTRY STV_DEFAULT"
_Z21kOptimizer32bit2StateI13__nv_bfloat16Li0EEvPT_S2_PfS3_S3_ffffffffiffbi:
.text._Z21kOptimizer32bit2StateI13__nv_bfloat16Li0EEvPT_S2_PfS3_S3_ffffffffiffbi:
[----:B------:R-:W-:Y:S08]  /*0000*/  LDC R1, c[0x0][0x28] ;  /* 0x00000a00ff017b82 */ /* 0x000ff00000000800 */
[----:B------:R-:W0:Y:S01]  /*0010*/  S2UR UR6, SR_CTAID.X ;  /* 0x00000000000679c3 */ /* 0x000e220000002500 */
[----:B------:R-:W-:Y:S01]  /*0020*/  ULDC UR7, c[0x0][0x268] ;  /* 0x00009a0000077ab9 */ /* 0x000fe20000000800 */
[----:B------:R-:W-:Y:S01]  /*0030*/  ULDC UR5, c[0x0][0x0] ;  /* 0x0000000000057ab9 */ /* 0x000fe20000000800 */
[----:B------:R-:W-:Y:S01]  /*0040*/  USHF.R.S32.HI UR4, URZ, 0x1f, UR7 ;  /* 0x0000001f3f047899 */ /* 0x000fe20008011407 */
[----:B------:R-:W-:Y:S01]  /*0050*/  IMAD.MOV.U32 R5, RZ, RZ, 0x3f800000 ;  /* 0x3f800000ff057424 */ /* 0x000fe200078e00ff */
[----:B------:R-:W-:-:S02]  /*0060*/  ULOP3.LUT UP0, URZ, UR7, 0xfff, URZ, 0xc0, !UPT ;  /* 0x00000fff073f7892 */ /* 0x000fc4000f80c03f */
[----:B------:R-:W-:Y:S01]  /*0070*/  ULEA.HI UR4, UR4, UR7, URZ, 0xc ;  /* 0x0000000704047291 */ /* 0x000fe2000f8f603f */
[----:B------:R-:W-:-:S03]  /*0080*/  ULDC.64 UR8, c[0x0][0x208] ;  /* 0x0000820000087ab9 */ /* 0x000fc60000000a00 */
[----:B------:R-:W-:Y:S02]  /*0090*/  ULOP3.LUT UR4, UR4, 0xfffff000, URZ, 0xc0, !UPT ;  /* 0xfffff00004047892 */ /* 0x000fe4000f8ec03f */
[----:B0-----:R-:W-:Y:S02]  /*00a0*/  UIMAD UR5, UR5, UR6, URZ ;  /* 0x00000006050572a4 */ /* 0x001fe4000f8e023f */
[----:B------:R-:W-:Y:S02]  /*00b0*/  UIADD3 UR6, UR4, 0x1000, URZ ;  /* 0x0000100004067890 */ /* 0x000fe4000fffe03f */
[----:B------:R-:W-:Y:S02]  /*00c0*/  @!UP0 UIADD3 UR6, UR4, URZ, URZ ;  /* 0x0000003f04068290 */ /* 0x000fe4000fffe03f */
[----:B------:R-:W-:Y:S01]  /*00d0*/  USHF.L.U32 UR5, UR5, 0x2, URZ ;  /* 0x0000000205057899 */ /* 0x000fe2000800063f */
[----:B------:R-:W-:Y:S02]  /*00e0*/  ULDC UR4, c[0x0][0x238] ;  /* 0x00008e0000047ab9 */ /* 0x000fe40000000800 */
[----:B------:R-:W-:-:S03]  /*00f0*/  FSETP.LT.FTZ.AND P0, PT, RZ, UR4, PT ;  /* 0x00000004ff007c0b */ /* 0x000fc6000bf11000 */
[----:B------:R-:W-:-:S05]  /*0100*/  IMAD.U32 R35, RZ, RZ, UR5 ;  /* 0x00000005ff237e24 */ /* 0x000fca000f8e00ff */
[----:B------:R-:W-:-:S05]  /*0110*/  ISETP.GE.U32.AND P1, PT, R35, UR6, PT ;  /* 0x0000000623007c0c */ /* 0x000fca000bf26070 */
[----:B------:R-:W-:Y:S08]  /*0120*/  @!P0 BRA `(.L_x_1596) ;  /* 0x0000000000208947 */ /* 0x000ff00003800000 */
[----:B------:R-:W0:Y:S08]  /*0130*/  LDC.64 R2, c[0x0][0x230] ;  /* 0x00008c00ff027b82 */ /* 0x000e300000000a00 */
[----:B------:R-:W1:Y:S01]  /*0140*/  LDC R7, c[0x0][0x23c] ;  /* 0x00008f00ff077b82 */ /* 0x000e620000000800 */
[----:B0-----:R-:W2:Y:S01]  /*0150*/  LDG.E R2, desc[UR8][R2.64] ;  /* 0x0000000802027981 */ /* 0x001ea2000c1e1900 */
[----:B-1----:R-:W-:Y:S01]  /*0160*/  FMUL.FTZ R7, R7, UR4 ;  /* 0x0000000407077c20 */ /* 0x002fe20008410000 */
[----:B--2---:R-:W0:Y:S04]  /*0170*/  MUFU.SQRT R0, R2 ;  /* 0x0000000200007308 */ /* 0x004e280000002000 */
[----:B0-----:R-:W-:-:S13]  /*0180*/  FSETP.GT.FTZ.AND P0, PT, R0, R7, PT ;  /* 0x000000070000720b */ /* 0x001fda0003f14000 */
[----:B------:R-:W0:Y:S02]  /*0190*/  @P0 MUFU.RCP R0, R0 ;  /* 0x0000000000000308 */ /* 0x000e240000001000 */
[----:B0-----:R-:W-:-:S07]  /*01a0*/  @P0 FMUL.FTZ R5, R7, R0 ;  /* 0x0000000007050220 */ /* 0x001fce0000410000 */
.L_x_1596:
[----:B------:R-:W-:Y:S05]  /*01b0*/  @P1 EXIT ;  /* 0x000000000000194d */ /* 0x000fea0003800000 */
[----:B------:R-:W0:Y:S01]  /*01c0*/  LDC.64 R6, c[0x0][0x258] ;  /* 0x00009600ff067b82 */ /* 0x000e220000000a00 */
[----:B------:R-:W-:Y:S01]  /*01d0*/  ULDC.64 UR4, c[0x0][0x240] ;  /* 0x0000900000047ab9 */ /* 0x000fe20000000a00 */
[----:B------:R-:W1:Y:S01]  /*01e0*/  S2R R0, SR_TID.X ;  /* 0x0000000000007919 */ /* 0x000e620000002100 */
[----:B------:R-:W2:Y:S01]  /*01f0*/  MUFU.LG2 R3, UR5 ;  /* 0x0000000500037d08 */ /* 0x000ea20008000c00 */
[----:B------:R-:W-:Y:S01]  /*0200*/  ULDC UR7, c[0x0][0x260] ;  /* 0x0000980000077ab9 */ /* 0x000fe20000000800 */
[----:B------:R-:W-:Y:S01]  /*0210*/  ULDC.U8 UR12, c[0x0][0x264] ;  /* 0x00009900000c7ab9 */ /* 0x000fe20000000000 */
[----:B------:R-:W-:Y:S01]  /*0220*/  ULDC.64 UR14, c[0x0][0x250] ;  /* 0x00009400000e7ab9 */ /* 0x000fe20000000a00 */
[----:B------:R-:W-:Y:S01]  /*0230*/  ULDC.64 UR10, c[0x0][0x210] ;  /* 0x00008400000a7ab9 */ /* 0x000fe20000000a00 */
[----:B------:R-:W3:Y:S03]  /*0240*/  LDC R12, c[0x0][0x254] ;  /* 0x00009500ff0c7b82 */ /* 0x000ee60000000800 */
[----:B------:R-:W4:Y:S05]  /*0250*/  MUFU.LG2 R9, UR4 ;  /* 0x0000000400097d08 */ /* 0x000f2a0008000c00 */
[----:B------:R-:W1:Y:S01]  /*0260*/  LDC R4, c[0x0][0x268] ;  /* 0x00009a00ff047b82 */ /* 0x000e620000000800 */
[----:B0-----:R-:W-:-:S07]  /*0270*/  I2FP.F32.S32 R6, R6 ;  /* 0x0000000600067245 */ /* 0x001fce0000201400 */
[----:B------:R-:W0:Y:S01]  /*0280*/  LDC.64 R22, c[0x0][0x240] ;  /* 0x00009000ff167b82 */ /* 0x000e220000000a00 */
[C---:B--2---:R-:W-:Y:S01]  /*0290*/  FMUL.FTZ R8, R6.reuse, R3 ;  /* 0x0000000306087220 */ /* 0x044fe20000410000 */
[----:B----4-:R-:W-:Y:S01]  /*02a0*/  FMUL.FTZ R9, R6, R9 ;  /* 0x0000000906097220 */ /* 0x010fe20000410000 */
[----:B------:R-:W2:Y:S04]  /*02b0*/  S2R R3, SR_LANEID ;  /* 0x0000000000037919 */ /* 0x000ea80000000000 */
[----:B------:R-:W4:Y:S08]  /*02c0*/  MUFU.EX2 R8, R8 ;  /* 0x0000000800087308 */ /* 0x000f300000000800 */
[----:B------:R-:W5:Y:S01]  /*02d0*/  MUFU.EX2 R9, R9 ;  /* 0x0000000900097308 */ /* 0x000f620000000800 */
[----:B----4-:R-:W-:Y:S01]  /*02e0*/  FADD.FTZ R2, -R8, 1 ;  /* 0x3f80000008027421 */ /* 0x010fe20000010100 */
[----:B-1----:R-:W-:-:S06]  /*02f0*/  SHF.L.U32 R8, R0, 0x2, RZ ;  /* 0x0000000200087819 */ /* 0x002fcc00000006ff */
[----:B------:R-:W1:Y:S01]  /*0300*/  MUFU.SQRT R2, R2 ;  /* 0x0000000200027308 */ /* 0x000e620000002000 */
[----:B-----5:R-:W-:-:S07]  /*0310*/  FADD.FTZ R10, -R9, 1 ;  /* 0x3f800000090a7421 */ /* 0x020fce0000010100 */
[----:B------:R-:W4:Y:S01]  /*0320*/  MUFU.RCP R11, R10 ;  /* 0x0000000a000b7308 */ /* 0x000f220000001000 */
[----:B-1----:R-:W-:Y:S01]  /*0330*/  FMUL.FTZ R6, R2, R7 ;  /* 0x0000000702067220 */ /* 0x002fe20000410000 */
[----:B---3--:R-:W-:-:S03]  /*0340*/  FFMA.FTZ R7, R7, -R12, 1 ;  /* 0x3f80000007077423 */ /* 0x008fc6000001080c */
[----:B----4-:R-:W-:-:S04]  /*0350*/  FMUL.FTZ R6, R6, -R11 ;  /* 0x8000000b06067220 */ /* 0x010fc80000410000 */
[----:B------:R-:W-:Y:S01]  /*0360*/  FMUL.FTZ R5, R6, R5 ;  /* 0x0000000506057220 */ /* 0x000fe20000410000 */
[----:B------:R-:W-:-:S04]  /*0370*/  LOP3.LUT R6, R8, 0xffffff80, RZ, 0xc0, !PT ;  /* 0xffffff8008067812 */ /* 0x000fc800078ec0ff */
[----:B0-2---:R-:W-:-:S07]  /*0380*/  LOP3.LUT R8, R6, 0x1f, R0, 0xf8, !PT ;  /* 0x0000001f06087812 */ /* 0x005fce00078ef800 */
.L_x_1607:
[----:B------:R-:W-:Y:S01]  /*0390*/  BAR.SYNC.DEFER_BLOCKING 0x0 ;  /* 0x0000000000007b1d */ /* 0x000fe20000010000 */
[----:B------:R-:W-:Y:S01]  /*03a0*/  IMAD.MOV R21, RZ, RZ, -R35 ;  /* 0x000000ffff157224 */ /* 0x000fe200078e0a23 */
[C---:B------:R-:W-:Y:S02]  /*03b0*/  IADD3 R33, P0, R8.reuse, R35, RZ ;  /* 0x0000002308217210 */ /* 0x040fe40007f1e0ff */
[C---:B------:R-:W-:Y:S02]  /*03c0*/  LOP3.LUT R9, R8.reuse, 0x20, RZ, 0xfc, !PT ;  /* 0x0000002008097812 */ /* 0x040fe400078efcff */
[----:B------:R-:W-:Y:S02]  /*03d0*/  VIADDMNMX.U32 R21, R21, R4, 0x1000, PT ;  /* 0x0000100015157446 */ /* 0x000fe40003800004 */
[C---:B------:R-:W-:Y:S02]  /*03e0*/  LOP3.LUT R10, R8.reuse, 0x40, RZ, 0xfc, !PT ;  /* 0x00000040080a7812 */ /* 0x040fe400078efcff */
[----:B------:R-:W-:-:S02]  /*03f0*/  LOP3.LUT R32, R8, 0x60, RZ, 0xfc, !PT ;  /* 0x0000006008207812 */ /* 0x000fc400078efcff */
[CC--:B------:R-:W-:Y:S02]  /*0400*/  ISETP.GE.AND P3, PT, R8.reuse, R21.reuse, PT ;  /* 0x000000150800720c */ /* 0x0c0fe40003f66270 */
[----:B------:R-:W-:Y:S02]  /*0410*/  LEA.HI.X.SX32 R20, R8, RZ, 0x1, P0 ;  /* 0x000000ff08147211 */ /* 0x000fe400000f0eff */
[-C--:B------:R-:W-:Y:S02]  /*0420*/  ISETP.GE.AND P2, PT, R9, R21.reuse, PT ;  /* 0x000000150900720c */ /* 0x080fe40003f46270 */
[-C--:B------:R-:W-:Y:S02]  /*0430*/  ISETP.GE.AND P1, PT, R10, R21.reuse, PT ;  /* 0x000000150a00720c */ /* 0x080fe40003f26270 */
[----:B------:R-:W-:Y:S02]  /*0440*/  LEA R24, P4, R33, UR10, 0x1 ;  /* 0x0000000a21187c11 */ /* 0x000fe4000f8808ff */
[----:B------:R-:W-:-:S02]  /*0450*/  ISETP.GE.AND P0, PT, R32, R21, PT ;  /* 0x000000152000720c */ /* 0x000fc40003f06270 */
[----:B------:R-:W-:Y:S01]  /*0460*/  LEA.HI.X R25, R33, UR11, R20, 0x1, P4 ;  /* 0x0000000b21197c11 */ /* 0x000fe2000a0f0c14 */
[----:B------:R-:W0:Y:S04]  /*0470*/  S2UR UR5, SR_CgaCtaId ;  /* 0x00000000000579c3 */ /* 0x000e280000008800 */
[----:B------:R-:W2:Y:S04]  /*0480*/  @!P3 LDG.E.U16 R40, desc[UR8][R24.64] ;  /* 0x000000081828b981 */ /* 0x000ea8000c1e1500 */
[----:B------:R-:W3:Y:S01]  /*0490*/  @!P2 LDG.E.U16 R39, desc[UR8][R24.64+0x40] ;  /* 0x000040081827a981 */ /* 0x000ee2000c1e1500 */
[----:B------:R-:W-:Y:S01]  /*04a0*/  UMOV UR4, 0x400 ;  /* 0x0000040000047882 */ /* 0x000fe20000000000 */
[----:B------:R-:W-:Y:S01]  /*04b0*/  IMAD.IADD R26, R6, 0x1, R3 ;  /* 0x00000001061a7824 */ /* 0x000fe200078e0203 */
[----:B------:R-:W1:Y:S01]  /*04c0*/  @!P3 LDC.64 R14, c[0x0][0x220] ;  /* 0x00008800ff0ebb82 */ /* 0x000e620000000a00 */
[----:B------:R-:W4:Y:S04]  /*04d0*/  @!P1 LDG.E.U16 R38, desc[UR8][R24.64+0x80] ;  /* 0x0000800818269981 */ /* 0x000f28000c1e1500 */
[----:B------:R-:W5:Y:S01]  /*04e0*/  @!P0 LDG.E.U16 R37, desc[UR8][R24.64+0xc0] ;  /* 0x0000c00818258981 */ /* 0x000f62000c1e1500 */
[----:B------:R-:W-:-:S02]  /*04f0*/  IMAD R27, R3, 0x3, R26 ;  /* 0x00000003031b7824 */ /* 0x000fc400078e021a */
[----:B------:R-:W1:Y:S01]  /*0500*/  @!P2 LDC.64 R16, c[0x0][0x220] ;  /* 0x00008800ff10ab82 */ /* 0x000e620000000a00 */
[----:B0-----:R-:W-:-:S07]  /*0510*/  ULEA UR4, UR5, UR4, 0x18 ;  /* 0x0000000405047291 */ /* 0x001fce000f8ec03f */
[----:B------:R-:W0:Y:S01]  /*0520*/  @!P1 LDC.64 R18, c[0x0][0x220] ;  /* 0x00008800ff129b82 */ /* 0x000e220000000a00 */
[----:B------:R-:W-:-:S07]  /*0530*/  LEA R47, R26, UR4, 0x1 ;  /* 0x000000041a2f7c11 */ /* 0x000fce000f8e08ff */
[----:B------:R-:W5:Y:S01]  /*0540*/  @!P0 LDC.64 R12, c[0x0][0x220] ;  /* 0x00008800ff0c8b82 */ /* 0x000f620000000a00 */
[----:B-1----:R-:W-:-:S04]  /*0550*/  @!P3 LEA R52, P4, R33, R14, 0x2 ;  /* 0x0000000e2134b211 */ /* 0x002fc800078810ff */
[C-C-:B------:R-:W-:Y:S02]  /*0560*/  @!P3 LEA.HI.X R53, R33.reuse, R15, R20.reuse, 0x2, P4 ;  /* 0x0000000f2135b211 */ /* 0x140fe400020f1414 */
[C---:B------:R-:W-:Y:S01]  /*0570*/  @!P2 LEA R50, P5, R33.reuse, R16, 0x2 ;  /* 0x000000102132a211 */ /* 0x040fe200078a10ff */
[----:B------:R-:W1:Y:S03]  /*0580*/  @!P2 LDC.64 R14, c[0x0][0x228] ;  /* 0x00008a00ff0eab82 */ /* 0x000e660000000a00 */
[C---:B------:R-:W-:Y:S02]  /*0590*/  @!P2 LEA.HI.X R51, R33.reuse, R17, R20, 0x2, P5 ;  /* 0x000000112133a211 */ /* 0x040fe400028f1414 */
[----:B0-----:R-:W-:-:S03]  /*05a0*/  @!P1 LEA R48, P6, R33, R18, 0x2 ;  /* 0x0000001221309211 */ /* 0x001fc600078c10ff */
[----:B------:R-:W0:Y:S01]  /*05b0*/  @!P0 LDC.64 R16, c[0x0][0x228] ;  /* 0x00008a00ff108b82 */ /* 0x000e220000000a00 */
[----:B------:R-:W-:Y:S02]  /*05c0*/  @!P1 LEA.HI.X R49, R33, R19, R20, 0x2, P6 ;  /* 0x0000001321319211 */ /* 0x000fe400030f1414 */
[----:B------:R-:W-:-:S05]  /*05d0*/  LEA R11, R26, UR4, 0x2 ;  /* 0x000000041a0b7c11 */ /* 0x000fca000f8e10ff */
[----:B------:R-:W0:Y:S01]  /*05e0*/  @!P1 LDC.64 R18, c[0x0][0x228] ;  /* 0x00008a00ff129b82 */ /* 0x000e220000000a00 */
[----:B--2---:R2:W-:Y:S04]  /*05f0*/  STS.U16 [R47], R40 ;  /* 0x000000282f007388 */ /* 0x0045e80000000400 */
[----:B---3--:R-:W-:Y:S04]  /*0600*/  STS.U16 [R47+0x40], R39 ;  /* 0x000040272f007388 */ /* 0x008fe80000000400 */
[----:B----4-:R3:W-:Y:S01]  /*0610*/  STS.U16 [R47+0x80], R38 ;  /* 0x000080262f007388 */ /* 0x0107e20000000400 */
[----:B--2---:R-:W-:-:S03]  /*0620*/  LEA R40, R27, UR4, 0x1 ;  /* 0x000000041b287c11 */ /* 0x004fc6000f8e08ff */
[----:B-----5:R2:W-:Y:S01]  /*0630*/  STS.U16 [R47+0xc0], R37 ;  /* 0x0000c0252f007388 */ /* 0x0205e20000000400 */
[----:B------:R-:W-:-:S03]  /*0640*/  NOP ;  /* 0x0000000000007918 */ /* 0x000fc60000000000 */
[----:B------:R-:W4:Y:S01]  /*0650*/  LDS.64 R24, [R40] ;  /* 0x0000000028187984 */ /* 0x000f220000000a00 */
[----:B------:R-:W-:Y:S01]  /*0660*/  BAR.SYNC.DEFER_BLOCKING 0x0 ;  /* 0x0000000000007b1d */ /* 0x000fe20000010000 */
[----:B---3--:R-:W-:-:S04]  /*0670*/  @!P0 LEA R38, P4, R33, R12, 0x2 ;  /* 0x0000000c21268211 */ /* 0x008fc800078810ff */
[----:B------:R-:W-:-:S03]  /*0680*/  @!P0 LEA.HI.X R39, R33, R13, R20, 0x2, P4 ;  /* 0x0000000d21278211 */ /* 0x000fc600020f1414 */
[----:B------:R-:W3:Y:S01]  /*0690*/  @!P3 LDC.64 R12, c[0x0][0x228] ;  /* 0x00008a00ff0cbb82 */ /* 0x000ee20000000a00 */
[----:B------:R-:W5:Y:S04]  /*06a0*/  @!P3 LDG.E R46, desc[UR8][R52.64] ;  /* 0x00000008342eb981 */ /* 0x000f68000c1e1900 */
[----:B------:R3:W4:Y:S04]  /*06b0*/  @!P2 LDG.E R45, desc[UR8][R50.64+0x80] ;  /* 0x00008008322da981 */ /* 0x000728000c1e1900 */
[----:B------:R1:W4:Y:S04]  /*06c0*/  @!P1 LDG.E R29, desc[UR8][R48.64+0x100] ;  /* 0x00010008301d9981 */ /* 0x000328000c1e1900 */
[----:B------:R0:W4:Y:S01]  /*06d0*/  @!P0 LDG.E R28, desc[UR8][R38.64+0x180] ;  /* 0x00018008261c8981 */ /* 0x000122000c1e1900 */
[----:B--2---:R-:W-:-:S02]  /*06e0*/  LEA R37, R27, UR4, 0x2 ;  /* 0x000000041b257c11 */ /* 0x004fc4000f8e10ff */
[C---:B---3--:R-:W-:Y:S01]  /*06f0*/  @!P3 LEA R50, P4, R33.reuse, R12, 0x2 ;  /* 0x0000000c2132b211 */ /* 0x048fe200078810ff */
[----:B------:R-:W2:Y:S01]  /*0700*/  @!P0 LDC.64 R26, c[0x0][0x218] ;  /* 0x00008600ff1a8b82 */ /* 0x000ea20000000a00 */
[C---:B-1----:R-:W-:Y:S02]  /*0710*/  @!P2 LEA R48, P5, R33.reuse, R14, 0x2 ;  /* 0x0000000e2130a211 */ /* 0x042fe400078a10ff */
[C-C-:B------:R-:W-:Y:S02]  /*0720*/  @!P3 LEA.HI.X R51, R33.reuse, R13, R20.reuse, 0x2, P4 ;  /* 0x0000000d2133b211 */ /* 0x140fe400020f1414 */
[C---:B------:R-:W-:Y:S02]  /*0730*/  @!P2 LEA.HI.X R49, R33.reuse, R15, R20, 0x2, P5 ;  /* 0x0000000f2131a211 */ /* 0x040fe400028f1414 */
[C---:B0-----:R-:W-:Y:S02]  /*0740*/  @!P1 LEA R38, P6, R33.reuse, R18, 0x2 ;  /* 0x0000001221269211 */ /* 0x041fe400078c10ff */
[----:B------:R-:W-:-:S02]  /*0750*/  @!P0 LEA R52, P4, R33, R16, 0x2 ;  /* 0x0000001021348211 */ /* 0x000fc400078810ff */
[C-C-:B------:R-:W-:Y:S02]  /*0760*/  @!P1 LEA.HI.X R39, R33.reuse, R19, R20.reuse, 0x2, P6 ;  /* 0x0000001321279211 */ /* 0x140fe400030f1414 */
[----:B------:R-:W-:Y:S01]  /*0770*/  @!P0 LEA.HI.X R53, R33, R17, R20, 0x2, P4 ;  /* 0x0000001121358211 */ /* 0x000fe200020f1414 */
[----:B------:R-:W0:Y:S08]  /*0780*/  @!P2 LDC.64 R18, c[0x0][0x218] ;  /* 0x00008600ff12ab82 */ /* 0x000e300000000a00 */
[----:B------:R-:W1:Y:S01]  /*0790*/  @!P3 LDC.64 R16, c[0x0][0x218] ;  /* 0x00008600ff10bb82 */ /* 0x000e620000000a00 */
[----:B-----5:R-:W-:Y:S04]  /*07a0*/  STS [R11], R46 ;  /* 0x0000002e0b007388 */ /* 0x020fe80000000800 */
[----:B----4-:R-:W-:Y:S04]  /*07b0*/  STS [R11+0x80], R45 ;  /* 0x0000802d0b007388 */ /* 0x010fe80000000800 */
[----:B------:R-:W-:Y:S04]  /*07c0*/  STS [R11+0x100], R29 ;  /* 0x0001001d0b007388 */ /* 0x000fe80000000800 */
[----:B------:R3:W-:Y:S01]  /*07d0*/  STS [R11+0x180], R28 ;  /* 0x0001801c0b007388 */ /* 0x0007e20000000800 */
[----:B------:R-:W-:-:S03]  /*07e0*/  NOP ;  /* 0x0000000000007918 */ /* 0x000fc60000000000 */
[----:B------:R-:W-:Y:S01]  /*07f0*/  LDS.128 R12, [R37] ;  /* 0x00000000250c7984 */ /* 0x000fe20000000c00 */
[----:B---3--:R-:W3:Y:S08]  /*0800*/  @!P1 LDC.64 R28, c[0x0][0x218] ;  /* 0x00008600ff1c9b82 */ /* 0x008ef00000000a00 */
[----:B------:R-:W-:Y:S06]  /*0810*/  BAR.SYNC.DEFER_BLOCKING 0x0 ;  /* 0x0000000000007b1d */ /* 0x000fec0000010000 */
[----:B------:R1:W4:Y:S04]  /*0820*/  @!P3 LDG.E R43, desc[UR8][R50.64] ;  /* 0x00000008322bb981 */ /* 0x000328000c1e1900 */
[----:B------:R0:W5:Y:S04]  /*0830*/  @!P2 LDG.E R41, desc[UR8][R48.64+0x80] ;  /* 0x000080083029a981 */ /* 0x000168000c1e1900 */
[----:B------:R2:W5:Y:S04]  /*0840*/  @!P1 LDG.E R44, desc[UR8][R38.64+0x100] ;  /* 0x00010008262c9981 */ /* 0x000568000c1e1900 */
[----:B------:R-:W5:Y:S01]  /*0850*/  @!P0 LDG.E R42, desc[UR8][R52.64+0x180] ;  /* 0x00018008342a8981 */ /* 0x000f62000c1e1900 */
[----:B-1----:R-:W-:-:S02]  /*0860*/  @!P3 LEA R50, P4, R33, R16, 0x1 ;  /* 0x000000102132b211 */ /* 0x002fc400078808ff */
[C---:B0-----:R-:W-:Y:S02]  /*0870*/  @!P2 LEA R48, P5, R33.reuse, R18, 0x1 ;  /* 0x000000122130a211 */ /* 0x041fe400078a08ff */
[C-C-:B------:R-:W-:Y:S02]  /*0880*/  @!P3 LEA.HI.X R51, R33.reuse, R17, R20.reuse, 0x1, P4 ;  /* 0x000000112133b211 */ /* 0x140fe400020f0c14 */
[C-C-:B------:R-:W-:Y:S02]  /*0890*/  @!P2 LEA.HI.X R49, R33.reuse, R19, R20.reuse, 0x1, P5 ;  /* 0x000000132131a211 */ /* 0x140fe400028f0c14 */
[C---:B---3--:R-:W-:Y:S02]  /*08a0*/  @!P1 LEA R28, P6, R33.reuse, R28, 0x1 ;  /* 0x0000001c211c9211 */ /* 0x048fe400078c08ff */
[C---:B--2---:R-:W-:Y:S02]  /*08b0*/  @!P0 LEA R38, P4, R33.reuse, R26, 0x1 ;  /* 0x0000001a21268211 */ /* 0x044fe400078808ff */
[----:B------:R-:W-:-:S02]  /*08c0*/  @!P1 LEA.HI.X R29, R33, R29, R20, 0x1, P6 ;  /* 0x0000001d211d9211 */ /* 0x000fc400030f0c14 */
[----:B------:R-:W-:Y:S01]  /*08d0*/  @!P0 LEA.HI.X R39, R33, R27, R20, 0x1, P4 ;  /* 0x0000001b21278211 */ /* 0x000fe200020f0c14 */
[----:B----4-:R-:W-:Y:S04]  /*08e0*/  STS [R11], R43 ;  /* 0x0000002b0b007388 */ /* 0x010fe80000000800 */
[----:B-----5:R-:W-:Y:S04]  /*08f0*/  STS [R11+0x80], R41 ;  /* 0x000080290b007388 */ /* 0x020fe80000000800 */
[----:B------:R-:W-:Y:S04]  /*0900*/  STS [R11+0x100], R44 ;  /* 0x0001002c0b007388 */ /* 0x000fe80000000800 */
[----:B------:R-:W-:Y:S01]  /*0910*/  STS [R11+0x180], R42 ;  /* 0x0001802a0b007388 */ /* 0x000fe20000000800 */
[----:B------:R-:W-:-:S03]  /*0920*/  NOP ;  /* 0x0000000000007918 */ /* 0x000fc60000000000 */
[----:B------:R0:W-:Y:S01]  /*0930*/  LDS.128 R16, [R37] ;  /* 0x0000000025107984 */ /* 0x0001e20000000c00 */
[----:B------:R-:W-:Y:S06]  /*0940*/  BAR.SYNC.DEFER_BLOCKING 0x0 ;  /* 0x0000000000007b1d */ /* 0x000fec0000010000 */
[----:B------:R-:W2:Y:S04]  /*0950*/  @!P3 LDG.E.U16 R34, desc[UR8][R50.64] ;  /* 0x000000083222b981 */ /* 0x000ea8000c1e1500 */
[----:B------:R-:W3:Y:S04]  /*0960*/  @!P2 LDG.E.U16 R36, desc[UR8][R48.64+0x40] ;  /* 0x000040083024a981 */ /* 0x000ee8000c1e1500 */
[----:B------:R1:W4:Y:S04]  /*0970*/  @!P1 LDG.E.U16 R30, desc[UR8][R28.64+0x80] ;  /* 0x000080081c1e9981 */ /* 0x000328000c1e1500 */
[----:B------:R5:W4:Y:S01]  /*0980*/  @!P0 LDG.E.U16 R31, desc[UR8][R38.64+0xc0] ;  /* 0x0000c008261f8981 */ /* 0x000b22000c1e1500 */
[C---:B0-----:R-:W-:Y:S01]  /*0990*/  PRMT R37, R24.reuse, 0x7632, R37 ;  /* 0x0000763218257816 */ /* 0x041fe20000000025 */
[----:B------:R-:W-:Y:S01]  /*09a0*/  UPRMT UR5, UR12, 0x8880, URZ ;  /* 0x000088800c057896 */ /* 0x000fe2000800003f */
[C---:B------:R-:W-:Y:S01]  /*09b0*/  PRMT R41, R25.reuse, 0x7632, R41 ;  /* 0x0000763219297816 */ /* 0x040fe20000000029 */
[----:B------:R-:W-:Y:S01]  /*09c0*/  IMAD.U32 R25, R25, 0x10000, RZ ;  /* 0x0001000019197824 */ /* 0x000fe200078e00ff */
[----:B------:R-:W-:Y:S01]  /*09d0*/  SHF.L.U32 R24, R24, 0x10, RZ ;  /* 0x0000001018187819 */ /* 0x000fe200000006ff */
[----:B------:R-:W-:Y:S01]  /*09e0*/  IMAD.U32 R37, R37, 0x10000, RZ ;  /* 0x0001000025257824 */ /* 0x000fe200078e00ff */
[----:B------:R-:W-:Y:S01]  /*09f0*/  SHF.L.U32 R41, R41, 0x10, RZ ;  /* 0x0000001029297819 */ /* 0x000fe200000006ff */
[----:B------:R-:W-:Y:S01]  /*0a00*/  FMUL.FTZ R25, R25, UR7 ;  /* 0x0000000719197c20 */ /* 0x000fe20008410000 */
[----:B------:R-:W-:Y:S01]  /*0a10*/  ISETP.NE.AND P0, PT, RZ, UR5, PT ;  /* 0x00000005ff007c0c */ /* 0x000fe2000bf05270 */
[----:B------:R-:W-:Y:S01]  /*0a20*/  FMUL.FTZ R24, R24, UR7 ;  /* 0x0000000718187c20 */ /* 0x000fe20008410000 */
[----:B------:R-:W-:Y:S01]  /*0a30*/  FMUL.FTZ R37, R37, UR7 ;  /* 0x0000000725257c20 */ /* 0x000fe20008410000 */
[----:B-1----:R-:W-:Y:S01]  /*0a40*/  FMUL.FTZ R28, R41, UR7 ;  /* 0x00000007291c7c20 */ /* 0x002fe20008410000 */
[----:B------:R-:W-:Y:S03]  /*0a50*/  BSSY B0, `(.L_x_1597) ;  /* 0x00000de000007945 */ /* 0x000fe60003800000 */
[----:B------:R-:W-:-:S02]  /*0a60*/  F2FP.BF16.F32.PACK_AB R24, R37, R24 ;  /* 0x000000182518723e */ /* 0x000fc400000010ff */
[----:B------:R-:W-:Y:S02]  /*0a70*/  F2FP.BF16.F32.PACK_AB R25, R28, R25 ;  /* 0x000000191c19723e */ /* 0x000fe400000010ff */
[----:B-----5:R-:W-:Y:S02]  /*0a80*/  PRMT R39, R24, 0x7632, R39 ;  /* 0x0000763218277816 */ /* 0x020fe40000000027 */
[C---:B------:R-:W-:Y:S02]  /*0a90*/  PRMT R37, R25.reuse, 0x7632, R37 ;  /* 0x0000763219257816 */ /* 0x040fe40000000025 */
[----:B------:R-:W-:Y:S01]  /*0aa0*/  PRMT R38, R25, 0x7610, R38 ;  /* 0x0000761019267816 */ /* 0x000fe20000000026 */
[----:B--2---:R-:W-:Y:S04]  /*0ab0*/  STS.U16 [R47], R34 ;  /* 0x000000222f007388 */ /* 0x004fe80000000400 */
[----:B---3--:R-:W-:Y:S04]  /*0ac0*/  STS.U16 [R47+0x40], R36 ;  /* 0x000040242f007388 */ /* 0x008fe80000000400 */
[----:B----4-:R-:W-:Y:S04]  /*0ad0*/  STS.U16 [R47+0x80], R30 ;  /* 0x0000801e2f007388 */ /* 0x010fe80000000400 */
[----:B------:R-:W-:Y:S01]  /*0ae0*/  STS.U16 [R47+0xc0], R31 ;  /* 0x0000c01f2f007388 */ /* 0x000fe20000000400 */
[----:B------:R-:W-:-:S03]  /*0af0*/  NOP ;  /* 0x0000000000007918 */ /* 0x000fc60000000000 */
[----:B------:R0:W1:Y:S02]  /*0b00*/  LDS.64 R26, [R40] ;  /* 0x00000000281a7984 */ /* 0x0000640000000a00 */
[----:B0-----:R-:W-:Y:S02]  /*0b10*/  PRMT R40, R24, 0x7610, R40 ;  /* 0x0000761018287816 */ /* 0x001fe40000000028 */
[C---:B-1----:R-:W-:Y:S02]  /*0b20*/  PRMT R25, R26.reuse, 0x7610, R25 ;  /* 0x000076101a197816 */ /* 0x042fe40000000019 */
[----:B------:R-:W-:Y:S02]  /*0b30*/  PRMT R24, R26, 0x7632, R24 ;  /* 0x000076321a187816 */ /* 0x000fe40000000018 */
[C---:B------:R-:W-:Y:S02]  /*0b40*/  PRMT R26, R27.reuse, 0x7610, R26 ;  /* 0x000076101b1a7816 */ /* 0x040fe4000000001a */
[----:B------:R-:W-:Y:S01]  /*0b50*/  PRMT R27, R27, 0x7632, R27 ;  /* 0x000076321b1b7816 */ /* 0x000fe2000000001b */
[----:B------:R-:W-:Y:S06]  /*0b60*/  @!P0 BRA `(.L_x_1598) ;  /* 0x00000004007c8947 */ /* 0x000fec0003800000 */
[----:B------:R-:W-:Y:S01]  /*0b70*/  IMAD.U32 R31, R40, 0x10000, RZ ;  /* 0x00010000281f7824 */ /* 0x000fe200078e00ff */
[----:B------:R-:W-:Y:S01]  /*0b80*/  SHF.L.U32 R30, R38, 0x10, RZ ;  /* 0x00000010261e7819 */ /* 0x000fe200000006ff */
[----:B------:R-:W-:Y:S01]  /*0b90*/  IMAD.U32 R29, R39, 0x10000, RZ ;  /* 0x00010000271d7824 */ /* 0x000fe200078e00ff */
[----:B------:R-:W-:Y:S01]  /*0ba0*/  BSSY B1, `(.L_x_1599) ;  /* 0x000001a000017945 */ /* 0x000fe20003800000 */
[----:B------:R-:W-:Y:S01]  /*0bb0*/  IMAD.U32 R28, R37, 0x10000, RZ ;  /* 0x00010000251c7824 */ /* 0x000fe200078e00ff */
[----:B------:R-:W-:Y:S02]  /*0bc0*/  FSETP.NEU.FTZ.AND P0, PT, R31, RZ, PT ;  /* 0x000000ff1f00720b */ /* 0x000fe40003f1d000 */
[----:B------:R-:W-:Y:S02]  /*0bd0*/  FSETP.NEU.FTZ.AND P1, PT, R29, RZ, PT ;  /* 0x000000ff1d00720b */ /* 0x000fe40003f3d000 */
[----:B------:R-:W-:Y:S02]  /*0be0*/  FSETP.NEU.FTZ.AND P2, PT, R30, RZ, PT ;  /* 0x000000ff1e00720b */ /* 0x000fe40003f5d000 */
[----:B------:R-:W-:-:S07]  /*0bf0*/  FSETP.NEU.FTZ.AND P3, PT, R28, RZ, PT ;  /* 0x000000ff1c00720b */ /* 0x000fce0003f7d000 */
[----:B------:R-:W-:Y:S06]  /*0c00*/  @!P0 BRA `(.L_x_1600) ;  /* 0x00000000004c8947 */ /* 0x000fec0003800000 */
[----:B------:R-:W-:Y:S01]  /*0c10*/  FMUL.FTZ R34, R31, R31 ;  /* 0x0000001f1f227220 */ /* 0x000fe20000410000 */
[----:B------:R-:W-:Y:S01]  /*0c20*/  FADD.FTZ R41, -R23, 1 ;  /* 0x3f80000017297421 */ /* 0x000fe20000010100 */
[----:B------:R-:W-:-:S03]  /*0c30*/  FSETP.LT.FTZ.AND P0, PT, RZ, UR15, PT ;  /* 0x0000000fff007c0b */ /* 0x000fc6000bf11000 */
[----:B------:R-:W-:Y:S01]  /*0c40*/  FMUL.FTZ R41, R34, R41 ;  /* 0x0000002922297220 */ /* 0x000fe20000410000 */
[----:B------:R-:W-:-:S03]  /*0c50*/  FADD.FTZ R34, -R22, 1 ;  /* 0x3f80000016227421 */ /* 0x000fc60000010100 */
[----:B------:R-:W-:Y:S01]  /*0c60*/  FFMA.FTZ R16, R16, R23, R41 ;  /* 0x0000001710107223 */ /* 0x000fe20000010029 */
[----:B------:R-:W-:Y:S01]  /*0c70*/  FMUL.FTZ R31, R31, R34 ;  /* 0x000000221f1f7220 */ /* 0x000fe20000410000 */
[----:B------:R-:W-:Y:S02]  /*0c80*/  IMAD.U32 R34, R25, 0x10000, RZ ;  /* 0x0001000019227824 */ /* 0x000fe400078e00ff */
[----:B------:R-:W0:Y:S01]  /*0c90*/  MUFU.SQRT R41, R16 ;  /* 0x0000001000297308 */ /* 0x000e220000002000 */
[----:B------:R-:W-:Y:S01]  /*0ca0*/  FFMA.FTZ R12, R12, R22, R31 ;  /* 0x000000160c0c7223 */ /* 0x000fe2000001001f */
[----:B0-----:R-:W-:-:S06]  /*0cb0*/  FFMA.FTZ R41, R2, UR14, R41 ;  /* 0x0000000e02297c23 */ /* 0x001fcc0008010029 */
[----:B------:R-:W0:Y:S02]  /*0cc0*/  MUFU.RCP R41, R41 ;  /* 0x0000002900297308 */ /* 0x000e240000001000 */
[----:B0-----:R-:W-:-:S04]  /*0cd0*/  FMUL.FTZ R25, R12, R41 ;  /* 0x000000290c197220 */ /* 0x001fc80000410000 */
[----:B------:R-:W-:-:S05]  /*0ce0*/  FFMA.FTZ R25, R5, R25, R34 ;  /* 0x0000001905197223 */ /* 0x000fca0000010022 */
[----:B------:R-:W-:-:S04]  /*0cf0*/  F2FP.BF16.F32.PACK_AB R25, RZ, R25 ;  /* 0x00000019ff19723e */ /* 0x000fc800000010ff */
[----:B------:R-:W-:-:S05]  /*0d00*/  @P0 SHF.L.U32 R34, R25, 0x10, RZ ;  /* 0x0000001019220819 */ /* 0x000fca00000006ff */
[----:B------:R-:W-:-:S05]  /*0d10*/  @P0 FMUL.FTZ R31, R7, R34 ;  /* 0x00000022071f0220 */ /* 0x000fca0000410000 */
[----:B------:R-:W-:-:S04]  /*0d20*/  @P0 F2FP.BF16.F32.PACK_AB R31, RZ, R31 ;  /* 0x0000001fff1f023e */ /* 0x000fc800000010ff */
[----:B------:R-:W-:-:S07]  /*0d30*/  @P0 PRMT R25, R31, 0x7610, R25 ;  /* 0x000076101f190816 */ /* 0x000fce0000000019 */
.L_x_1600:
[----:B------:R-:W-:Y:S05]  /*0d40*/  BSYNC B1 ;  /* 0x0000000000017941 */ /* 0x000fea0003800000 */
.L_x_1599:
[----:B------:R-:W-:Y:S04]  /*0d50*/  BSSY B1, `(.L_x_1601) ;  /* 0x0000015000017945 */ /* 0x000fe80003800000 */
[----:B------:R-:W-:Y:S05]  /*0d60*/  @!P1 BRA `(.L_x_1602) ;  /* 0x00000000004c9947 */ /* 0x000fea0003800000 */
[----:B------:R-:W-:Y:S01]  /*0d70*/  FMUL.FTZ R31, R29, R29 ;  /* 0x0000001d1d1f7220 */ /* 0x000fe20000410000 */
[----:B------:R-:W-:Y:S01]  /*0d80*/  FADD.FTZ R34, -R23, 1 ;  /* 0x3f80000017227421 */ /* 0x000fe20000010100 */
[----:B------:R-:W-:Y:S01]  /*0d90*/  IMAD.U32 R24, R24, 0x10000, RZ ;  /* 0x0001000018187824 */ /* 0x000fe200078e00ff */
[----:B------:R-:W-:Y:S02]  /*0da0*/  FSETP.LT.FTZ.AND P0, PT, RZ, UR15, PT ;  /* 0x0000000fff007c0b */ /* 0x000fe4000bf11000 */
[----:B------:R-:W-:-:S04]  /*0db0*/  FMUL.FTZ R34, R34, R31 ;  /* 0x0000001f22227220 */ /* 0x000fc80000410000 */
[----:B------:R-:W-:Y:S01]  /*0dc0*/  FFMA.FTZ R17, R17, R23, R34 ;  /* 0x0000001711117223 */ /* 0x000fe20000010022 */
[----:B------:R-:W-:-:S03]  /*0dd0*/  FADD.FTZ R34, -R22, 1 ;  /* 0x3f80000016227421 */ /* 0x000fc60000010100 */
[----:B------:R-:W0:Y:S01]  /*0de0*/  MUFU.SQRT R31, R17 ;  /* 0x00000011001f7308 */ /* 0x000e220000002000 */
[----:B------:R-:W-:-:S04]  /*0df0*/  FMUL.FTZ R34, R34, R29 ;  /* 0x0000001d22227220 */ /* 0x000fc80000410000 */
[----:B------:R-:W-:Y:S01]  /*0e00*/  FFMA.FTZ R13, R13, R22, R34 ;  /* 0x000000160d0d7223 */ /* 0x000fe20000010022 */
[----:B0-----:R-:W-:-:S04]  /*0e10*/  FFMA.FTZ R31, R2, UR14, R31 ;  /* 0x0000000e021f7c23 */ /* 0x001fc8000801001f */
[----:B------:R-:W0:Y:S02]  /*0e20*/  MUFU.RCP R36, R31 ;  /* 0x0000001f00247308 */ /* 0x000e240000001000 */
[----:B0-----:R-:W-:-:S04]  /*0e30*/  FMUL.FTZ R29, R13, R36 ;  /* 0x000000240d1d7220 */ /* 0x001fc80000410000 */
[----:B------:R-:W-:-:S05]  /*0e40*/  FFMA.FTZ R24, R5, R29, R24 ;  /* 0x0000001d05187223 */ /* 0x000fca0000010018 */
[----:B------:R-:W-:-:S05]  /*0e50*/  F2FP.BF16.F32.PACK_AB R24, RZ, R24 ;  /* 0x00000018ff18723e */ /* 0x000fca00000010ff */
[----:B------:R-:W-:-:S04]  /*0e60*/  @P0 IMAD.U32 R34, R24, 0x10000, RZ ;  /* 0x0001000018220824 */ /* 0x000fc800078e00ff */
[----:B------:R-:W-:-:S05]  /*0e70*/  @P0 FMUL.FTZ R29, R7, R34 ;  /* 0x00000022071d0220 */ /* 0x000fca0000410000 */
[----:B------:R-:W-:-:S04]  /*0e80*/  @P0 F2FP.BF16.F32.PACK_AB R29, RZ, R29 ;  /* 0x0000001dff1d023e */ /* 0x000fc800000010ff */
[----:B------:R-:W-:-:S07]  /*0e90*/  @P0 PRMT R24, R29, 0x7610, R24 ;  /* 0x000076101d180816 */ /* 0x000fce0000000018 */
.L_x_1602:
[----:B------:R-:W-:Y:S05]  /*0ea0*/  BSYNC B1 ;  /* 0x0000000000017941 */ /* 0x000fea0003800000 */
.L_x_1601:
[----:B------:R-:W-:Y:S04]  /*0eb0*/  BSSY B1, `(.L_x_1603) ;  /* 0x0000015000017945 */ /* 0x000fe80003800000 */
[----:B------:R-:W-:Y:S05]  /*0ec0*/  @!P2 BRA `(.L_x_1604) ;  /* 0x00000000004ca947 */ /* 0x000fea0003800000 */
[----:B------:R-:W-:Y:S01]  /*0ed0*/  FMUL.FTZ R29, R30, R30 ;  /* 0x0000001e1e1d7220 */ /* 0x000fe20000410000 */
[----:B------:R-:W-:Y:S01]  /*0ee0*/  FADD.FTZ R34, -R23, 1 ;  /* 0x3f80000017227421 */ /* 0x000fe20000010100 */
[----:B------:R-:W-:Y:S02]  /*0ef0*/  SHF.L.U32 R26, R26, 0x10, RZ ;  /* 0x000000101a1a7819 */ /* 0x000fe400000006ff */
[----:B------:R-:W-:Y:S01]  /*0f00*/  FSETP.LT.FTZ.AND P0, PT, RZ, UR15, PT ;  /* 0x0000000fff007c0b */ /* 0x000fe2000bf11000 */
[----:B------:R-:W-:-:S04]  /*0f10*/  FMUL.FTZ R29, R34, R29 ;  /* 0x0000001d221d7220 */ /* 0x000fc80000410000 */
[----:B------:R-:W-:-:S04]  /*0f20*/  FFMA.FTZ R18, R18, R23, R29 ;  /* 0x0000001712127223 */ /* 0x000fc8000001001d */
[----:B------:R-:W0:Y:S02]  /*0f30*/  MUFU.SQRT R29, R18 ;  /* 0x00000012001d7308 */ /* 0x000e240000002000 */
[----:B0-----:R-:W-:Y:S01]  /*0f40*/  FFMA.FTZ R31, R2, UR14, R29 ;  /* 0x0000000e021f7c23 */ /* 0x001fe2000801001d */
[----:B------:R-:W-:-:S04]  /*0f50*/  FADD.FTZ R29, -R22, 1 ;  /* 0x3f800000161d7421 */ /* 0x000fc80000010100 */
[----:B------:R-:W-:Y:S01]  /*0f60*/  FMUL.FTZ R29, R29, R30 ;  /* 0x0000001e1d1d7220 */ /* 0x000fe20000410000 */
[----:B------:R-:W0:Y:S03]  /*0f70*/  MUFU.RCP R31, R31 ;  /* 0x0000001f001f7308 */ /* 0x000e260000001000 */
[----:B------:R-:W-:-:S04]  /*0f80*/  FFMA.FTZ R14, R14, R22, R29 ;  /* 0x000000160e0e7223 */ /* 0x000fc8000001001d */
[----:B0-----:R-:W-:-:S04]  /*0f90*/  FMUL.FTZ R29, R14, R31 ;  /* 0x0000001f0e1d7220 */ /* 0x001fc80000410000 */
[----:B------:R-:W-:-:S05]  /*0fa0*/  FFMA.FTZ R26, R5, R29, R26 ;  /* 0x0000001d051a7223 */ /* 0x000fca000001001a */
[----:B------:R-:W-:-:S05]  /*0fb0*/  F2FP.BF16.F32.PACK_AB R26, RZ, R26 ;  /* 0x0000001aff1a723e */ /* 0x000fca00000010ff */
[----:B------:R-:W-:-:S04]  /*0fc0*/  @P0 IMAD.U32 R30, R26, 0x10000, RZ ;  /* 0x000100001a1e0824 */ /* 0x000fc800078e00ff */
[----:B------:R-:W-:-:S05]  /*0fd0*/  @P0 FMUL.FTZ R29, R7, R30 ;  /* 0x0000001e071d0220 */ /* 0x000fca0000410000 */
[----:B------:R-:W-:-:S04]  /*0fe0*/  @P0 F2FP.BF16.F32.PACK_AB R29, RZ, R29 ;  /* 0x0000001dff1d023e */ /* 0x000fc800000010ff */
[----:B------:R-:W-:-:S07]  /*0ff0*/  @P0 PRMT R26, R29, 0x7610, R26 ;  /* 0x000076101d1a0816 */ /* 0x000fce000000001a */
.L_x_1604:
[----:B------:R-:W-:Y:S05]  /*1000*/  BSYNC B1 ;  /* 0x0000000000017941 */ /* 0x000fea0003800000 */
.L_x_1603:
[----:B------:R-:W-:Y:S05]  /*1010*/  @!P3 BRA `(.L_x_1605) ;  /* 0x000000080004b947 */ /* 0x000fea0003800000 */
[-C--:B------:R-:W-:Y:S01]  /*1020*/  FMUL.FTZ R29, R28, R28.reuse ;  /* 0x0000001c1c1d7220 */ /* 0x080fe20000410000 */
[----:B------:R-:W-:Y:S01]  /*1030*/  FADD.FTZ R30, -R23, 1 ;  /* 0x3f800000171e7421 */ /* 0x000fe20000010100 */
[----:B------:R-:W-:Y:S01]  /*1040*/  FADD.FTZ R31, -R22, 1 ;  /* 0x3f800000161f7421 */ /* 0x000fe20000010100 */
[----:B------:R-:W-:Y:S02]  /*1050*/  FSETP.LT.FTZ.AND P0, PT, RZ, UR15, PT ;  /* 0x0000000fff007c0b */ /* 0x000fe4000bf11000 */
[----:B------:R-:W-:Y:S01]  /*1060*/  FMUL.FTZ R30, R30, R29 ;  /* 0x0000001d1e1e7220 */ /* 0x000fe20000410000 */
[----:B------:R-:W-:-:S03]  /*1070*/  FMUL.FTZ R28, R31, R28 ;  /* 0x0000001c1f1c7220 */ /* 0x000fc60000410000 */
[----:B------:R-:W-:Y:S01]  /*1080*/  FFMA.FTZ R19, R19, R23, R30 ;  /* 0x0000001713137223 */ /* 0x000fe2000001001e */
[----:B------:R-:W-:Y:S01]  /*1090*/  FFMA.FTZ R15, R15, R22, R28 ;  /* 0x000000160f0f7223 */ /* 0x000fe2000001001c */
[----:B------:R-:W-:Y:S02]  /*10a0*/  IMAD.U32 R28, R27, 0x10000, RZ ;  /* 0x000100001b1c7824 */ /* 0x000fe400078e00ff */
[----:B------:R-:W0:Y:S02]  /*10b0*/  MUFU.SQRT R29, R19 ;  /* 0x00000013001d7308 */ /* 0x000e240000002000 */
[----:B0-----:R-:W-:-:S06]  /*10c0*/  FFMA.FTZ R29, R2, UR14, R29 ;  /* 0x0000000e021d7c23 */ /* 0x001fcc000801001d */
[----:B------:R-:W0:Y:S02]  /*10d0*/  MUFU.RCP R30, R29 ;  /* 0x0000001d001e7308 */ /* 0x000e240000001000 */
[----:B0-----:R-:W-:-:S04]  /*10e0*/  FMUL.FTZ R27, R15, R30 ;  /* 0x0000001e0f1b7220 */ /* 0x001fc80000410000 */
[----:B------:R-:W-:-:S05]  /*10f0*/  FFMA.FTZ R27, R5, R27, R28 ;  /* 0x0000001b051b7223 */ /* 0x000fca000001001c */
[----:B------:R-:W-:Y:S01]  /*1100*/  F2FP.BF16.F32.PACK_AB R27, RZ, R27 ;  /* 0x0000001bff1b723e */ /* 0x000fe200000010ff */
[----:B------:R-:W-:Y:S06]  /*1110*/  @!P0 BRA `(.L_x_1605) ;  /* 0x0000000400c48947 */ /* 0x000fec0003800000 */
[----:B------:R-:W-:-:S05]  /*1120*/  SHF.L.U32 R28, R27, 0x10, RZ ;  /* 0x000000101b1c7819 */ /* 0x000fca00000006ff */
[----:B------:R-:W-:-:S05]  /*1130*/  FMUL.FTZ R27, R7, R28 ;  /* 0x0000001c071b7220 */ /* 0x000fca0000410000 */
[----:B------:R-:W-:Y:S01]  /*1140*/  F2FP.BF16.F32.PACK_AB R27, RZ, R27 ;  /* 0x0000001bff1b723e */ /* 0x000fe200000010ff */
[----:B------:R-:W-:Y:S06]  /*1150*/  BRA `(.L_x_1605) ;  /* 0x0000000400b47947 */ /* 0x000fec0003800000 */
.L_x_1598:
[----:B------:R-:W-:Y:S02]  /*1160*/  IMAD.U32 R31, R40, 0x10000, RZ ;  /* 0x00010000281f7824 */ /* 0x000fe400078e00ff */
[----:B------:R-:W-:Y:S01]  /*1170*/  FADD.FTZ R29, -R23, 1 ;  /* 0x3f800000171d7421 */ /* 0x000fe20000010100 */
[----:B------:R-:W-:Y:S01]  /*1180*/  FSETP.LT.FTZ.AND P0, PT, RZ, UR15, PT ;  /* 0x0000000fff007c0b */ /* 0x000fe2000bf11000 */
[----:B------:R-:W-:Y:S02]  /*1190*/  IMAD.U32 R30, R25, 0x10000, RZ ;  /* 0x00010000191e7824 */ /* 0x000fe400078e00ff */
[----:B------:R-:W-:-:S04]  /*11a0*/  FMUL.FTZ R28, R31, R31 ;  /* 0x0000001f1f1c7220 */ /* 0x000fc80000410000 */
[----:B------:R-:W-:Y:S01]  /*11b0*/  FMUL.FTZ R41, R28, R29 ;  /* 0x0000001d1c297220 */ /* 0x000fe20000410000 */
[----:B------:R-:W-:-:S03]  /*11c0*/  FADD.FTZ R28, -R22, 1 ;  /* 0x3f800000161c7421 */ /* 0x000fc60000010100 */
[----:B------:R-:W-:Y:S01]  /*11d0*/  FFMA.FTZ R16, R16, R23, R41 ;  /* 0x0000001710107223 */ /* 0x000fe20000010029 */
[----:B------:R-:W-:-:S03]  /*11e0*/  FMUL.FTZ R31, R31, R28 ;  /* 0x0000001c1f1f7220 */ /* 0x000fc60000410000 */
[----:B------:R-:W0:Y:S01]  /*11f0*/  MUFU.SQRT R41, R16 ;  /* 0x0000001000297308 */ /* 0x000e220000002000 */
[----:B------:R-:W-:Y:S01]  /*1200*/  FFMA.FTZ R12, R12, R22, R31 ;  /* 0x000000160c0c7223 */ /* 0x000fe2000001001f */
[----:B0-----:R-:W-:-:S06]  /*1210*/  FFMA.FTZ R41, R2, UR14, R41 ;  /* 0x0000000e02297c23 */ /* 0x001fcc0008010029 */
[----:B------:R-:W0:Y:S02]  /*1220*/  MUFU.RCP R41, R41 ;  /* 0x0000002900297308 */ /* 0x000e240000001000 */
[----:B0-----:R-:W-:-:S04]  /*1230*/  FMUL.FTZ R25, R12, R41 ;  /* 0x000000290c197220 */ /* 0x001fc80000410000 */
[----:B------:R-:W-:-:S05]  /*1240*/  FFMA.FTZ R25, R5, R25, R30 ;  /* 0x0000001905197223 */ /* 0x000fca000001001e */
[----:B------:R-:W-:Y:S01]  /*1250*/  F2FP.BF16.F32.PACK_AB R25, RZ, R25 ;  /* 0x00000019ff19723e */ /* 0x000fe200000010ff */
[----:B------:R-:W-:Y:S06]  /*1260*/  @P0 BRA `(.L_x_1606) ;  /* 0x0000000000a00947 */ /* 0x000fec0003800000 */
[----:B------:R-:W-:Y:S01]  /*1270*/  SHF.L.U32 R43, R39, 0x10, RZ ;  /* 0x00000010272b7819 */ /* 0x000fe200000006ff */
[----:B------:R-:W-:Y:S01]  /*1280*/  IMAD.U32 R31, R37, 0x10000, RZ ;  /* 0x00010000251f7824 */ /* 0x000fe200078e00ff */
[----:B------:R-:W-:Y:S01]  /*1290*/  SHF.L.U32 R24, R24, 0x10, RZ ;  /* 0x0000001018187819 */ /* 0x000fe200000006ff */
[----:B------:R-:W-:Y:S02]  /*12a0*/  IMAD.U32 R41, R38, 0x10000, RZ ;  /* 0x0001000026297824 */ /* 0x000fe400078e00ff */
[----:B------:R-:W-:Y:S01]  /*12b0*/  FMUL.FTZ R30, R43, R43 ;  /* 0x0000002b2b1e7220 */ /* 0x000fe20000410000 */
[----:B------:R-:W-:Y:S01]  /*12c0*/  FMUL.FTZ R34, R31, R31 ;  /* 0x0000001f1f227220 */ /* 0x000fe20000410000 */
[----:B------:R-:W-:Y:S01]  /*12d0*/  FMUL.FTZ R36, R28, R43 ;  /* 0x0000002b1c247220 */ /* 0x000fe20000410000 */
[----:B------:R-:W-:Y:S02]  /*12e0*/  IMAD.U32 R26, R26, 0x10000, RZ ;  /* 0x000100001a1a7824 */ /* 0x000fe400078e00ff */
[C---:B------:R-:W-:Y:S01]  /*12f0*/  FMUL.FTZ R30, R29.reuse, R30 ;  /* 0x0000001e1d1e7220 */ /* 0x040fe20000410000 */
[----:B------:R-:W-:Y:S01]  /*1300*/  FMUL.FTZ R34, R29, R34 ;  /* 0x000000221d227220 */ /* 0x000fe20000410000 */
[----:B------:R-:W-:-:S02]  /*1310*/  FFMA.FTZ R13, R13, R22, R36 ;  /* 0x000000160d0d7223 */ /* 0x000fc40000010024 */
[----:B------:R-:W-:Y:S01]  /*1320*/  FFMA.FTZ R17, R17, R23, R30 ;  /* 0x0000001711117223 */ /* 0x000fe2000001001e */
[----:B------:R-:W-:Y:S01]  /*1330*/  FMUL.FTZ R30, R41, R41 ;  /* 0x00000029291e7220 */ /* 0x000fe20000410000 */
[----:B------:R-:W-:Y:S01]  /*1340*/  FFMA.FTZ R19, R19, R23, R34 ;  /* 0x0000001713137223 */ /* 0x000fe20000010022 */
[C---:B------:R-:W-:Y:S01]  /*1350*/  FMUL.FTZ R41, R28.reuse, R41 ;  /* 0x000000291c297220 */ /* 0x040fe20000410000 */
[----:B------:R-:W0:Y:S01]  /*1360*/  MUFU.SQRT R45, R17 ;  /* 0x00000011002d7308 */ /* 0x000e220000002000 */
[----:B------:R-:W-:Y:S01]  /*1370*/  FMUL.FTZ R29, R29, R30 ;  /* 0x0000001e1d1d7220 */ /* 0x000fe20000410000 */
[----:B------:R-:W-:Y:S01]  /*1380*/  FMUL.FTZ R28, R28, R31 ;  /* 0x0000001f1c1c7220 */ /* 0x000fe20000410000 */
[-C--:B------:R-:W-:Y:S02]  /*1390*/  FFMA.FTZ R14, R14, R22.reuse, R41 ;  /* 0x000000160e0e7223 */ /* 0x080fe40000010029 */
[----:B------:R-:W-:Y:S01]  /*13a0*/  FFMA.FTZ R18, R18, R23, R29 ;  /* 0x0000001712127223 */ /* 0x000fe2000001001d */
[----:B------:R-:W-:Y:S01]  /*13b0*/  FFMA.FTZ R15, R15, R22, R28 ;  /* 0x000000160f0f7223 */ /* 0x000fe2000001001c */
[----:B------:R-:W-:Y:S01]  /*13c0*/  SHF.L.U32 R28, R27, 0x10, RZ ;  /* 0x000000101b1c7819 */ /* 0x000fe200000006ff */
[----:B------:R-:W1:Y:S08]  /*13d0*/  MUFU.SQRT R49, R19 ;  /* 0x0000001300317308 */ /* 0x000e700000002000 */
[----:B------:R-:W2:Y:S01]  /*13e0*/  MUFU.SQRT R29, R18 ;  /* 0x00000012001d7308 */ /* 0x000ea20000002000 */
[----:B0-----:R-:W-:-:S07]  /*13f0*/  FFMA.FTZ R34, R2, UR14, R45 ;  /* 0x0000000e02227c23 */ /* 0x001fce000801002d */
[----:B------:R-:W0:Y:S01]  /*1400*/  MUFU.RCP R34, R34 ;  /* 0x0000002200227308 */ /* 0x000e220000001000 */
[----:B-1----:R-:W-:-:S07]  /*1410*/  FFMA.FTZ R30, R2, UR14, R49 ;  /* 0x0000000e021e7c23 */ /* 0x002fce0008010031 */
[----:B------:R-:W1:Y:S01]  /*1420*/  MUFU.RCP R30, R30 ;  /* 0x0000001e001e7308 */ /* 0x000e620000001000 */
[----:B--2---:R-:W-:-:S07]  /*1430*/  FFMA.FTZ R29, R2, UR14, R29 ;  /* 0x0000000e021d7c23 */ /* 0x004fce000801001d */
[----:B------:R-:W2:Y:S01]  /*1440*/  MUFU.RCP R29, R29 ;  /* 0x0000001d001d7308 */ /* 0x000ea20000001000 */
[----:B0-----:R-:W-:-:S04]  /*1450*/  FMUL.FTZ R34, R13, R34 ;  /* 0x000000220d227220 */ /* 0x001fc80000410000 */
[----:B------:R-:W-:Y:S01]  /*1460*/  FFMA.FTZ R24, R5, R34, R24 ;  /* 0x0000002205187223 */ /* 0x000fe20000010018 */
[----:B-1----:R-:W-:-:S04]  /*1470*/  FMUL.FTZ R27, R15, R30 ;  /* 0x0000001e0f1b7220 */ /* 0x002fc80000410000 */
[----:B------:R-:W-:Y:S01]  /*1480*/  FFMA.FTZ R27, R5, R27, R28 ;  /* 0x0000001b051b7223 */ /* 0x000fe2000001001c */
[----:B--2---:R-:W-:-:S04]  /*1490*/  FMUL.FTZ R29, R14, R29 ;  /* 0x0000001d0e1d7220 */ /* 0x004fc80000410000 */
[----:B------:R-:W-:Y:S01]  /*14a0*/  F2FP.BF16.F32.PACK_AB R27, RZ, R27 ;  /* 0x0000001bff1b723e */ /* 0x000fe200000010ff */
[----:B------:R-:W-:-:S05]  /*14b0*/  FFMA.FTZ R29, R5, R29, R26 ;  /* 0x0000001d051d7223 */ /* 0x000fca000001001a */
[----:B------:R-:W-:-:S04]  /*14c0*/  F2FP.BF16.F32.PACK_AB R24, R29, R24 ;  /* 0x000000181d18723e */ /* 0x000fc800000010ff */
[----:B------:R-:W-:Y:S01]  /*14d0*/  PRMT R26, R24, 0x7632, R26 ;  /* 0x00007632181a7816 */ /* 0x000fe2000000001a */
[----:B------:R-:W-:Y:S06]  /*14e0*/  BRA `(.L_x_1605) ;  /* 0x0000000000d07947 */ /* 0x000fec0003800000 */
.L_x_1606:
[----:B------:R-:W-:Y:S01]  /*14f0*/  IMAD.U32 R43, R39, 0x10000, RZ ;  /* 0x00010000272b7824 */ /* 0x000fe200078e00ff */
[----:B------:R-:W-:Y:S01]  /*1500*/  SHF.L.U32 R31, R38, 0x10, RZ ;  /* 0x00000010261f7819 */ /* 0x000fe200000006ff */
[----:B------:R-:W-:Y:S01]  /*1510*/  IMAD.U32 R41, R37, 0x10000, RZ ;  /* 0x0001000025297824 */ /* 0x000fe200078e00ff */
[----:B------:R-:W-:Y:S01]  /*1520*/  SHF.L.U32 R24, R24, 0x10, RZ ;  /* 0x0000001018187819 */ /* 0x000fe200000006ff */
[----:B------:R-:W-:Y:S01]  /*1530*/  FMUL.FTZ R30, R43, R43 ;  /* 0x0000002b2b1e7220 */ /* 0x000fe20000410000 */
[----:B------:R-:W-:Y:S02]  /*1540*/  IMAD.U32 R26, R26, 0x10000, RZ ;  /* 0x000100001a1a7824 */ /* 0x000fe400078e00ff */
[----:B------:R-:W-:Y:S01]  /*1550*/  FMUL.FTZ R34, R31, R31 ;  /* 0x0000001f1f227220 */ /* 0x000fe20000410000 */
[----:B------:R-:W-:-:S03]  /*1560*/  FMUL.FTZ R30, R29, R30 ;  /* 0x0000001e1d1e7220 */ /* 0x000fc60000410000 */
[----:B------:R-:W-:Y:S01]  /*1570*/  FMUL.FTZ R45, R29, R34 ;  /* 0x000000221d2d7220 */ /* 0x000fe20000410000 */
[----:B------:R-:W-:Y:S01]  /*1580*/  FFMA.FTZ R17, R17, R23, R30 ;  /* 0x0000001711117223 */ /* 0x000fe2000001001e */
[----:B------:R-:W-:Y:S02]  /*1590*/  FMUL.FTZ R30, R41, R41 ;  /* 0x00000029291e7220 */ /* 0x000fe40000410000 */
[----:B------:R-:W-:Y:S01]  /*15a0*/  FFMA.FTZ R18, R18, R23, R45 ;  /* 0x0000001712127223 */ /* 0x000fe2000001002d */
[----:B------:R-:W0:Y:S01]  /*15b0*/  MUFU.SQRT R49, R17 ;  /* 0x0000001100317308 */ /* 0x000e220000002000 */
[----:B------:R-:W-:-:S04]  /*15c0*/  FMUL.FTZ R30, R29, R30 ;  /* 0x0000001e1d1e7220 */ /* 0x000fc80000410000 */
[----:B------:R-:W-:Y:S01]  /*15d0*/  FFMA.FTZ R19, R19, R23, R30 ;  /* 0x0000001713137223 */ /* 0x000fe2000001001e */
[C---:B------:R-:W-:Y:S01]  /*15e0*/  FMUL.FTZ R30, R28.reuse, R43 ;  /* 0x0000002b1c1e7220 */ /* 0x040fe20000410000 */
[C---:B------:R-:W-:Y:S01]  /*15f0*/  FMUL.FTZ R43, R28.reuse, R31 ;  /* 0x0000001f1c2b7220 */ /* 0x040fe20000410000 */
[----:B------:R-:W1:Y:S01]  /*1600*/  MUFU.SQRT R29, R18 ;  /* 0x00000012001d7308 */ /* 0x000e620000002000 */
[----:B------:R-:W-:Y:S01]  /*1610*/  FMUL.FTZ R28, R28, R41 ;  /* 0x000000291c1c7220 */ /* 0x000fe20000410000 */
[-C--:B------:R-:W-:Y:S01]  /*1620*/  FFMA.FTZ R13, R13, R22.reuse, R30 ;  /* 0x000000160d0d7223 */ /* 0x080fe2000001001e */
[-C--:B------:R-:W-:Y:S02]  /*1630*/  FFMA.FTZ R14, R14, R22.reuse, R43 ;  /* 0x000000160e0e7223 */ /* 0x080fe4000001002b */
[----:B------:R-:W-:Y:S01]  /*1640*/  FFMA.FTZ R15, R15, R22, R28 ;  /* 0x000000160f0f7223 */ /* 0x000fe2000001001c */
[----:B------:R-:W-:Y:S02]  /*1650*/  SHF.L.U32 R28, R27, 0x10, RZ ;  /* 0x000000101b1c7819 */ /* 0x000fe400000006ff */
        /* <DEDUP_REMOVED lines=9> */
[----:B-1----:R-:W-:-:S03]  /*16f0*/  FMUL.FTZ R29, R14, R29 ;  /* 0x0000001d0e1d7220 */ /* 0x002fc60000410000 */
[----:B------:R-:W0:Y:S01]  /*1700*/  F2F.BF16.F32 R24, R31 ;  /* 0x0000001f00187304 */ /* 0x000e220000202000 */
[----:B------:R-:W-:Y:S01]  /*1710*/  FFMA.FTZ R29, R5, R29, R26 ;  /* 0x0000001d051d7223 */ /* 0x000fe2000001001a */
[----:B--2---:R-:W-:-:S06]  /*1720*/  FMUL.FTZ R30, R15, R30 ;  /* 0x0000001e0f1e7220 */ /* 0x004fcc0000410000 */
[----:B------:R-:W1:Y:S01]  /*1730*/  F2F.BF16.F32 R26, R29 ;  /* 0x0000001d001a7304 */ /* 0x000e620000202000 */
[----:B------:R-:W-:Y:S01]  /*1740*/  FFMA.FTZ R34, R5, R30, R28 ;  /* 0x0000001e05227223 */ /* 0x000fe2000001001c */
[----:B------:R-:W-:Y:S01]  /*1750*/  IMAD.U32 R30, R25, 0x10000, RZ ;  /* 0x00010000191e7824 */ /* 0x000fe200078e00ff */
[----:B0-----:R-:W-:-:S05]  /*1760*/  SHF.L.U32 R24, R24, 0x10, RZ ;  /* 0x0000001018187819 */ /* 0x001fca00000006ff */
[----:B------:R-:W0:Y:S01]  /*1770*/  F2F.BF16.F32 R28, R34 ;  /* 0x00000022001c7304 */ /* 0x000e220000202000 */
[C---:B------:R-:W-:Y:S01]  /*1780*/  FMUL.FTZ R27, R7.reuse, R30 ;  /* 0x0000001e071b7220 */ /* 0x040fe20000410000 */
[----:B------:R-:W-:Y:S01]  /*1790*/  FMUL.FTZ R24, R7, R24 ;  /* 0x0000001807187220 */ /* 0x000fe20000410000 */
[----:B-1----:R-:W-:-:S04]  /*17a0*/  IMAD.U32 R26, R26, 0x10000, RZ ;  /* 0x000100001a1a7824 */ /* 0x002fc800078e00ff */
[----:B------:R-:W-:Y:S01]  /*17b0*/  F2FP.BF16.F32.PACK_AB R27, R24, R27 ;  /* 0x0000001b181b723e */ /* 0x000fe200000010ff */
[----:B------:R-:W-:-:S03]  /*17c0*/  FMUL.FTZ R26, R7, R26 ;  /* 0x0000001a071a7220 */ /* 0x000fc60000410000 */
[----:B------:R-:W-:Y:S02]  /*17d0*/  PRMT R24, R27, 0x7632, R24 ;  /* 0x000076321b187816 */ /* 0x000fe40000000018 */
[----:B0-----:R-:W-:-:S05]  /*17e0*/  SHF.L.U32 R28, R28, 0x10, RZ ;  /* 0x000000101c1c7819 */ /* 0x001fca00000006ff */
[----:B------:R-:W-:-:S05]  /*17f0*/  FMUL.FTZ R25, R7, R28 ;  /* 0x0000001c07197220 */ /* 0x000fca0000410000 */
[----:B------:R-:W-:Y:S02]  /*1800*/  F2FP.BF16.F32.PACK_AB R26, R25, R26 ;  /* 0x0000001a191a723e */ /* 0x000fe400000010ff */
[----:B------:R-:W-:Y:S02]  /*1810*/  PRMT R25, R27, 0x7610, R25 ;  /* 0x000076101b197816 */ /* 0x000fe40000000019 */
[----:B------:R-:W-:-:S07]  /*1820*/  PRMT R27, R26, 0x7632, R27 ;  /* 0x000076321a1b7816 */ /* 0x000fce000000001b */
.L_x_1605:
[----:B------:R-:W-:Y:S05]  /*1830*/  BSYNC B0 ;  /* 0x0000000000007941 */ /* 0x000fea0003800000 */
.L_x_1597:
        /* <DEDUP_REMOVED lines=11> */
[----:B------:R0:W-:Y:S04]  /*18f0*/  LDS.U16 R42, [R47+0xc0] ;  /* 0x0000c0002f2a7984 */ /* 0x0001e80000000400 */
[----:B------:R-:W-:Y:S01]  /*1900*/  @!P0 STS [UR4+0x2000], R21 ;  /* 0x00200015ff008988 */ /* 0x000fe20008000804 */
[----:B------:R-:W-:Y:S01]  /*1910*/  BAR.SYNC.DEFER_BLOCKING 0x0 ;  /* 0x0000000000007b1d */ /* 0x000fe20000010000 */
[----:B0-----:R-:W-:-:S05]  /*1920*/  LEA R47, R41, UR4, 0x2 ;  /* 0x00000004292f7c11 */ /* 0x001fca000f8e10ff */
[----:B------:R-:W0:Y:S02]  /*1930*/  LDS R27, [UR4+0x2000] ;  /* 0x00200004ff1b7984 */ /* 0x000e240008000800 */
[-C--:B0-----:R-:W-:Y:S02]  /*1940*/  ISETP.GE.AND P4, PT, R8, R27.reuse, PT ;  /* 0x0000001b0800720c */ /* 0x081fe40003f86270 */
        /* <DEDUP_REMOVED lines=12> */
[----:B--2---:R-:W-:-:S03]  /*1a10*/  @!P2 LEA R24, P5, R33, R28, 0x1 ;  /* 0x0000001c2118a211 */ /* 0x004fc600078a08ff */
[----:B------:R-:W-:Y:S01]  /*1a20*/  @!P3 STG.E.U16 desc[UR8][R26.64+0x40], R36 ;  /* 0x000040241a00b986 */ /* 0x000fe2000c101508 */
[C---:B------:R-:W-:Y:S02]  /*1a30*/  @!P2 LEA.HI.X R25, R33.reuse, R29, R20, 0x1, P5 ;  /* 0x0000001d2119a211 */ /* 0x040fe400028f0c14 */
[----:B---3--:R-:W-:Y:S02]  /*1a40*/  @!P1 LEA R48, P4, R33, R30, 0x1 ;  /* 0x0000001e21309211 */ /* 0x008fe400078808ff */
[----:B------:R-:W-:Y:S02]  /*1a50*/  PRMT R30, R43, 0x7610, R30 ;  /* 0x000076102b1e7816 */ /* 0x000fe4000000001e */
[----:B------:R-:W-:Y:S02]  /*1a60*/  @!P1 LEA.HI.X R49, R33, R31, R20, 0x1, P4 ;  /* 0x0000001f21319211 */ /* 0x000fe400020f0c14 */
[----:B------:R-:W-:Y:S01]  /*1a70*/  PRMT R31, R42, 0x7610, R31 ;  /* 0x000076102a1f7816 */ /* 0x000fe2000000001f */
[----:B------:R-:W-:Y:S04]  /*1a80*/  @!P2 STG.E.U16 desc[UR8][R24.64+0x80], R30 ;  /* 0x0000801e1800a986 */ /* 0x000fe8000c101508 */
        /* <DEDUP_REMOVED lines=32> */
[----:B------:R0:W-:Y:S01]  /*1c90*/  STS.128 [R47], R16 ;  /* 0x000000102f007388 */ /* 0x0001e20000000c00 */
[----:B------:R-:W-:-:S03]  /*1ca0*/  NOP ;  /* 0x0000000000007918 */ /* 0x000fc60000000000 */
[----:B------:R-:W-:Y:S04]  /*1cb0*/  LDS R43, [R11] ;  /* 0x000000000b2b7984 */ /* 0x000fe80000000800 */
[----:B------:R-:W-:Y:S04]  /*1cc0*/  LDS R41, [R11+0x80] ;  /* 0x000080000b297984 */ /* 0x000fe80000000800 */
[----:B------:R-:W-:Y:S01]  /*1cd0*/  LDS R44, [R11+0x100] ;  /* 0x000100000b2c7984 */ /* 0x000fe20000000800 */
[----:B0-----:R-:W0:Y:S03]  /*1ce0*/  LDC R18, c[0x0][0xc] ;  /* 0x00000300ff127b82 */ /* 0x001e260000000800 */
[----:B------:R-:W-:Y:S04]  /*1cf0*/  LDS R42, [R11+0x180] ;  /* 0x000180000b2a7984 */ /* 0x000fe80000000800 */
[----:B------:R-:W-:Y:S01]  /*1d00*/  @!P0 STS [UR4+0x4000], R21 ;  /* 0x00400015ff008988 */ /* 0x000fe20008000804 */
[----:B------:R-:W-:Y:S01]  /*1d10*/  BAR.SYNC.DEFER_BLOCKING 0x0 ;  /* 0x0000000000007b1d */ /* 0x000fe20000010000 */
[----:B0-----:R-:W-:-:S05]  /*1d20*/  LEA R35, R18, R35, 0xc ;  /* 0x0000002312237211 */ /* 0x001fca00078e60ff */
        /* <DEDUP_REMOVED lines=12> */
[----:B------:R0:W-:Y:S01]  /*1df0*/  @!P3 STG.E desc[UR8][R12.64], R43 ;  /* 0x0000002b0c00b986 */ /* 0x0001e2000c101908 */
[C---:B------:R-:W-:Y:S02]  /*1e00*/  @!P2 LEA.HI.X R15, R33.reuse, R15, R20, 0x2, P4 ;  /* 0x0000000f210fa211 */ /* 0x040fe400020f1414 */
[----:B--2---:R-:W-:-:S03]  /*1e10*/  @!P1 LEA R16, P5, R33, R16, 0x2 ;  /* 0x0000001021109211 */ /* 0x004fc600078a10ff */
[----:B------:R0:W-:Y:S01]  /*1e20*/  @!P2 STG.E desc[UR8][R14.64+0x80], R41 ;  /* 0x000080290e00a986 */ /* 0x0001e2000c101908 */
[C---:B------:R-:W-:Y:S02]  /*1e30*/  @!P1 LEA.HI.X R17, R33.reuse, R17, R20, 0x2, P5 ;  /* 0x0000001121119211 */ /* 0x040fe400028f1414 */
[----:B---3--:R-:W-:-:S03]  /*1e40*/  @!P0 LEA R10, P6, R33, R10, 0x2 ;  /* 0x0000000a210a8211 */ /* 0x008fc600078c10ff */
[----:B------:R0:W-:Y:S01]  /*1e50*/  @!P1 STG.E desc[UR8][R16.64+0x100], R44 ;  /* 0x0001002c10009986 */ /* 0x0001e2000c101908 */
[----:B------:R-:W-:-:S05]  /*1e60*/  @!P0 LEA.HI.X R11, R33, R11, R20, 0x2, P6 ;  /* 0x0000000b210b8211 */ /* 0x000fca00030f1414 */
[----:B------:R0:W-:Y:S01]  /*1e70*/  @!P0 STG.E desc[UR8][R10.64+0x180], R42 ;  /* 0x0001802a0a008986 */ /* 0x0001e2000c101908 */
[----:B------:R-:W-:-:S13]  /*1e80*/  ISETP.GE.U32.AND P0, PT, R35, UR6, PT ;  /* 0x0000000623007c0c */ /* 0x000fda000bf06070 */
[----:B0-----:R-:W-:Y:S05]  /*1e90*/  @!P0 BRA `(.L_x_1607) ;  /* 0xffffffe4003c8947 */ /* 0x001fea000383ffff */
[----:B------:R-:W-:Y:S05]  /*1ea0*/  EXIT ;  /* 0x000000000000794d */ /* 0x000fea0003800000 */
.L_x_1608:
        /* <DEDUP_REMOVED lines=13> */
.L_x_2145:


//--------------------- .text._Z21kOptimizer32bit2StateI6__halfLi0EEvPT_S2_PfS3_S3_ffffffffiffbi --------------------------
	.section	.text._Z21kOptimizer32bit2StateI6__halfLi0EEvPT_S2_PfS3_S3_ffffffffiffbi,"ax",@progbits
	.align	128
        .global         _Z21kOptimizer32bit2StateI6__halfLi0EEvPT_S2_PfS3_S3_ffffffffiffbi
        .type           _Z21kOptimizer32bit2StateI6__halfLi0EEvPT_S2_PfS3_S3_ffffffffiffbi,@function
        .size           _Z21kOptimizer32bit2StateI6__halfLi0EEvPT_S2_PfS3_S3_ffffffffiffbi,(.L_x_2146 - _Z21kOptimizer32bit2StateI6__halfLi0EEvPT_S2_PfS3_S3_ffffffffiffbi)
        .other          _Z21kOptimizer32bit2StateI6__halfLi0EEvPT_S2_PfS3_S3_ffffffffiffbi,@"STO_CUDA_ENTRY STV_DEFAULT"
_Z21kOptimizer32bit2StateI6__halfLi0EEvPT_S2_PfS3_S3_ffffffffiffbi:
.text._Z21kOptimizer32bit2StateI6__halfLi0EEvPT_S2_PfS3_S3_ffffffffiffbi:
[----:B------:R-:W-:Y:S08]  /*0000*/  LDC R1, c[0x0][0x28] ;  /* 0x00000a00ff017b82 */ /* 0x000ff00000000800 */
[----:B------:R-:W0:Y:S01]  /*0010*/  S2UR UR6, SR_CTAID.X ;  /* 0x00000000000679c3 */ /* 0x000e220000002500 */
[----:B------:R-:W-:Y:S01]  /*0020*/  ULDC UR7, c[0x0][0x268] ;  /* 0x00009a0000077ab9 */ /* 0x000fe20000000800 */
[----:B------:R-:W-:Y:S01]  /*0030*/  ULDC UR5, c[0x0][0x0] ;  /* 0x0000000000057ab9 */ /* 0x000fe20000000800 */
[----:B------:R-:W-:Y:S01]  /*0040*/  USHF.R.S32.HI UR4, URZ, 0x1f, UR7 ;  /* 0x0000001f3f047899 */ /* 0x000fe20008011407 */
[----:B------:R-:W-:Y:S01]  /*0050*/  HFMA2.MMA R5, -RZ, RZ, 1.875, 0 ;  /* 0x3f800000ff057435 */ /* 0x000fe200000001ff */
        /* <DEDUP_REMOVED lines=10> */
[----:B------:R-:W-:-:S04]  /*0100*/  MOV R35, UR5 ;  /* 0x0000000500237c02 */ /* 0x000fc80008000f00 */
[----:B------:R-:W-:-:S06]  /*0110*/  ISETP.GE.U32.AND P1, PT, R35, UR6, PT ;  /* 0x0000000623007c0c */ /* 0x000fcc000bf26070 */
[----:B------:R-:W-:Y:S07]  /*0120*/  @!P0 BRA `(.L_x_1609) ;  /* 0x0000000000208947 */ /* 0x000fee0003800000 */
        /* <DEDUP_REMOVED lines=8> */
.L_x_1609:
        /* <DEDUP_REMOVED lines=30> */
.L_x_1620:
[----:B------:R-:W-:Y:S01]  /*0390*/  BAR.SYNC.DEFER_BLOCKING 0x0 ;  /* 0x0000000000007b1d */ /* 0x000fe20000010000 */
[----:B------:R-:W-:Y:S02]  /*03a0*/  IADD3 R21, -R35, RZ, RZ ;  /* 0x000000ff23157210 */ /* 0x000fe40007ffe1ff */
[C---:B------:R-:W-:Y:S02]  /*03b0*/  IADD3 R33, P0, R8.reuse, R35, RZ ;  /* 0x0000002308217210 */ /* 0x040fe40007f1e0ff */
[----:B------:R-:W-:Y:S02]  /*03c0*/  VIADDMNMX.U32 R21, R21, R4, 0x1000, PT ;  /* 0x0000100015157446 */ /* 0x000fe40003800004 */
[C---:B------:R-:W-:Y:S02]  /*03d0*/  LOP3.LUT R9, R8.reuse, 0x20, RZ, 0xfc, !PT ;  /* 0x0000002008097812 */ /* 0x040fe400078efcff */
        /* <DEDUP_REMOVED lines=13> */
[----:B------:R-:W-:Y:S01]  /*04b0*/  IADD3 R26, R6, R3, RZ ;  /* 0x00000003061a7210 */ /* 0x000fe20007ffe0ff */
        /* <DEDUP_REMOVED lines=77> */
[----:B------:R-:W-:Y:S01]  /*0990*/  UPRMT UR5, UR12, 0x8880, URZ ;  /* 0x000088800c057896 */ /* 0x000fe2000800003f */
[--C-:B0-----:R-:W-:Y:S01]  /*09a0*/  HADD2.F32 R37, -RZ, R24.reuse.H0_H0 ;  /* 0x20000018ff257230 */ /* 0x101fe20000004100 */
[----:B------:R-:W-:Y:S01]  /*09b0*/  BSSY B0, `(.L_x_1610) ;  /* 0x00000df000007945 */ /* 0x000fe20003800000 */
[----:B------:R-:W-:-:S02]  /*09c0*/  HADD2.F32 R24, -RZ, R24.H1_H1 ;  /* 0x30000018ff187230 */ /* 0x000fc40000004100 */
[--C-:B------:R-:W-:Y:S01]  /*09d0*/  HADD2.F32 R41, -RZ, R25.reuse.H0_H0 ;  /* 0x20000019ff297230 */ /* 0x100fe20000004100 */
[----:B------:R-:W-:Y:S01]  /*09e0*/  ISETP.NE.AND P0, PT, RZ, UR5, PT ;  /* 0x00000005ff007c0c */ /* 0x000fe2000bf05270 */
[----:B------:R-:W-:Y:S02]  /*09f0*/  HADD2.F32 R25, -RZ, R25.H1_H1 ;  /* 0x30000019ff197230 */ /* 0x000fe40000004100 */
[----:B------:R-:W-:Y:S01]  /*0a00*/  FMUL.FTZ R37, R37, UR7 ;  /* 0x0000000725257c20 */ /* 0x000fe20008410000 */
[----:B------:R-:W-:Y:S01]  /*0a10*/  FMUL.FTZ R24, R24, UR7 ;  /* 0x0000000718187c20 */ /* 0x000fe20008410000 */
[----:B------:R-:W-:Y:S01]  /*0a20*/  FMUL.FTZ R41, R41, UR7 ;  /* 0x0000000729297c20 */ /* 0x000fe20008410000 */
[----:B-1----:R-:W-:-:S03]  /*0a30*/  FMUL.FTZ R28, R25, UR7 ;  /* 0x00000007191c7c20 */ /* 0x002fc60008410000 */
[----:B------:R-:W-:Y:S02]  /*0a40*/  F2FP.F16.F32.PACK_AB R37, R24, R37 ;  /* 0x000000251825723e */ /* 0x000fe400000000ff */
[----:B------:R-:W-:Y:S02]  /*0a50*/  F2FP.F16.F32.PACK_AB R28, R28, R41 ;  /* 0x000000291c1c723e */ /* 0x000fe400000000ff */
[----:B-----5:R-:W-:Y:S02]  /*0a60*/  PRMT R39, R37, 0x7632, R39 ;  /* 0x0000763225277816 */ /* 0x020fe40000000027 */
        /* <DEDUP_REMOVED lines=8> */
[----:B------:R-:W-:Y:S02]  /*0af0*/  PRMT R37, R28, 0x7632, R37 ;  /* 0x000076321c257816 */ /* 0x000fe40000000025 */
[C---:B-1----:R-:W-:Y:S02]  /*0b00*/  PRMT R24, R26.reuse, 0x7610, R24 ;  /* 0x000076101a187816 */ /* 0x042fe40000000018 */
[----:B------:R-:W-:Y:S02]  /*0b10*/  PRMT R26, R26, 0x7632, R26 ;  /* 0x000076321a1a7816 */ /* 0x000fe4000000001a */
[----:B------:R-:W-:Y:S01]  /*0b20*/  PRMT R25, R27, 0x7632, R25 ;  /* 0x000076321b197816 */ /* 0x000fe20000000019 */
[----:B------:R-:W-:Y:S06]  /*0b30*/  @!P0 BRA `(.L_x_1611) ;  /* 0x0000000400708947 */ /* 0x000fec0003800000 */
[----:B------:R-:W-:Y:S01]  /*0b40*/  HADD2.F32 R31, -RZ, R40.H0_H0 ;  /* 0x20000028ff1f7230 */ /* 0x000fe20000004100 */
[----:B------:R-:W-:Y:S01]  /*0b50*/  BSSY B1, `(.L_x_1612) ;  /* 0x000001b000017945 */ /* 0x000fe20003800000 */
[----:B------:R-:W-:Y:S02]  /*0b60*/  HADD2.F32 R29, -RZ, R39.H0_H0 ;  /* 0x20000027ff1d7230 */ /* 0x000fe40000004100 */
[----:B------:R-:W-:Y:S01]  /*0b70*/  HADD2.F32 R30, -RZ, R38.H0_H0 ;  /* 0x20000026ff1e7230 */ /* 0x000fe20000004100 */
[----:B------:R-:W-:Y:S01]  /*0b80*/  FSETP.NEU.FTZ.AND P0, PT, R31, RZ, PT ;  /* 0x000000ff1f00720b */ /* 0x000fe20003f1d000 */
[----:B------:R-:W-:Y:S01]  /*0b90*/  HADD2.F32 R28, -RZ, R37.H0_H0 ;  /* 0x20000025ff1c7230 */ /* 0x000fe20000004100 */
[----:B------:R-:W-:Y:S02]  /*0ba0*/  FSETP.NEU.FTZ.AND P1, PT, R29, RZ, PT ;  /* 0x000000ff1d00720b */ /* 0x000fe40003f3d000 */
[----:B------:R-:W-:Y:S02]  /*0bb0*/  FSETP.NEU.FTZ.AND P2, PT, R30, RZ, PT ;  /* 0x000000ff1e00720b */ /* 0x000fe40003f5d000 */
[----:B------:R-:W-:-:S07]  /*0bc0*/  FSETP.NEU.FTZ.AND P3, PT, R28, RZ, PT ;  /* 0x000000ff1c00720b */ /* 0x000fce0003f7d000 */
[----:B------:R-:W-:Y:S06]  /*0bd0*/  @!P0 BRA `(.L_x_1613) ;  /* 0x0000000000488947 */ /* 0x000fec0003800000 */
[----:B------:R-:W-:Y:S01]  /*0be0*/  FMUL.FTZ R34, R31, R31 ;  /* 0x0000001f1f227220 */ /* 0x000fe20000410000 */
[----:B------:R-:W-:Y:S01]  /*0bf0*/  FADD.FTZ R41, -R23, 1 ;  /* 0x3f80000017297421 */ /* 0x000fe20000010100 */
[----:B------:R-:W-:Y:S01]  /*0c00*/  HADD2.F32 R24, -RZ, R24.H0_H0 ;  /* 0x20000018ff187230 */ /* 0x000fe20000004100 */
[----:B------:R-:W-:Y:S02]  /*0c10*/  FSETP.LT.FTZ.AND P0, PT, RZ, UR15, PT ;  /* 0x0000000fff007c0b */ /* 0x000fe4000bf11000 */
        /* <DEDUP_REMOVED lines=10> */
[----:B------:R-:W-:-:S05]  /*0cc0*/  F2FP.F16.F32.PACK_AB R24, RZ, R24 ;  /* 0x00000018ff18723e */ /* 0x000fca00000000ff */
[----:B------:R-:W-:-:S05]  /*0cd0*/  @P0 HADD2.F32 R34, -RZ, R24.H0_H0 ;  /* 0x20000018ff220230 */ /* 0x000fca0000004100 */
[----:B------:R-:W-:-:S05]  /*0ce0*/  @P0 FMUL.FTZ R31, R7, R34 ;  /* 0x00000022071f0220 */ /* 0x000fca0000410000 */
[----:B------:R-:W-:-:S07]  /*0cf0*/  @P0 F2FP.F16.F32.PACK_AB R24, RZ, R31 ;  /* 0x0000001fff18023e */ /* 0x000fce00000000ff */
.L_x_1613:
[----:B------:R-:W-:Y:S05]  /*0d00*/  BSYNC B1 ;  /* 0x0000000000017941 */ /* 0x000fea0003800000 */
.L_x_1612:
[----:B------:R-:W-:Y:S04]  /*0d10*/  BSSY B1, `(.L_x_1614) ;  /* 0x0000014000017945 */ /* 0x000fe80003800000 */
[----:B------:R-:W-:Y:S05]  /*0d20*/  @!P1 BRA `(.L_x_1615) ;  /* 0x0000000000489947 */ /* 0x000fea0003800000 */
[----:B------:R-:W-:Y:S01]  /*0d30*/  FMUL.FTZ R31, R29, R29 ;  /* 0x0000001d1d1f7220 */ /* 0x000fe20000410000 */
[----:B------:R-:W-:Y:S01]  /*0d40*/  FADD.FTZ R34, -R23, 1 ;  /* 0x3f80000017227421 */ /* 0x000fe20000010100 */
[----:B------:R-:W-:Y:S01]  /*0d50*/  HADD2.F32 R26, -RZ, R26.H0_H0 ;  /* 0x2000001aff1a7230 */ /* 0x000fe20000004100 */
        /* <DEDUP_REMOVED lines=11> */
[----:B------:R-:W-:-:S05]  /*0e10*/  F2FP.F16.F32.PACK_AB R26, RZ, R26 ;  /* 0x0000001aff1a723e */ /* 0x000fca00000000ff */
[----:B------:R-:W-:-:S05]  /*0e20*/  @P0 HADD2.F32 R34, -RZ, R26.H0_H0 ;  /* 0x2000001aff220230 */ /* 0x000fca0000004100 */
[----:B------:R-:W-:-:S05]  /*0e30*/  @P0 FMUL.FTZ R29, R7, R34 ;  /* 0x00000022071d0220 */ /* 0x000fca0000410000 */
[----:B------:R-:W-:-:S07]  /*0e40*/  @P0 F2FP.F16.F32.PACK_AB R26, RZ, R29 ;  /* 0x0000001dff1a023e */ /* 0x000fce00000000ff */
.L_x_1615:
[----:B------:R-:W-:Y:S05]  /*0e50*/  BSYNC B1 ;  /* 0x0000000000017941 */ /* 0x000fea0003800000 */
.L_x_1614:
[----:B------:R-:W-:Y:S04]  /*0e60*/  BSSY B1, `(.L_x_1616) ;  /* 0x0000014000017945 */ /* 0x000fe80003800000 */
[----:B------:R-:W-:Y:S05]  /*0e70*/  @!P2 BRA `(.L_x_1617) ;  /* 0x000000000048a947 */ /* 0x000fea0003800000 */
[----:B------:R-:W-:Y:S01]  /*0e80*/  FMUL.FTZ R29, R30, R30 ;  /* 0x0000001e1e1d7220 */ /* 0x000fe20000410000 */
[----:B------:R-:W-:Y:S01]  /*0e90*/  FADD.FTZ R34, -R23, 1 ;  /* 0x3f80000017227421 */ /* 0x000fe20000010100 */
[----:B------:R-:W-:-:S03]  /*0ea0*/  FSETP.LT.FTZ.AND P0, PT, RZ, UR15, PT ;  /* 0x0000000fff007c0b */ /* 0x000fc6000bf11000 */
[----:B------:R-:W-:-:S04]  /*0eb0*/  FMUL.FTZ R29, R34, R29 ;  /* 0x0000001d221d7220 */ /* 0x000fc80000410000 */
[----:B------:R-:W-:-:S04]  /*0ec0*/  FFMA.FTZ R18, R18, R23, R29 ;  /* 0x0000001712127223 */ /* 0x000fc8000001001d */
[----:B------:R-:W0:Y:S02]  /*0ed0*/  MUFU.SQRT R29, R18 ;  /* 0x00000012001d7308 */ /* 0x000e240000002000 */
[----:B0-----:R-:W-:Y:S01]  /*0ee0*/  FFMA.FTZ R31, R2, UR14, R29 ;  /* 0x0000000e021f7c23 */ /* 0x001fe2000801001d */
[----:B------:R-:W-:-:S04]  /*0ef0*/  FADD.FTZ R29, -R22, 1 ;  /* 0x3f800000161d7421 */ /* 0x000fc80000010100 */
[----:B------:R-:W-:Y:S01]  /*0f00*/  FMUL.FTZ R29, R29, R30 ;  /* 0x0000001e1d1d7220 */ /* 0x000fe20000410000 */
[----:B------:R-:W0:Y:S01]  /*0f10*/  MUFU.RCP R31, R31 ;  /* 0x0000001f001f7308 */ /* 0x000e220000001000 */
[----:B------:R-:W-:Y:S02]  /*0f20*/  HADD2.F32 R30, -RZ, R27.H0_H0 ;  /* 0x2000001bff1e7230 */ /* 0x000fe40000004100 */
[----:B------:R-:W-:-:S04]  /*0f30*/  FFMA.FTZ R14, R14, R22, R29 ;  /* 0x000000160e0e7223 */ /* 0x000fc8000001001d */
[----:B0-----:R-:W-:-:S04]  /*0f40*/  FMUL.FTZ R27, R14, R31 ;  /* 0x0000001f0e1b7220 */ /* 0x001fc80000410000 */
[----:B------:R-:W-:-:S05]  /*0f50*/  FFMA.FTZ R27, R5, R27, R30 ;  /* 0x0000001b051b7223 */ /* 0x000fca000001001e */
[----:B------:R-:W-:-:S05]  /*0f60*/  F2FP.F16.F32.PACK_AB R27, RZ, R27 ;  /* 0x0000001bff1b723e */ /* 0x000fca00000000ff */
[----:B------:R-:W-:-:S05]  /*0f70*/  @P0 HADD2.F32 R30, -RZ, R27.H0_H0 ;  /* 0x2000001bff1e0230 */ /* 0x000fca0000004100 */
[----:B------:R-:W-:-:S05]  /*0f80*/  @P0 FMUL.FTZ R29, R7, R30 ;  /* 0x0000001e071d0220 */ /* 0x000fca0000410000 */
[----:B------:R-:W-:-:S07]  /*0f90*/  @P0 F2FP.F16.F32.PACK_AB R27, RZ, R29 ;  /* 0x0000001dff1b023e */ /* 0x000fce00000000ff */
.L_x_1617:
[----:B------:R-:W-:Y:S05]  /*0fa0*/  BSYNC B1 ;  /* 0x0000000000017941 */ /* 0x000fea0003800000 */
.L_x_1616:
        /* <DEDUP_REMOVED lines=9> */
[----:B------:R-:W-:Y:S02]  /*1040*/  HADD2.F32 R28, -RZ, R25.H0_H0 ;  /* 0x20000019ff1c7230 */ /* 0x000fe40000004100 */
[----:B------:R-:W0:Y:S02]  /*1050*/  MUFU.SQRT R29, R19 ;  /* 0x00000013001d7308 */ /* 0x000e240000002000 */
[----:B0-----:R-:W-:-:S06]  /*1060*/  FFMA.FTZ R29, R2, UR14, R29 ;  /* 0x0000000e021d7c23 */ /* 0x001fcc000801001d */
[----:B------:R-:W0:Y:S02]  /*1070*/  MUFU.RCP R30, R29 ;  /* 0x0000001d001e7308 */ /* 0x000e240000001000 */
[----:B0-----:R-:W-:-:S04]  /*1080*/  FMUL.FTZ R25, R15, R30 ;  /* 0x0000001e0f197220 */ /* 0x001fc80000410000 */
[----:B------:R-:W-:-:S05]  /*1090*/  FFMA.FTZ R25, R5, R25, R28 ;  /* 0x0000001905197223 */ /* 0x000fca000001001c */
[----:B------:R-:W-:Y:S01]  /*10a0*/  F2FP.F16.F32.PACK_AB R25, RZ, R25 ;  /* 0x00000019ff19723e */ /* 0x000fe200000000ff */
[----:B------:R-:W-:Y:S06]  /*10b0*/  @!P0 BRA `(.L_x_1618) ;  /* 0x0000000400b88947 */ /* 0x000fec0003800000 */
[----:B------:R-:W-:-:S05]  /*10c0*/  HADD2.F32 R28, -RZ, R25.H0_H0 ;  /* 0x20000019ff1c7230 */ /* 0x000fca0000004100 */
[----:B------:R-:W-:-:S05]  /*10d0*/  FMUL.FTZ R25, R7, R28 ;  /* 0x0000001c07197220 */ /* 0x000fca0000410000 */
[----:B------:R-:W-:Y:S01]  /*10e0*/  F2FP.F16.F32.PACK_AB R25, RZ, R25 ;  /* 0x00000019ff19723e */ /* 0x000fe200000000ff */
[----:B------:R-:W-:Y:S06]  /*10f0*/  BRA `(.L_x_1618) ;  /* 0x0000000400a87947 */ /* 0x000fec0003800000 */
.L_x_1611:
[----:B------:R-:W-:Y:S02]  /*1100*/  HADD2.F32 R29, -RZ, R40.H0_H0 ;  /* 0x20000028ff1d7230 */ /* 0x000fe40000004100 */
[----:B------:R-:W-:Y:S01]  /*1110*/  FADD.FTZ R30, -R23, 1 ;  /* 0x3f800000171e7421 */ /* 0x000fe20000010100 */
[----:B------:R-:W-:Y:S01]  /*1120*/  FADD.FTZ R28, -R22, 1 ;  /* 0x3f800000161c7421 */ /* 0x000fe20000010100 */
[----:B------:R-:W-:Y:S01]  /*1130*/  FSETP.LT.FTZ.AND P0, PT, RZ, UR15, PT ;  /* 0x0000000fff007c0b */ /* 0x000fe2000bf11000 */
[----:B------:R-:W-:Y:S02]  /*1140*/  HADD2.F32 R24, -RZ, R24.H0_H0 ;  /* 0x20000018ff187230 */ /* 0x000fe40000004100 */
[C---:B------:R-:W-:Y:S01]  /*1150*/  FMUL.FTZ R31, R29.reuse, R29 ;  /* 0x0000001d1d1f7220 */ /* 0x040fe20000410000 */
[----:B------:R-:W-:-:S03]  /*1160*/  FMUL.FTZ R29, R29, R28 ;  /* 0x0000001c1d1d7220 */ /* 0x000fc60000410000 */
[----:B------:R-:W-:Y:S01]  /*1170*/  FMUL.FTZ R31, R31, R30 ;  /* 0x0000001e1f1f7220 */ /* 0x000fe20000410000 */
[----:B------:R-:W-:-:S03]  /*1180*/  FFMA.FTZ R12, R12, R22, R29 ;  /* 0x000000160c0c7223 */ /* 0x000fc6000001001d */
[----:B------:R-:W-:-:S04]  /*1190*/  FFMA.FTZ R16, R16, R23, R31 ;  /* 0x0000001710107223 */ /* 0x000fc8000001001f */
[----:B------:R-:W0:Y:S02]  /*11a0*/  MUFU.SQRT R31, R16 ;  /* 0x00000010001f7308 */ /* 0x000e240000002000 */
[----:B0-----:R-:W-:-:S06]  /*11b0*/  FFMA.FTZ R31, R2, UR14, R31 ;  /* 0x0000000e021f7c23 */ /* 0x001fcc000801001f */
[----:B------:R-:W0:Y:S02]  /*11c0*/  MUFU.RCP R31, R31 ;  /* 0x0000001f001f7308 */ /* 0x000e240000001000 */
[----:B0-----:R-:W-:-:S04]  /*11d0*/  FMUL.FTZ R29, R12, R31 ;  /* 0x0000001f0c1d7220 */ /* 0x001fc80000410000 */
[----:B------:R-:W-:-:S05]  /*11e0*/  FFMA.FTZ R24, R5, R29, R24 ;  /* 0x0000001d05187223 */ /* 0x000fca0000010018 */
[----:B------:R-:W-:Y:S01]  /*11f0*/  F2FP.F16.F32.PACK_AB R24, RZ, R24 ;  /* 0x00000018ff18723e */ /* 0x000fe200000000ff */
[----:B------:R-:W-:Y:S06]  /*1200*/  @P0 BRA `(.L_x_1619) ;  /* 0x0000000000a00947 */ /* 0x000fec0003800000 */
[----:B------:R-:W-:Y:S02]  /*1210*/  HADD2.F32 R41, -RZ, R39.H0_H0 ;  /* 0x20000027ff297230 */ /* 0x000fe40000004100 */
[----:B------:R-:W-:Y:S02]  /*1220*/  HADD2.F32 R31, -RZ, R38.H0_H0 ;  /* 0x20000026ff1f7230 */ /* 0x000fe40000004100 */
[----:B------:R-:W-:Y:S02]  /*1230*/  HADD2.F32 R26, -RZ, R26.H0_H0 ;  /* 0x2000001aff1a7230 */ /* 0x000fe40000004100 */
[-C--:B------:R-:W-:Y:S01]  /*1240*/  FMUL.FTZ R29, R41, R41.reuse ;  /* 0x00000029291d7220 */ /* 0x080fe20000410000 */
[C---:B------:R-:W-:Y:S01]  /*1250*/  FMUL.FTZ R36, R28.reuse, R41 ;  /* 0x000000291c247220 */ /* 0x040fe20000410000 */
[-C--:B------:R-:W-:Y:S01]  /*1260*/  FMUL.FTZ R43, R31, R31.reuse ;  /* 0x0000001f1f2b7220 */ /* 0x080fe20000410000 */
[----:B------:R-:W-:Y:S01]  /*1270*/  FMUL.FTZ R31, R28, R31 ;  /* 0x0000001f1c1f7220 */ /* 0x000fe20000410000 */
[----:B------:R-:W-:Y:S01]  /*1280*/  FMUL.FTZ R34, R30, R29 ;  /* 0x0000001d1e227220 */ /* 0x000fe20000410000 */
[----:B------:R-:W-:-:S02]  /*1290*/  HADD2.F32 R29, -RZ, R37.H0_H0 ;  /* 0x20000025ff1d7230 */ /* 0x000fc40000004100 */
[----:B------:R-:W-:Y:S01]  /*12a0*/  FMUL.FTZ R45, R30, R43 ;  /* 0x0000002b1e2d7220 */ /* 0x000fe20000410000 */
[-C--:B------:R-:W-:Y:S01]  /*12b0*/  FFMA.FTZ R13, R13, R22.reuse, R36 ;  /* 0x000000160d0d7223 */ /* 0x080fe20000010024 */
[----:B------:R-:W-:Y:S01]  /*12c0*/  FFMA.FTZ R17, R17, R23, R34 ;  /* 0x0000001711117223 */ /* 0x000fe20000010022 */
[-C--:B------:R-:W-:Y:S01]  /*12d0*/  FFMA.FTZ R14, R14, R22.reuse, R31 ;  /* 0x000000160e0e7223 */ /* 0x080fe2000001001f */
[----:B------:R-:W-:Y:S01]  /*12e0*/  FMUL.FTZ R49, R29, R29 ;  /* 0x0000001d1d317220 */ /* 0x000fe20000410000 */
[----:B------:R-:W-:Y:S01]  /*12f0*/  FFMA.FTZ R18, R18, R23, R45 ;  /* 0x0000001712127223 */ /* 0x000fe2000001002d */
[----:B------:R-:W0:Y:S01]  /*1300*/  MUFU.SQRT R43, R17 ;  /* 0x00000011002b7308 */ /* 0x000e220000002000 */
[----:B------:R-:W-:Y:S01]  /*1310*/  FMUL.FTZ R36, R28, R29 ;  /* 0x0000001d1c247220 */ /* 0x000fe20000410000 */
[----:B------:R-:W-:Y:S01]  /*1320*/  FMUL.FTZ R30, R30, R49 ;  /* 0x000000311e1e7220 */ /* 0x000fe20000410000 */
[----:B------:R-:W-:Y:S02]  /*1330*/  HADD2.F32 R28, -RZ, R27.H0_H0 ;  /* 0x2000001bff1c7230 */ /* 0x000fe40000004100 */
[----:B------:R-:W-:Y:S01]  /*1340*/  FFMA.FTZ R15, R15, R22, R36 ;  /* 0x000000160f0f7223 */ /* 0x000fe20000010024 */
[----:B------:R-:W-:-:S02]  /*1350*/  FFMA.FTZ R19, R19, R23, R30 ;  /* 0x0000001713137223 */ /* 0x000fc4000001001e */
        /* <DEDUP_REMOVED lines=10> */
[----:B------:R-:W-:Y:S02]  /*1400*/  HADD2.F32 R34, -RZ, R25.H0_H0 ;  /* 0x20000019ff227230 */ /* 0x000fe40000004100 */
[----:B-1----:R-:W-:-:S04]  /*1410*/  FMUL.FTZ R43, R14, R43 ;  /* 0x0000002b0e2b7220 */ /* 0x002fc80000410000 */
[----:B------:R-:W-:Y:S01]  /*1420*/  FFMA.FTZ R43, R5, R43, R28 ;  /* 0x0000002b052b7223 */ /* 0x000fe2000001001c */
[----:B--2---:R-:W-:-:S04]  /*1430*/  FMUL.FTZ R25, R15, R30 ;  /* 0x0000001e0f197220 */ /* 0x004fc80000410000 */
[----:B------:R-:W-:Y:S01]  /*1440*/  F2FP.F16.F32.PACK_AB R26, R43, R26 ;  /* 0x0000001a2b1a723e */ /* 0x000fe200000000ff */
[----:B------:R-:W-:-:S03]  /*1450*/  FFMA.FTZ R25, R5, R25, R34 ;  /* 0x0000001905197223 */ /* 0x000fc60000010022 */
[----:B------:R-:W-:Y:S02]  /*1460*/  PRMT R27, R26, 0x7632, R27 ;  /* 0x000076321a1b7816 */ /* 0x000fe4000000001b */
[----:B------:R-:W-:Y:S01]  /*1470*/  F2FP.F16.F32.PACK_AB R25, RZ, R25 ;  /* 0x00000019ff19723e */ /* 0x000fe200000000ff */
[----:B------:R-:W-:Y:S06]  /*1480*/  BRA `(.L_x_1618) ;  /* 0x0000000000c47947 */ /* 0x000fec0003800000 */
.L_x_1619:
[----:B------:R-:W-:Y:S02]  /*1490*/  HADD2.F32 R43, -RZ, R39.H0_H0 ;  /* 0x20000027ff2b7230 */ /* 0x000fe40000004100 */
[----:B------:R-:W-:Y:S02]  /*14a0*/  HADD2.F32 R31, -RZ, R38.H0_H0 ;  /* 0x20000026ff1f7230 */ /* 0x000fe40000004100 */
[----:B------:R-:W-:Y:S02]  /*14b0*/  HADD2.F32 R26, -RZ, R26.H0_H0 ;  /* 0x2000001aff1a7230 */ /* 0x000fe40000004100 */
[----:B------:R-:W-:Y:S01]  /*14c0*/  FMUL.FTZ R29, R43, R43 ;  /* 0x0000002b2b1d7220 */ /* 0x000fe20000410000 */
[----:B------:R-:W-:-:S03]  /*14d0*/  HADD2.F32 R24, -RZ, R24.H0_H0 ;  /* 0x20000018ff187230 */ /* 0x000fc60000004100 */
[----:B------:R-:W-:Y:S01]  /*14e0*/  FMUL.FTZ R34, R30, R29 ;  /* 0x0000001d1e227220 */ /* 0x000fe20000410000 */
[-C--:B------:R-:W-:Y:S01]  /*14f0*/  FMUL.FTZ R29, R31, R31.reuse ;  /* 0x0000001f1f1d7220 */ /* 0x080fe20000410000 */
[----:B------:R-:W-:Y:S01]  /*1500*/  FMUL.FTZ R24, R7, R24 ;  /* 0x0000001807187220 */ /* 0x000fe20000410000 */
[----:B------:R-:W-:Y:S01]  /*1510*/  FMUL.FTZ R31, R28, R31 ;  /* 0x0000001f1c1f7220 */ /* 0x000fe20000410000 */
[----:B------:R-:W-:Y:S01]  /*1520*/  FFMA.FTZ R17, R17, R23, R34 ;  /* 0x0000001711117223 */ /* 0x000fe20000010022 */
[----:B------:R-:W-:Y:S01]  /*1530*/  FMUL.FTZ R45, R30, R29 ;  /* 0x0000001d1e2d7220 */ /* 0x000fe20000410000 */
[----:B------:R-:W-:Y:S02]  /*1540*/  HADD2.F32 R29, -RZ, R37.H0_H0 ;  /* 0x20000025ff1d7230 */ /* 0x000fe40000004100 */
[----:B------:R-:W-:Y:S01]  /*1550*/  FFMA.FTZ R14, R14, R22, R31 ;  /* 0x000000160e0e7223 */ /* 0x000fe2000001001f */
[----:B------:R-:W0:Y:S01]  /*1560*/  MUFU.SQRT R41, R17 ;  /* 0x0000001100297308 */ /* 0x000e220000002000 */
[----:B------:R-:W-:Y:S01]  /*1570*/  FFMA.FTZ R18, R18, R23, R45 ;  /* 0x0000001712127223 */ /* 0x000fe2000001002d */
[----:B------:R-:W-:-:S04]  /*1580*/  FMUL.FTZ R49, R29, R29 ;  /* 0x0000001d1d317220 */ /* 0x000fc80000410000 */
[----:B------:R-:W-:Y:S02]  /*1590*/  FMUL.FTZ R34, R30, R49 ;  /* 0x000000311e227220 */ /* 0x000fe40000410000 */
[----:B------:R-:W1:Y:S02]  /*15a0*/  MUFU.SQRT R45, R18 ;  /* 0x00000012002d7308 */ /* 0x000e640000002000 */
[----:B------:R-:W-:Y:S01]  /*15b0*/  FFMA.FTZ R19, R19, R23, R34 ;  /* 0x0000001713137223 */ /* 0x000fe20000010022 */
[C---:B------:R-:W-:Y:S01]  /*15c0*/  FMUL.FTZ R34, R28.reuse, R43 ;  /* 0x0000002b1c227220 */ /* 0x040fe20000410000 */
[----:B------:R-:W-:-:S03]  /*15d0*/  FMUL.FTZ R28, R28, R29 ;  /* 0x0000001d1c1c7220 */ /* 0x000fc60000410000 */
[-C--:B------:R-:W-:Y:S01]  /*15e0*/  FFMA.FTZ R13, R13, R22.reuse, R34 ;  /* 0x000000160d0d7223 */ /* 0x080fe20000010022 */
[C---:B0-----:R-:W-:Y:S01]  /*15f0*/  FFMA.FTZ R36, R2.reuse, UR14, R41 ;  /* 0x0000000e02247c23 */ /* 0x041fe20008010029 */
[----:B------:R-:W-:Y:S01]  /*1600*/  HADD2.F32 R34, -RZ, R27.H0_H0 ;  /* 0x2000001bff227230 */ /* 0x000fe20000004100 */
[----:B------:R-:W-:Y:S01]  /*1610*/  MUFU.SQRT R41, R19 ;  /* 0x0000001300297308 */ /* 0x000fe20000002000 */
[----:B------:R-:W-:Y:S01]  /*1620*/  FFMA.FTZ R15, R15, R22, R28 ;  /* 0x000000160f0f7223 */ /* 0x000fe2000001001c */
[----:B------:R-:W-:Y:S02]  /*1630*/  HADD2.F32 R28, -RZ, R25.H0_H0 ;  /* 0x20000019ff1c7230 */ /* 0x000fe40000004100 */
[----:B-1----:R-:W-:-:S04]  /*1640*/  FFMA.FTZ R43, R2, UR14, R45 ;  /* 0x0000000e022b7c23 */ /* 0x002fc8000801002d */
[----:B------:R-:W0:Y:S08]  /*1650*/  MUFU.RCP R30, R36 ;  /* 0x00000024001e7308 */ /* 0x000e300000001000 */
[----:B------:R-:W1:Y:S01]  /*1660*/  MUFU.RCP R43, R43 ;  /* 0x0000002b002b7308 */ /* 0x000e620000001000 */
[----:B0-----:R-:W-:-:S04]  /*1670*/  FMUL.FTZ R30, R13, R30 ;  /* 0x0000001e0d1e7220 */ /* 0x001fc80000410000 */
[----:B------:R-:W-:Y:S01]  /*1680*/  FFMA.FTZ R45, R5, R30, R26 ;  /* 0x0000001e052d7223 */ /* 0x000fe2000001001a */
[----:B------:R-:W-:Y:S01]  /*1690*/  FFMA.FTZ R26, R2, UR14, R41 ;  /* 0x0000000e021a7c23 */ /* 0x000fe20008010029 */
[----:B-1----:R-:W-:-:S03]  /*16a0*/  FMUL.FTZ R43, R14, R43 ;  /* 0x0000002b0e2b7220 */ /* 0x002fc60000410000 */
[----:B------:R-:W-:Y:S02]  /*16b0*/  F2FP.F16.F32.PACK_AB R24, R45, R24 ;  /* 0x000000182d18723e */ /* 0x000fe400000000ff */
[----:B------:R-:W0:Y:S01]  /*16c0*/  MUFU.RCP R26, R26 ;  /* 0x0000001a001a7308 */ /* 0x000e220000001000 */
[----:B------:R-:W-:Y:S02]  /*16d0*/  FFMA.FTZ R43, R5, R43, R34 ;  /* 0x0000002b052b7223 */ /* 0x000fe40000010022 */
[----:B------:R-:W-:-:S05]  /*16e0*/  HADD2.F32 R30, -RZ, R24.H1_H1 ;  /* 0x30000018ff1e7230 */ /* 0x000fca0000004100 */
[----:B------:R-:W-:-:S05]  /*16f0*/  FMUL.FTZ R30, R7, R30 ;  /* 0x0000001e071e7220 */ /* 0x000fca0000410000 */
[----:B------:R-:W-:Y:S01]  /*1700*/  F2FP.F16.F32.PACK_AB R30, R43, R30 ;  /* 0x0000001e2b1e723e */ /* 0x000fe200000000ff */
[----:B0-----:R-:W-:-:S04]  /*1710*/  FMUL.FTZ R25, R15, R26 ;  /* 0x0000001a0f197220 */ /* 0x001fc80000410000 */
[----:B------:R-:W-:Y:S02]  /*1720*/  HADD2.F32 R26, -RZ, R30.H1_H1 ;  /* 0x3000001eff1a7230 */ /* 0x000fe40000004100 */
[----:B------:R-:W-:-:S03]  /*1730*/  FFMA.FTZ R25, R5, R25, R28 ;  /* 0x0000001905197223 */ /* 0x000fc6000001001c */
[----:B------:R-:W-:-:S05]  /*1740*/  FMUL.FTZ R26, R7, R26 ;  /* 0x0000001a071a7220 */ /* 0x000fca0000410000 */
[----:B------:R-:W-:-:S05]  /*1750*/  F2FP.F16.F32.PACK_AB R27, R25, R26 ;  /* 0x0000001a191b723e */ /* 0x000fca00000000ff */
[----:B------:R-:W-:-:S05]  /*1760*/  HADD2.F32 R26, -RZ, R27.H1_H1 ;  /* 0x3000001bff1a7230 */ /* 0x000fca0000004100 */
[----:B------:R-:W-:Y:S01]  /*1770*/  FMUL.FTZ R25, R7, R26 ;  /* 0x0000001a07197220 */ /* 0x000fe20000410000 */
[----:B------:R-:W-:-:S04]  /*1780*/  PRMT R26, R30, 0x7610, R26 ;  /* 0x000076101e1a7816 */ /* 0x000fc8000000001a */
[----:B------:R-:W-:-:S07]  /*1790*/  F2FP.F16.F32.PACK_AB R25, RZ, R25 ;  /* 0x00000019ff19723e */ /* 0x000fce00000000ff */
.L_x_1618:
[----:B------:R-:W-:Y:S05]  /*17a0*/  BSYNC B0 ;  /* 0x0000000000007941 */ /* 0x000fea0003800000 */
.L_x_1610:
[----:B------:R-:W-:Y:S01]  /*17b0*/  BAR.SYNC.DEFER_BLOCKING 0x0 ;  /* 0x0000000000007b1d */ /* 0x000fe20000010000 */
[----:B------:R-:W-:Y:S02]  /*17c0*/  ISETP.NE.AND P0, PT, R0, RZ, PT ;  /* 0x000000ff0000720c */ /* 0x000fe40003f05270 */
[----:B------:R-:W-:Y:S02]  /*17d0*/  LEA R41, R3, R6, 0x2 ;  /* 0x0000000603297211 */ /* 0x000fe400078e10ff */
        /* <DEDUP_REMOVED lines=100> */
.L_x_1621:
        /* <DEDUP_REMOVED lines=14> */
.L_x_2146:


//--------------------- .text._Z21kOptimizer32bit2StateIfLi0EEvPT_S1_PfS2_S2_ffffffffiffbi --------------------------
	.section	.text._Z21kOptimizer32bit2StateIfLi0EEvPT_S1_PfS2_S2_ffffffffiffbi,"ax",@progbits
	.align	128
        .global         _Z21kOptimizer32bit2StateIfLi0EEvPT_S1_PfS2_S2_ffffffffiffbi
        .type           _Z21kOptimizer32bit2StateIfLi0EEvPT_S1_PfS2_S2_ffffffffiffbi,@function
        .size           _Z21kOptimizer32bit2StateIfLi0EEvPT_S1_PfS2_S2_ffffffffiffbi,(.L_x_2147 - _Z21kOptimizer32bit2StateIfLi0EEvPT_S1_PfS2_S2_ffffffffiffbi)
        .other          _Z21kOptimizer32bit2StateIfLi0EEvPT_S1_PfS2_S2_ffffffffiffbi,@"STO_CUDA_ENTRY STV_DEFAULT"
_Z21kOptimizer32bit2StateIfLi0EEvPT_S1_PfS2_S2_ffffffffiffbi:
.text._Z21kOptimizer32bit2StateIfLi0EEvPT_S1_PfS2_S2_ffffffffiffbi:
        /* <DEDUP_REMOVED lines=27> */
.L_x_1622:
[----:B------:R-:W-:Y:S05]  /*01b0*/  @P1 EXIT ;  /* 0x000000000000194d */ /* 0x000fea0003800000 */
[----:B------:R-:W0:Y:S01]  /*01c0*/  LDC.64 R32, c[0x0][0x258] ;  /* 0x00009600ff207b82 */ /* 0x000e220000000a00 */
[----:B------:R-:W-:Y:S01]  /*01d0*/  ULDC.64 UR4, c[0x0][0x240] ;  /* 0x0000900000047ab9 */ /* 0x000fe20000000a00 */
[----:B------:R-:W1:Y:S01]  /*01e0*/  S2R R0, SR_TID.X ;  /* 0x0000000000007919 */ /* 0x000e620000002100 */
[----:B------:R-:W2:Y:S01]  /*01f0*/  MUFU.LG2 R3, UR5 ;  /* 0x0000000500037d08 */ /* 0x000ea20008000c00 */
[----:B------:R-:W-:Y:S01]  /*0200*/  ULDC UR7, c[0x0][0x260] ;  /* 0x0000980000077ab9 */ /* 0x000fe20000000800 */
[----:B------:R-:W-:Y:S01]  /*0210*/  ULDC.U8 UR12, c[0x0][0x264] ;  /* 0x00009900000c7ab9 */ /* 0x000fe20000000000 */
[----:B------:R-:W3:Y:S01]  /*0220*/  S2R R2, SR_LANEID ;  /* 0x0000000000027919 */ /* 0x000ee20000000000 */
[----:B------:R-:W-:Y:S01]  /*0230*/  ULDC.64 UR14, c[0x0][0x250] ;  /* 0x00009400000e7ab9 */ /* 0x000fe20000000a00 */
[----:B------:R-:W4:Y:S01]  /*0240*/  LDC R8, c[0x0][0x254] ;  /* 0x00009500ff087b82 */ /* 0x000f220000000800 */
[----:B------:R-:W-:Y:S02]  /*0250*/  ULDC.64 UR10, c[0x0][0x210] ;  /* 0x00008400000a7ab9 */ /* 0x000fe40000000a00 */
[----:B------:R-:W5:Y:S05]  /*0260*/  MUFU.LG2 R7, UR4 ;  /* 0x0000000400077d08 */ /* 0x000f6a0008000c00 */
[----:B------:R-:W1:Y:S01]  /*0270*/  LDC.64 R30, c[0x0][0x240] ;  /* 0x00009000ff1e7b82 */ /* 0x000e620000000a00 */
[----:B0-----:R-:W-:-:S05]  /*0280*/  I2FP.F32.S32 R32, R32 ;  /* 0x0000002000207245 */ /* 0x001fca0000201400 */
[C---:B--2---:R-:W-:Y:S01]  /*0290*/  FMUL.FTZ R5, R32.reuse, R3 ;  /* 0x0000000320057220 */ /* 0x044fe20000410000 */
[----:B-----5:R-:W-:Y:S01]  /*02a0*/  FMUL.FTZ R7, R32, R7 ;  /* 0x0000000720077220 */ /* 0x020fe20000410000 */
[----:B------:R-:W0:Y:S04]  /*02b0*/  LDC R3, c[0x0][0x268] ;  /* 0x00009a00ff037b82 */ /* 0x000e280000000800 */
[----:B------:R-:W2:Y:S08]  /*02c0*/  MUFU.EX2 R5, R5 ;  /* 0x0000000500057308 */ /* 0x000eb00000000800 */
[----:B------:R-:W5:Y:S01]  /*02d0*/  MUFU.EX2 R7, R7 ;  /* 0x0000000700077308 */ /* 0x000f620000000800 */
[----:B--2---:R-:W-:-:S07]  /*02e0*/  FADD.FTZ R32, -R5, 1 ;  /* 0x3f80000005207421 */ /* 0x004fce0000010100 */
[----:B------:R-:W2:Y:S01]  /*02f0*/  MUFU.SQRT R32, R32 ;  /* 0x0000002000207308 */ /* 0x000ea20000002000 */
[----:B-----5:R-:W-:Y:S01]  /*0300*/  FADD.FTZ R6, -R7, 1 ;  /* 0x3f80000007067421 */ /* 0x020fe20000010100 */
[----:B-1----:R-:W-:-:S06]  /*0310*/  SHF.L.U32 R7, R0, 0x2, RZ ;  /* 0x0000000200077819 */ /* 0x002fcc00000006ff */
[----:B------:R-:W1:Y:S01]  /*0320*/  MUFU.RCP R6, R6 ;  /* 0x0000000600067308 */ /* 0x000e620000001000 */
[----:B--2---:R-:W-:Y:S01]  /*0330*/  FMUL.FTZ R5, R32, R33 ;  /* 0x0000002120057220 */ /* 0x004fe20000410000 */
[----:B----4-:R-:W-:-:S03]  /*0340*/  FFMA.FTZ R33, R33, -R8, 1 ;  /* 0x3f80000021217423 */ /* 0x010fc60000010808 */
[----:B-1----:R-:W-:-:S04]  /*0350*/  FMUL.FTZ R5, R5, -R6 ;  /* 0x8000000605057220 */ /* 0x002fc80000410000 */
[----:B------:R-:W-:Y:S01]  /*0360*/  FMUL.FTZ R4, R5, R4 ;  /* 0x0000000405047220 */ /* 0x000fe20000410000 */
[----:B------:R-:W-:-:S04]  /*0370*/  LOP3.LUT R5, R7, 0xffffff80, RZ, 0xc0, !PT ;  /* 0xffffff8007057812 */ /* 0x000fc800078ec0ff */
[----:B0--3--:R-:W-:-:S07]  /*0380*/  LOP3.LUT R6, R5, 0x1f, R0, 0xf8, !PT ;  /* 0x0000001f05067812 */ /* 0x009fce00078ef800 */
.L_x_1633:
[----:B------:R-:W-:Y:S01]  /*0390*/  BAR.SYNC.DEFER_BLOCKING 0x0 ;  /* 0x0000000000007b1d */ /* 0x000fe20000010000 */
[----:B------:R-:W-:Y:S02]  /*03a0*/  IADD3 R8, -R35, RZ, RZ ;  /* 0x000000ff23087210 */ /* 0x000fe40007ffe1ff */
[C---:B------:R-:W-:Y:S02]  /*03b0*/  IADD3 R29, P0, R6.reuse, R35, RZ ;  /* 0x00000023061d7210 */ /* 0x040fe40007f1e0ff */
[----:B------:R-:W-:Y:S02]  /*03c0*/  LOP3.LUT R7, R6, 0x20, RZ, 0xfc, !PT ;  /* 0x0000002006077812 */ /* 0x000fe400078efcff */
[----:B------:R-:W-:Y:S02]  /*03d0*/  VIADDMNMX.U32 R27, R8, R3, 0x1000, PT ;  /* 0x00001000081b7446 */ /* 0x000fe40003800003 */
[C---:B------:R-:W-:Y:S02]  /*03e0*/  LOP3.LUT R24, R6.reuse, 0x40, RZ, 0xfc, !PT ;  /* 0x0000004006187812 */ /* 0x040fe400078efcff */
[----:B------:R-:W-:-:S02]  /*03f0*/  LOP3.LUT R28, R6, 0x60, RZ, 0xfc, !PT ;  /* 0x00000060061c7812 */ /* 0x000fc400078efcff */
[C---:B------:R-:W-:Y:S02]  /*0400*/  LEA.HI.X.SX32 R26, R6.reuse, RZ, 0x1, P0 ;  /* 0x000000ff061a7211 */ /* 0x040fe400000f0eff */
[-C--:B------:R-:W-:Y:S02]  /*0410*/  ISETP.GE.AND P3, PT, R6, R27.reuse, PT ;  /* 0x0000001b0600720c */ /* 0x080fe40003f66270 */
[-C--:B------:R-:W-:Y:S02]  /*0420*/  ISETP.GE.AND P2, PT, R7, R27.reuse, PT ;  /* 0x0000001b0700720c */ /* 0x080fe40003f46270 */
[-C--:B------:R-:W-:Y:S02]  /*0430*/  ISETP.GE.AND P1, PT, R24, R27.reuse, PT ;  /* 0x0000001b1800720c */ /* 0x080fe40003f26270 */
[----:B------:R-:W-:Y:S02]  /*0440*/  ISETP.GE.AND P0, PT, R28, R27, PT ;  /* 0x0000001b1c00720c */ /* 0x000fe40003f06270 */
[----:B------:R-:W-:-:S04]  /*0450*/  LEA R16, P4, R29, UR10, 0x2 ;  /* 0x0000000a1d107c11 */ /* 0x000fc8000f8810ff */
[----:B------:R-:W-:Y:S01]  /*0460*/  LEA.HI.X R17, R29, UR11, R26, 0x2, P4 ;  /* 0x0000000b1d117c11 */ /* 0x000fe2000a0f141a */
[----:B------:R-:W0:Y:S04]  /*0470*/  S2UR UR5, SR_CgaCtaId ;  /* 0x00000000000579c3 */ /* 0x000e280000008800 */
[----:B------:R-:W2:Y:S04]  /*0480*/  @!P3 LDG.E R42, desc[UR8][R16.64] ;  /* 0x00000008102ab981 */ /* 0x000ea8000c1e1900 */
[----:B------:R-:W3:Y:S01]  /*0490*/  @!P2 LDG.E R44, desc[UR8][R16.64+0x80] ;  /* 0x00008008102ca981 */ /* 0x000ee2000c1e1900 */
[----:B------:R-:W-:Y:S01]  /*04a0*/  UMOV UR4, 0x400 ;  /* 0x0000040000047882 */ /* 0x000fe20000000000 */
[----:B------:R-:W-:Y:S01]  /*04b0*/  IADD3 R49, R5, R2, RZ ;  /* 0x0000000205317210 */ /* 0x000fe20007ffe0ff */
[----:B------:R-:W1:Y:S01]  /*04c0*/  @!P3 LDC.64 R10, c[0x0][0x220] ;  /* 0x00008800ff0abb82 */ /* 0x000e620000000a00 */
[----:B------:R-:W4:Y:S04]  /*04d0*/  @!P1 LDG.E R37, desc[UR8][R16.64+0x100] ;  /* 0x0001000810259981 */ /* 0x000f28000c1e1900 */
[----:B------:R5:W4:Y:S03]  /*04e0*/  @!P0 LDG.E R39, desc[UR8][R16.64+0x180] ;  /* 0x0001800810278981 */ /* 0x000b26000c1e1900 */
[----:B------:R-:W5:Y:S01]  /*04f0*/  @!P2 LDC.64 R12, c[0x0][0x220] ;  /* 0x00008800ff0cab82 */ /* 0x000f620000000a00 */
[----:B0-----:R-:W-:-:S07]  /*0500*/  ULEA UR4, UR5, UR4, 0x18 ;  /* 0x0000000405047291 */ /* 0x001fce000f8ec03f */
[----:B------:R-:W0:Y:S01]  /*0510*/  @!P1 LDC.64 R14, c[0x0][0x220] ;  /* 0x00008800ff0e9b82 */ /* 0x000e220000000a00 */
[----:B------:R-:W-:Y:S01]  /*0520*/  LEA R25, R49, UR4, 0x2 ;  /* 0x0000000431197c11 */ /* 0x000fe2000f8e10ff */
[----:B------:R-:W-:-:S06]  /*0530*/  IMAD R49, R2, 0x3, R49 ;  /* 0x0000000302317824 */ /* 0x000fcc00078e0231 */
[----:B------:R-:W0:Y:S01]  /*0540*/  @!P0 LDC.64 R8, c[0x0][0x220] ;  /* 0x00008800ff088b82 */ /* 0x000e220000000a00 */
[----:B------:R-:W-:Y:S02]  /*0550*/  LEA R49, R49, UR4, 0x2 ;  /* 0x0000000431317c11 */ /* 0x000fe4000f8e10ff */
[----:B-1----:R-:W-:-:S04]  /*0560*/  @!P3 LEA R10, P4, R29, R10, 0x2 ;  /* 0x0000000a1d0ab211 */ /* 0x002fc800078810ff */
[C---:B------:R-:W-:Y:S02]  /*0570*/  @!P3 LEA.HI.X R11, R29.reuse, R11, R26, 0x2, P4 ;  /* 0x0000000b1d0bb211 */ /* 0x040fe400020f141a */
[----:B-----5:R-:W-:-:S04]  /*0580*/  @!P2 LEA R18, P5, R29, R12, 0x2 ;  /* 0x0000000c1d12a211 */ /* 0x020fc800078a10ff */
[C---:B------:R-:W-:Y:S02]  /*0590*/  @!P2 LEA.HI.X R19, R29.reuse, R13, R26, 0x2, P5 ;  /* 0x0000000d1d13a211 */ /* 0x040fe400028f141a */
[----:B------:R-:W1:Y:S01]  /*05a0*/  @!P0 LDC.64 R12, c[0x0][0x228] ;  /* 0x00008a00ff0c8b82 */ /* 0x000e620000000a00 */
[----:B0-----:R-:W-:-:S04]  /*05b0*/  @!P1 LEA R16, P6, R29, R14, 0x2 ;  /* 0x0000000e1d109211 */ /* 0x001fc800078c10ff */
[----:B------:R-:W-:-:S03]  /*05c0*/  @!P1 LEA.HI.X R17, R29, R15, R26, 0x2, P6 ;  /* 0x0000000f1d119211 */ /* 0x000fc600030f141a */
[----:B------:R-:W0:Y:S01]  /*05d0*/  @!P1 LDC.64 R14, c[0x0][0x228] ;  /* 0x00008a00ff0e9b82 */ /* 0x000e220000000a00 */
[----:B------:R-:W-:-:S04]  /*05e0*/  @!P0 LEA R8, P4, R29, R8, 0x2 ;  /* 0x000000081d088211 */ /* 0x000fc800078810ff */
[----:B------:R-:W-:Y:S01]  /*05f0*/  @!P0 LEA.HI.X R9, R29, R9, R26, 0x2, P4 ;  /* 0x000000091d098211 */ /* 0x000fe200020f141a */
[----:B--2---:R-:W-:Y:S04]  /*0600*/  STS [R25], R42 ;  /* 0x0000002a19007388 */ /* 0x004fe80000000800 */
[----:B---3--:R-:W-:Y:S04]  /*0610*/  STS [R25+0x80], R44 ;  /* 0x0000802c19007388 */ /* 0x008fe80000000800 */
[----:B----4-:R-:W-:Y:S04]  /*0620*/  STS [R25+0x100], R37 ;  /* 0x0001002519007388 */ /* 0x010fe80000000800 */
[----:B------:R-:W-:Y:S01]  /*0630*/  STS [R25+0x180], R39 ;  /* 0x0001802719007388 */ /* 0x000fe20000000800 */
[----:B------:R-:W-:-:S03]  /*0640*/  NOP ;  /* 0x0000000000007918 */ /* 0x000fc60000000000 */
[----:B------:R-:W2:Y:S01]  /*0650*/  LDS.128 R20, [R49] ;  /* 0x0000000031147984 */ /* 0x000ea20000000c00 */
[----:B------:R-:W-:Y:S06]  /*0660*/  BAR.SYNC.DEFER_BLOCKING 0x0 ;  /* 0x0000000000007b1d */ /* 0x000fec0000010000 */
[----:B------:R-:W3:Y:S04]  /*0670*/  @!P2 LDG.E R52, desc[UR8][R18.64+0x80] ;  /* 0x000080081234a981 */ /* 0x000ee8000c1e1900 */
[----:B------:R4:W5:Y:S04]  /*0680*/  @!P3 LDG.E R47, desc[UR8][R10.64] ;  /* 0x000000080a2fb981 */ /* 0x000968000c1e1900 */
[----:B------:R-:W2:Y:S04]  /*0690*/  @!P1 LDG.E R50, desc[UR8][R16.64+0x100] ;  /* 0x0001000810329981 */ /* 0x000ea8000c1e1900 */
[----:B------:R1:W2:Y:S01]  /*06a0*/  @!P0 LDG.E R48, desc[UR8][R8.64+0x180] ;  /* 0x0001800808308981 */ /* 0x0002a2000c1e1900 */
[----:B----4-:R-:W4:Y:S08]  /*06b0*/  @!P2 LDC.64 R10, c[0x0][0x228] ;  /* 0x00008a00ff0aab82 */ /* 0x010f300000000a00 */
[----:B-1----:R-:W1:Y:S01]  /*06c0*/  @!P3 LDC.64 R8, c[0x0][0x228] ;  /* 0x00008a00ff08bb82 */ /* 0x002e620000000a00 */
[----:B0-----:R-:W-:-:S07]  /*06d0*/  @!P1 LEA R14, P6, R29, R14, 0x2 ;  /* 0x0000000e1d0e9211 */ /* 0x001fce00078c10ff */
[----:B------:R-:W0:Y:S01]  /*06e0*/  @!P0 LDC.64 R16, c[0x0][0x218] ;  /* 0x00008600ff108b82 */ /* 0x000e220000000a00 */
[----:B----4-:R-:W-:-:S04]  /*06f0*/  @!P2 LEA R18, P5, R29, R10, 0x2 ;  /* 0x0000000a1d12a211 */ /* 0x010fc800078a10ff */
[C-C-:B------:R-:W-:Y:S02]  /*0700*/  @!P2 LEA.HI.X R19, R29.reuse, R11, R26.reuse, 0x2, P5 ;  /* 0x0000000b1d13a211 */ /* 0x140fe400028f141a */
[C---:B------:R-:W-:Y:S01]  /*0710*/  @!P1 LEA.HI.X R15, R29.reuse, R15, R26, 0x2, P6 ;  /* 0x0000000f1d0f9211 */ /* 0x040fe200030f141a */
[----:B---3--:R1:W-:Y:S04]  /*0720*/  STS [R25+0x80], R52 ;  /* 0x0000803419007388 */ /* 0x0083e80000000800 */
[----:B-----5:R-:W-:Y:S01]  /*0730*/  STS [R25], R47 ;  /* 0x0000002f19007388 */ /* 0x020fe20000000800 */
[----:B-1----:R-:W-:-:S03]  /*0740*/  @!P3 LEA R52, P4, R29, R8, 0x2 ;  /* 0x000000081d34b211 */ /* 0x002fc600078810ff */
[----:B--2---:R1:W-:Y:S01]  /*0750*/  STS [R25+0x100], R50 ;  /* 0x0001003219007388 */ /* 0x0043e20000000800 */
[----:B------:R-:W-:-:S03]  /*0760*/  @!P3 LEA.HI.X R53, R29, R9, R26, 0x2, P4 ;  /* 0x000000091d35b211 */ /* 0x000fc600020f141a */
[----:B------:R-:W-:Y:S01]  /*0770*/  STS [R25+0x180], R48 ;  /* 0x0001803019007388 */ /* 0x000fe20000000800 */
[----:B------:R-:W-:-:S03]  /*0780*/  NOP ;  /* 0x0000000000007918 */ /* 0x000fc60000000000 */
[----:B------:R-:W2:Y:S01]  /*0790*/  LDS.128 R8, [R49] ;  /* 0x0000000031087984 */ /* 0x000ea20000000c00 */
[----:B------:R-:W-:Y:S01]  /*07a0*/  BAR.SYNC.DEFER_BLOCKING 0x0 ;  /* 0x0000000000007b1d */ /* 0x000fe20000010000 */
[----:B------:R-:W-:-:S04]  /*07b0*/  @!P0 LEA R12, P4, R29, R12, 0x2 ;  /* 0x0000000c1d0c8211 */ /* 0x000fc800078810ff */
[C---:B------:R-:W-:Y:S01]  /*07c0*/  @!P0 LEA.HI.X R13, R29.reuse, R13, R26, 0x2, P4 ;  /* 0x0000000d1d0d8211 */ /* 0x040fe200020f141a */
[----:B------:R-:W3:Y:S04]  /*07d0*/  @!P3 LDG.E R46, desc[UR8][R52.64] ;  /* 0x00000008342eb981 */ /* 0x000ee8000c1e1900 */
[----:B------:R4:W5:Y:S04]  /*07e0*/  @!P2 LDG.E R45, desc[UR8][R18.64+0x80] ;  /* 0x00008008122da981 */ /* 0x000968000c1e1900 */
[----:B------:R-:W2:Y:S04]  /*07f0*/  @!P1 LDG.E R43, desc[UR8][R14.64+0x100] ;  /* 0x000100080e2b9981 */ /* 0x000ea8000c1e1900 */
[----:B------:R0:W2:Y:S01]  /*0800*/  @!P0 LDG.E R41, desc[UR8][R12.64+0x180] ;  /* 0x000180080c298981 */ /* 0x0000a2000c1e1900 */
[----:B----4-:R-:W4:Y:S08]  /*0810*/  @!P1 LDC.64 R18, c[0x0][0x218] ;  /* 0x00008600ff129b82 */ /* 0x010f300000000a00 */
[----:B0-----:R-:W1:Y:S08]  /*0820*/  @!P3 LDC.64 R12, c[0x0][0x218] ;  /* 0x00008600ff0cbb82 */ /* 0x001e700000000a00 */
[----:B------:R-:W0:Y:S01]  /*0830*/  @!P2 LDC.64 R14, c[0x0][0x218] ;  /* 0x00008600ff0eab82 */ /* 0x000e220000000a00 */
[----:B-1----:R-:W-:-:S04]  /*0840*/  @!P3 LEA R50, P4, R29, R12, 0x2 ;  /* 0x0000000c1d32b211 */ /* 0x002fc800078810ff */
[C-C-:B------:R-:W-:Y:S02]  /*0850*/  @!P3 LEA.HI.X R51, R29.reuse, R13, R26.reuse, 0x2, P4 ;  /* 0x0000000d1d33b211 */ /* 0x140fe400020f141a */
[C---:B0-----:R-:W-:Y:S02]  /*0860*/  @!P2 LEA R42, P5, R29.reuse, R14, 0x2 ;  /* 0x0000000e1d2aa211 */ /* 0x041fe400078a10ff */
[C---:B----4-:R-:W-:Y:S02]  /*0870*/  @!P1 LEA R52, P6, R29.reuse, R18, 0x2 ;  /* 0x000000121d349211 */ /* 0x050fe400078c10ff */
[C---:B------:R-:W-:Y:S02]  /*0880*/  @!P0 LEA R44, P4, R29.reuse, R16, 0x2 ;  /* 0x000000101d2c8211 */ /* 0x040fe400078810ff */
[C-C-:B------:R-:W-:Y:S01]  /*0890*/  @!P1 LEA.HI.X R53, R29.reuse, R19, R26.reuse, 0x2, P6 ;  /* 0x000000131d359211 */ /* 0x140fe200030f141a */
[----:B---3--:R-:W-:Y:S04]  /*08a0*/  STS [R25], R46 ;  /* 0x0000002e19007388 */ /* 0x008fe80000000800 */
[----:B-----5:R-:W-:Y:S04]  /*08b0*/  STS [R25+0x80], R45 ;  /* 0x0000802d19007388 */ /* 0x020fe80000000800 */
[----:B--2---:R0:W-:Y:S04]  /*08c0*/  STS [R25+0x100], R43 ;  /* 0x0001002b19007388 */ /* 0x0041e80000000800 */
[----:B------:R1:W-:Y:S01]  /*08d0*/  STS [R25+0x180], R41 ;  /* 0x0001802919007388 */ /* 0x0003e20000000800 */
[----:B0-----:R-:W-:Y:S01]  /*08e0*/  @!P2 LEA.HI.X R43, R29, R15, R26, 0x2, P5 ;  /* 0x0000000f1d2ba211 */ /* 0x001fe200028f141a */
[----:B------:R-:W-:-:S02]  /*08f0*/  NOP ;  /* 0x0000000000007918 */ /* 0x000fc40000000000 */
[----:B------:R1:W0:Y:S01]  /*0900*/  LDS.128 R12, [R49] ;  /* 0x00000000310c7984 */ /* 0x0002220000000c00 */
[----:B------:R-:W-:Y:S01]  /*0910*/  BAR.SYNC.DEFER_BLOCKING 0x0 ;  /* 0x0000000000007b1d */ /* 0x000fe20000010000 */
[----:B------:R-:W-:-:S05]  /*0920*/  @!P0 LEA.HI.X R45, R29, R17, R26, 0x2, P4 ;  /* 0x000000111d2d8211 */ /* 0x000fca00020f141a */
[----:B------:R-:W2:Y:S04]  /*0930*/  @!P3 LDG.E R40, desc[UR8][R50.64] ;  /* 0x000000083228b981 */ /* 0x000ea8000c1e1900 */
[----:B------:R3:W4:Y:S04]  /*0940*/  @!P2 LDG.E R38, desc[UR8][R42.64+0x80] ;  /* 0x000080082a26a981 */ /* 0x000728000c1e1900 */
[----:B------:R-:W5:Y:S04]  /*0950*/  @!P1 LDG.E R36, desc[UR8][R52.64+0x100] ;  /* 0x0001000834249981 */ /* 0x000f68000c1e1900 */
[----:B------:R1:W5:Y:S01]  /*0960*/  @!P0 LDG.E R34, desc[UR8][R44.64+0x180] ;  /* 0x000180082c228981 */ /* 0x000362000c1e1900 */
[----:B------:R-:W-:-:S06]  /*0970*/  UPRMT UR5, UR12, 0x8880, URZ ;  /* 0x000088800c057896 */ /* 0x000fcc000800003f */
[----:B------:R-:W-:Y:S01]  /*0980*/  ISETP.NE.AND P0, PT, RZ, UR5, PT ;  /* 0x00000005ff007c0c */ /* 0x000fe2000bf05270 */
[----:B------:R-:W-:Y:S01]  /*0990*/  BSSY B0, `(.L_x_1623) ;  /* 0x00000a3000007945 */ /* 0x000fe20003800000 */
[----:B---3--:R-:W-:Y:S01]  /*09a0*/  FMUL.FTZ R42, R20, UR7 ;  /* 0x00000007142a7c20 */ /* 0x008fe20008410000 */
[----:B-1----:R-:W-:Y:S01]  /*09b0*/  FMUL.FTZ R44, R21, UR7 ;  /* 0x00000007152c7c20 */ /* 0x002fe20008410000 */
[----:B------:R-:W-:Y:S01]  /*09c0*/  FMUL.FTZ R37, R22, UR7 ;  /* 0x0000000716257c20 */ /* 0x000fe20008410000 */
[----:B------:R-:W-:Y:S01]  /*09d0*/  FMUL.FTZ R39, R23, UR7 ;  /* 0x0000000717277c20 */ /* 0x000fe20008410000 */
[----:B--2---:R1:W-:Y:S04]  /*09e0*/  STS [R25], R40 ;  /* 0x0000002819007388 */ /* 0x0043e80000000800 */
[----:B----4-:R1:W-:Y:S04]  /*09f0*/  STS [R25+0x80], R38 ;  /* 0x0000802619007388 */ /* 0x0103e80000000800 */
[----:B-----5:R1:W-:Y:S04]  /*0a00*/  STS [R25+0x100], R36 ;  /* 0x0001002419007388 */ /* 0x0203e80000000800 */
[----:B------:R1:W-:Y:S01]  /*0a10*/  STS [R25+0x180], R34 ;  /* 0x0001802219007388 */ /* 0x0003e20000000800 */
[----:B------:R-:W-:-:S03]  /*0a20*/  NOP ;  /* 0x0000000000007918 */ /* 0x000fc60000000000 */
[----:B------:R1:W2:Y:S01]  /*0a30*/  LDS.128 R16, [R49] ;  /* 0x0000000031107984 */ /* 0x0002a20000000c00 */
[----:B0-----:R-:W-:Y:S05]  /*0a40*/  @!P0 BRA `(.L_x_1624) ;  /* 0x0000000400208947 */ /* 0x001fea0003800000 */
[----:B------:R-:W-:Y:S01]  /*0a50*/  FSETP.NEU.FTZ.AND P0, PT, R42, RZ, PT ;  /* 0x000000ff2a00720b */ /* 0x000fe20003f1d000 */
[----:B------:R-:W-:Y:S01]  /*0a60*/  BSSY B1, `(.L_x_1625) ;  /* 0x0000013000017945 */ /* 0x000fe20003800000 */
[----:B------:R-:W-:Y:S02]  /*0a70*/  FSETP.NEU.FTZ.AND P1, PT, R44, RZ, PT ;  /* 0x000000ff2c00720b */ /* 0x000fe40003f3d000 */
[----:B------:R-:W-:Y:S02]  /*0a80*/  FSETP.NEU.FTZ.AND P2, PT, R37, RZ, PT ;  /* 0x000000ff2500720b */ /* 0x000fe40003f5d000 */
[----:B------:R-:W-:-:S07]  /*0a90*/  FSETP.NEU.FTZ.AND P3, PT, R39, RZ, PT ;  /* 0x000000ff2700720b */ /* 0x000fce0003f7d000 */
[----:B------:R-:W-:Y:S06]  /*0aa0*/  @!P0 BRA `(.L_x_1626) ;  /* 0x0000000000388947 */ /* 0x000fec0003800000 */
[----:B------:R-:W-:Y:S01]  /*0ab0*/  FADD.FTZ R20, -R31, 1 ;  /* 0x3f8000001f147421 */ /* 0x000fe20000010100 */
[----:B------:R-:W-:Y:S01]  /*0ac0*/  FMUL.FTZ R21, R42, R42 ;  /* 0x0000002a2a157220 */ /* 0x000fe20000410000 */
[----:B------:R-:W-:-:S03]  /*0ad0*/  FSETP.LT.FTZ.AND P0, PT, RZ, UR15, PT ;  /* 0x0000000fff007c0b */ /* 0x000fc6000bf11000 */
[----:B------:R-:W-:-:S04]  /*0ae0*/  FMUL.FTZ R21, R20, R21 ;  /* 0x0000001514157220 */ /* 0x000fc80000410000 */
[----:B------:R-:W-:-:S04]  /*0af0*/  FFMA.FTZ R12, R12, R31, R21 ;  /* 0x0000001f0c0c7223 */ /* 0x000fc80000010015 */
[----:B------:R-:W0:Y:S02]  /*0b00*/  MUFU.SQRT R21, R12 ;  /* 0x0000000c00157308 */ /* 0x000e240000002000 */
[----:B0-----:R-:W-:Y:S01]  /*0b10*/  FFMA.FTZ R20, R32, UR14, R21 ;  /* 0x0000000e20147c23 */ /* 0x001fe20008010015 */
[----:B------:R-:W-:-:S05]  /*0b20*/  FADD.FTZ R21, -R30, 1 ;  /* 0x3f8000001e157421 */ /* 0x000fca0000010100 */
[----:B------:R-:W0:Y:S01]  /*0b30*/  MUFU.RCP R23, R20 ;  /* 0x0000001400177308 */ /* 0x000e220000001000 */
[----:B------:R-:W-:-:S04]  /*0b40*/  FMUL.FTZ R21, R42, R21 ;  /* 0x000000152a157220 */ /* 0x000fc80000410000 */
[----:B------:R-:W-:-:S04]  /*0b50*/  FFMA.FTZ R8, R8, R30, R21 ;  /* 0x0000001e08087223 */ /* 0x000fc80000010015 */
[----:B0-----:R-:W-:-:S04]  /*0b60*/  FMUL.FTZ R21, R8, R23 ;  /* 0x0000001708157220 */ /* 0x001fc80000410000 */
[----:B--2---:R-:W-:-:S04]  /*0b70*/  FFMA.FTZ R16, R4, R21, R16 ;  /* 0x0000001504107223 */ /* 0x004fc80000010010 */
[----:B------:R-:W-:-:S07]  /*0b80*/  @P0 FMUL.FTZ R16, R33, R16 ;  /* 0x0000001021100220 */ /* 0x000fce0000410000 */
.L_x_1626:
[----:B------:R-:W-:Y:S05]  /*0b90*/  BSYNC B1 ;  /* 0x0000000000017941 */ /* 0x000fea0003800000 */
.L_x_1625:
[----:B------:R-:W-:Y:S04]  /*0ba0*/  BSSY B1, `(.L_x_1627) ;  /* 0x0000010000017945 */ /* 0x000fe80003800000 */
[----:B------:R-:W-:Y:S05]  /*0bb0*/  @!P1 BRA `(.L_x_1628) ;  /* 0x0000000000389947 */ /* 0x000fea0003800000 */
[----:B------:R-:W-:Y:S01]  /*0bc0*/  FADD.FTZ R21, -R31, 1 ;  /* 0x3f8000001f157421 */ /* 0x000fe20000010100 */
[----:B------:R-:W-:Y:S01]  /*0bd0*/  FMUL.FTZ R20, R44, R44 ;  /* 0x0000002c2c147220 */ /* 0x000fe20000410000 */
[----:B------:R-:W-:Y:S01]  /*0be0*/  FADD.FTZ R23, -R30, 1 ;  /* 0x3f8000001e177421 */ /* 0x000fe20000010100 */
[----:B------:R-:W-:Y:S02]  /*0bf0*/  FSETP.LT.FTZ.AND P0, PT, RZ, UR15, PT ;  /* 0x0000000fff007c0b */ /* 0x000fe4000bf11000 */
[----:B------:R-:W-:-:S04]  /*0c00*/  FMUL.FTZ R20, R21, R20 ;  /* 0x0000001415147220 */ /* 0x000fc80000410000 */
[----:B------:R-:W-:Y:S01]  /*0c10*/  FFMA.FTZ R13, R13, R31, R20 ;  /* 0x0000001f0d0d7223 */ /* 0x000fe20000010014 */
[----:B------:R-:W-:-:S03]  /*0c20*/  FMUL.FTZ R20, R44, R23 ;  /* 0x000000172c147220 */ /* 0x000fc60000410000 */
[----:B------:R-:W0:Y:S01]  /*0c30*/  MUFU.SQRT R21, R13 ;  /* 0x0000000d00157308 */ /* 0x000e220000002000 */
[----:B------:R-:W-:Y:S01]  /*0c40*/  FFMA.FTZ R9, R9, R30, R20 ;  /* 0x0000001e09097223 */ /* 0x000fe20000010014 */
[----:B0-----:R-:W-:-:S06]  /*0c50*/  FFMA.FTZ R21, R32, UR14, R21 ;  /* 0x0000000e20157c23 */ /* 0x001fcc0008010015 */
[----:B------:R-:W0:Y:S02]  /*0c60*/  MUFU.RCP R22, R21 ;  /* 0x0000001500167308 */ /* 0x000e240000001000 */
[----:B0-----:R-:W-:-:S04]  /*0c70*/  FMUL.FTZ R20, R9, R22 ;  /* 0x0000001609147220 */ /* 0x001fc80000410000 */
[----:B--2---:R-:W-:-:S04]  /*0c80*/  FFMA.FTZ R17, R4, R20, R17 ;  /* 0x0000001404117223 */ /* 0x004fc80000010011 */
[----:B------:R-:W-:-:S07]  /*0c90*/  @P0 FMUL.FTZ R17, R33, R17 ;  /* 0x0000001121110220 */ /* 0x000fce0000410000 */
.L_x_1628:
[----:B------:R-:W-:Y:S05]  /*0ca0*/  BSYNC B1 ;  /* 0x0000000000017941 */ /* 0x000fea0003800000 */
.L_x_1627:
[----:B------:R-:W-:Y:S04]  /*0cb0*/  BSSY B1, `(.L_x_1629) ;  /* 0x0000010000017945 */ /* 0x000fe80003800000 */
[----:B------:R-:W-:Y:S05]  /*0cc0*/  @!P2 BRA `(.L_x_1630) ;  /* 0x000000000038a947 */ /* 0x000fea0003800000 */
[----:B------:R-:W-:Y:S01]  /*0cd0*/  FADD.FTZ R21, -R31, 1 ;  /* 0x3f8000001f157421 */ /* 0x000fe20000010100 */
[----:B------:R-:W-:Y:S01]  /*0ce0*/  FMUL.FTZ R20, R37, R37 ;  /* 0x0000002525147220 */ /* 0x000fe20000410000 */
[----:B------:R-:W-:Y:S01]  /*0cf0*/  FADD.FTZ R22, -R30, 1 ;  /* 0x3f8000001e167421 */ /* 0x000fe20000010100 */
[----:B------:R-:W-:Y:S02]  /*0d00*/  FSETP.LT.FTZ.AND P0, PT, RZ, UR15, PT ;  /* 0x0000000fff007c0b */ /* 0x000fe4000bf11000 */
[----:B------:R-:W-:-:S04]  /*0d10*/  FMUL.FTZ R21, R21, R20 ;  /* 0x0000001415157220 */ /* 0x000fc80000410000 */
[----:B------:R-:W-:-:S04]  /*0d20*/  FFMA.FTZ R14, R14, R31, R21 ;  /* 0x0000001f0e0e7223 */ /* 0x000fc80000010015 */
[----:B------:R-:W0:Y:S02]  /*0d30*/  MUFU.SQRT R21, R14 ;  /* 0x0000000e00157308 */ /* 0x000e240000002000 */
[----:B0-----:R-:W-:Y:S01]  /*0d40*/  FFMA.FTZ R20, R32, UR14, R21 ;  /* 0x0000000e20147c23 */ /* 0x001fe20008010015 */
[----:B------:R-:W-:-:S05]  /*0d50*/  FMUL.FTZ R21, R37, R22 ;  /* 0x0000001625157220 */ /* 0x000fca0000410000 */
[----:B------:R-:W0:Y:S01]  /*0d60*/  MUFU.RCP R23, R20 ;  /* 0x0000001400177308 */ /* 0x000e220000001000 */
[----:B------:R-:W-:-:S04]  /*0d70*/  FFMA.FTZ R10, R10, R30, R21 ;  /* 0x0000001e0a0a7223 */ /* 0x000fc80000010015 */
[----:B0-----:R-:W-:-:S04]  /*0d80*/  FMUL.FTZ R21, R10, R23 ;  /* 0x000000170a157220 */ /* 0x001fc80000410000 */
[----:B--2---:R-:W-:-:S04]  /*0d90*/  FFMA.FTZ R18, R4, R21, R18 ;  /* 0x0000001504127223 */ /* 0x004fc80000010012 */
[----:B------:R-:W-:-:S07]  /*0da0*/  @P0 FMUL.FTZ R18, R33, R18 ;  /* 0x0000001221120220 */ /* 0x000fce0000410000 */
.L_x_1630:
[----:B------:R-:W-:Y:S05]  /*0db0*/  BSYNC B1 ;  /* 0x0000000000017941 */ /* 0x000fea0003800000 */
.L_x_1629:
[----:B------:R-:W-:Y:S05]  /*0dc0*/  @!P3 BRA `(.L_x_1631) ;  /* 0x00000004007cb947 */ /* 0x000fea0003800000 */
[----:B------:R-:W-:Y:S01]  /*0dd0*/  FADD.FTZ R21, -R31, 1 ;  /* 0x3f8000001f157421 */ /* 0x000fe20000010100 */
[----:B------:R-:W-:Y:S01]  /*0de0*/  FMUL.FTZ R20, R39, R39 ;  /* 0x0000002727147220 */ /* 0x000fe20000410000 */
[----:B------:R-:W-:-:S03]  /*0df0*/  FSETP.LT.FTZ.AND P0, PT, RZ, UR15, PT ;  /* 0x0000000fff007c0b */ /* 0x000fc6000bf11000 */
        /* <DEDUP_REMOVED lines=9> */
[----:B--2---:R-:W-:Y:S01]  /*0e90*/  FFMA.FTZ R19, R4, R20, R19 ;  /* 0x0000001404137223 */ /* 0x004fe20000010013 */
[----:B------:R-:W-:Y:S06]  /*0ea0*/  @!P0 BRA `(.L_x_1631) ;  /* 0x0000000400448947 */ /* 0x000fec0003800000 */
[----:B------:R-:W-:Y:S01]  /*0eb0*/  FMUL.FTZ R19, R33, R19 ;  /* 0x0000001321137220 */ /* 0x000fe20000410000 */
[----:B------:R-:W-:Y:S06]  /*0ec0*/  BRA `(.L_x_1631) ;  /* 0x00000004003c7947 */ /* 0x000fec0003800000 */
.L_x_1624:
        /* <DEDUP_REMOVED lines=8> */
[----:B------:R-:W-:-:S04]  /*0f50*/  FMUL.FTZ R21, R42, R22 ;  /* 0x000000162a157220 */ /* 0x000fc80000410000 */
[----:B------:R-:W-:Y:S01]  /*0f60*/  FFMA.FTZ R8, R8, R30, R21 ;  /* 0x0000001e08087223 */ /* 0x000fe20000010015 */
[----:B------:R-:W0:Y:S03]  /*0f70*/  MUFU.RCP R23, R23 ;  /* 0x0000001700177308 */ /* 0x000e260000001000 */
[----:B0-----:R-:W-:-:S04]  /*0f80*/  FMUL.FTZ R21, R8, R23 ;  /* 0x0000001708157220 */ /* 0x001fc80000410000 */
[----:B--2---:R-:W-:Y:S01]  /*0f90*/  FFMA.FTZ R16, R4, R21, R16 ;  /* 0x0000001504107223 */ /* 0x004fe20000010010 */
[----:B------:R-:W-:Y:S06]  /*0fa0*/  @P0 BRA `(.L_x_1632) ;  /* 0x00000000007c0947 */ /* 0x000fec0003800000 */
[----:B------:R-:W-:Y:S01]  /*0fb0*/  FMUL.FTZ R21, R44, R44 ;  /* 0x0000002c2c157220 */ /* 0x000fe20000410000 */
[----:B------:R-:W-:-:S03]  /*0fc0*/  FMUL.FTZ R41, R39, R39 ;  /* 0x0000002727297220 */ /* 0x000fc60000410000 */
[----:B-1----:R-:W-:Y:S01]  /*0fd0*/  FMUL.FTZ R34, R20, R21 ;  /* 0x0000001514227220 */ /* 0x002fe20000410000 */
[----:B------:R-:W-:-:S03]  /*0fe0*/  FMUL.FTZ R21, R37, R37 ;  /* 0x0000002525157220 */ /* 0x000fc60000410000 */
[----:B------:R-:W-:Y:S01]  /*0ff0*/  FFMA.FTZ R13, R13, R31, R34 ;  /* 0x0000001f0d0d7223 */ /* 0x000fe20000010022 */
[C---:B------:R-:W-:Y:S01]  /*1000*/  FMUL.FTZ R23, R20.reuse, R21 ;  /* 0x0000001514177220 */ /* 0x040fe20000410000 */
[----:B------:R-:W-:Y:S02]  /*1010*/  FMUL.FTZ R20, R20, R41 ;  /* 0x0000002914147220 */ /* 0x000fe40000410000 */
[----:B------:R-:W0:Y:S01]  /*1020*/  MUFU.SQRT R21, R13 ;  /* 0x0000000d00157308 */ /* 0x000e220000002000 */
[-C--:B------:R-:W-:Y:S01]  /*1030*/  FFMA.FTZ R14, R14, R31.reuse, R23 ;  /* 0x0000001f0e0e7223 */ /* 0x080fe20000010017 */
[----:B------:R-:W-:Y:S01]  /*1040*/  FFMA.FTZ R15, R15, R31, R20 ;  /* 0x0000001f0f0f7223 */ /* 0x000fe20000010014 */
[----:B------:R-:W-:-:S04]  /*1050*/  FMUL.FTZ R20, R44, R22 ;  /* 0x000000162c147220 */ /* 0x000fc80000410000 */
[----:B------:R-:W-:Y:S01]  /*1060*/  FFMA.FTZ R9, R9, R30, R20 ;  /* 0x0000001e09097223 */ /* 0x000fe20000010014 */
[----:B------:R-:W1:Y:S08]  /*1070*/  MUFU.SQRT R23, R14 ;  /* 0x0000000e00177308 */ /* 0x000e700000002000 */
[----:B------:R-:W2:Y:S01]  /*1080*/  MUFU.SQRT R43, R15 ;  /* 0x0000000f002b7308 */ /* 0x000ea20000002000 */
[----:B0-----:R-:W-:-:S07]  /*1090*/  FFMA.FTZ R21, R32, UR14, R21 ;  /* 0x0000000e20157c23 */ /* 0x001fce0008010015 */
[----:B------:R-:W0:Y:S01]  /*10a0*/  MUFU.RCP R34, R21 ;  /* 0x0000001500227308 */ /* 0x000e220000001000 */
[----:B-1----:R-:W-:Y:S01]  /*10b0*/  FFMA.FTZ R36, R32, UR14, R23 ;  /* 0x0000000e20247c23 */ /* 0x002fe20008010017 */
[-C--:B------:R-:W-:Y:S01]  /*10c0*/  FMUL.FTZ R23, R37, R22.reuse ;  /* 0x0000001625177220 */ /* 0x080fe20000410000 */
[----:B------:R-:W-:-:S03]  /*10d0*/  FMUL.FTZ R22, R39, R22 ;  /* 0x0000001627167220 */ /* 0x000fc60000410000 */
[-C--:B------:R-:W-:Y:S01]  /*10e0*/  FFMA.FTZ R10, R10, R30.reuse, R23 ;  /* 0x0000001e0a0a7223 */ /* 0x080fe20000010017 */
[----:B------:R-:W-:Y:S01]  /*10f0*/  FFMA.FTZ R11, R11, R30, R22 ;  /* 0x0000001e0b0b7223 */ /* 0x000fe20000010016 */
        /* <DEDUP_REMOVED lines=8> */
[----:B------:R-:W-:Y:S01]  /*1180*/  FFMA.FTZ R19, R4, R38, R19 ;  /* 0x0000002604137223 */ /* 0x000fe20000010013 */
[----:B------:R-:W-:Y:S06]  /*1190*/  BRA `(.L_x_1631) ;  /* 0x0000000000887947 */ /* 0x000fec0003800000 */
.L_x_1632:
[----:B------:R-:W-:Y:S01]  /*11a0*/  FMUL.FTZ R21, R44, R44 ;  /* 0x0000002c2c157220 */ /* 0x000fe20000410000 */
[----:B------:R-:W-:Y:S01]  /*11b0*/  FMUL.FTZ R41, R39, R39 ;  /* 0x0000002727297220 */ /* 0x000fe20000410000 */
[----:B------:R-:W-:Y:S02]  /*11c0*/  FMUL.FTZ R16, R33, R16 ;  /* 0x0000001021107220 */ /* 0x000fe40000410000 */
        /* <DEDUP_REMOVED lines=24> */
[----:B-1----:R-:W-:-:S03]  /*1350*/  FMUL.FTZ R41, R10, R41 ;  /* 0x000000290a297220 */ /* 0x002fc60000410000 */
[----:B------:R-:W-:Y:S01]  /*1360*/  FMUL.FTZ R17, R33, R34 ;  /* 0x0000002221117220 */ /* 0x000fe20000410000 */
[----:B------:R-:W-:Y:S01]  /*1370*/  FFMA.FTZ R18, R4, R41, R18 ;  /* 0x0000002904127223 */ /* 0x000fe20000010012 */
[----:B--2---:R-:W-:-:S03]  /*1380*/  FMUL.FTZ R38, R11, R38 ;  /* 0x000000260b267220 */ /* 0x004fc60000410000 */
[----:B------:R-:W-:Y:S01]  /*1390*/  FMUL.FTZ R18, R33, R18 ;  /* 0x0000001221127220 */ /* 0x000fe20000410000 */
[----:B------:R-:W-:-:S04]  /*13a0*/  FFMA.FTZ R38, R4, R38, R19 ;  /* 0x0000002604267223 */ /* 0x000fc80000010013 */
[----:B------:R-:W-:-:S07]  /*13b0*/  FMUL.FTZ R19, R33, R38 ;  /* 0x0000002621137220 */ /* 0x000fce0000410000 */
.L_x_1631:
[----:B------:R-:W-:Y:S05]  /*13c0*/  BSYNC B0 ;  /* 0x0000000000007941 */ /* 0x000fea0003800000 */
.L_x_1623:
[----:B------:R-:W-:Y:S01]  /*13d0*/  BAR.SYNC.DEFER_BLOCKING 0x0 ;  /* 0x0000000000007b1d */ /* 0x000fe20000010000 */
[----:B------:R-:W-:Y:S02]  /*13e0*/  ISETP.NE.AND P0, PT, R0, RZ, PT ;  /* 0x000000ff0000720c */ /* 0x000fe40003f05270 */
[----:B-1----:R-:W-:-:S04]  /*13f0*/  LEA R49, R2, R5, 0x2 ;  /* 0x0000000502317211 */ /* 0x002fc800078e10ff */
[----:B------:R-:W-:-:S05]  /*1400*/  LEA R49, R49, UR4, 0x2 ;  /* 0x0000000431317c11 */ /* 0x000fca000f8e10ff */
[----:B--2---:R-:W-:Y:S01]  /*1410*/  STS.128 [R49], R16 ;  /* 0x0000001031007388 */ /* 0x004fe20000000c00 */
        /* <DEDUP_REMOVED lines=55> */
[----:B------:R0:W-:Y:S01]  /*1790*/  @!P2 STG.E desc[UR8][R16.64+0x100], R50 ;  /* 0x000100321000a986 */ /* 0x0001e2000c101908 */
[----:B------:R-:W-:-:S05]  /*17a0*/  @!P1 LEA.HI.X R19, R29, R19, R26, 0x2, P6 ;  /* 0x000000131d139211 */ /* 0x000fca00030f141a */
[----:B------:R-:W-:Y:S01]  /*17b0*/  @!P1 STG.E desc[UR8][R18.64+0x180], R48 ;  /* 0x0001803012009986 */ /* 0x000fe2000c101908 */
[----:B------:R-:W-:Y:S08]  /*17c0*/  BAR.SYNC.DEFER_BLOCKING 0x0 ;  /* 0x0000000000007b1d */ /* 0x000ff00000010000 */
[----:B0-----:R-:W0:Y:S01]  /*17d0*/  LDC R16, c[0x0][0xc] ;  /* 0x00000300ff107b82 */ /* 0x001e220000000800 */
[----:B------:R-:W-:Y:S01]  /*17e0*/  STS.128 [R49], R12 ;  /* 0x0000000c31007388 */ /* 0x000fe20000000c00 */
[----:B------:R-:W-:-:S03]  /*17f0*/  NOP ;  /* 0x0000000000007918 */ /* 0x000fc60000000000 */
[----:B------:R-:W-:Y:S01]  /*1800*/  LDS R46, [R25] ;  /* 0x00000000192e7984 */ /* 0x000fe20000000800 */
[----:B0-----:R-:W-:-:S03]  /*1810*/  LEA R35, R16, R35, 0xc ;  /* 0x0000002310237211 */ /* 0x001fc600078e60ff */
        /* <DEDUP_REMOVED lines=29> */
.L_x_1634:
        /* <DEDUP_REMOVED lines=9> */
.L_x_2147:


//--------------------- .text._Z33kPreconditionOptimizer32bit2StateI13__nv_bfloat16Li6ELi4096ELi8EEvPT_S2_PfS3_S3_ffffiffi --------------------------
	.section	.text._Z33kPreconditionOptimizer32bit2StateI13__nv_bfloat16Li6ELi4096ELi8EEvPT_S2_PfS3_S3_ffffiffi,"ax",@progbits
	.align	128
        .global         _Z33kPreconditionOptimizer32bit2StateI13__nv_bfloat16Li6ELi4096ELi8EEvPT_S2_PfS3_S3_ffffiffi
        .type           _Z33kPreconditionOptimizer32bit2StateI13__nv_bfloat16Li6ELi4096ELi8EEvPT_S2_PfS3_S3_ffffiffi,@function
        .size           _Z33kPreconditionOptimizer32bit2StateI13__nv_bfloat16Li6ELi4096ELi8EEvPT_S2_PfS3_S3_ffffiffi,(.L_x_2148 - _Z33kPreconditionOptimizer32bit2StateI13__nv_bfloat16Li6ELi4096ELi8EEvPT_S2_PfS3_S3_ffffiffi)
        .other          _Z33kPreconditionOptimizer32bit2StateI13__nv_bfloat16Li6ELi4096ELi8EEvPT_S2_PfS3_S3_ffffiffi,@"STO_CUDA_ENTRY STV_DEFAULT"
_Z33kPreconditionOptimizer32bit2StateI13__nv_bfloat16Li6ELi4096ELi8EEvPT_S2_PfS3_S3_ffffiffi:
.text._Z33kPreconditionOptimizer32bit2StateI13__nv_bfloat16Li6ELi4096ELi8EEvPT_S2_PfS3_S3_ffffiffi:
        /* <DEDUP_REMOVED lines=14> */
[----:B------:R-:W0:Y:S01]  /*00e0*/  S2R R0, SR_TID.X ;  /* 0x0000000000007919 */ /* 0x000e220000002100 */
[----:B------:R-:W1:Y:S01]  /*00f0*/  S2UR UR5, SR_CgaCtaId ;  /* 0x00000000000579c3 */ /* 0x000e620000008800 */
[----:B------:R-:W-:Y:S01]  /*0100*/  UMOV UR4, 0x400 ;  /* 0x0000040000047882 */ /* 0x000fe20000000000 */
[----:B------:R-:W-:Y:S01]  /*0110*/  ULDC.64 UR8, c[0x0][0x208] ;  /* 0x0000820000087ab9 */ /* 0x000fe20000000a00 */
[----:B------:R-:W2:Y:S01]  /*0120*/  S2R R20, SR_LANEID ;  /* 0x0000000000147919 */ /* 0x000ea20000000000 */
[----:B------:R-:W-:Y:S01]  /*0130*/  ULDC.64 UR10, c[0x0][0x210] ;  /* 0x00008400000a7ab9 */ /* 0x000fe20000000a00 */
[----:B------:R-:W-:Y:S01]  /*0140*/  ULDC.64 UR12, c[0x0][0x220] ;  /* 0x00008800000c7ab9 */ /* 0x000fe20000000a00 */
[----:B------:R-:W-:Y:S02]  /*0150*/  ULDC.64 UR14, c[0x0][0x228] ;  /* 0x00008a00000e7ab9 */ /* 0x000fe40000000a00 */
[----:B------:R-:W3:Y:S01]  /*0160*/  LDC R21, c[0x0][0x254] ;  /* 0x00009500ff157b82 */ /* 0x000ee20000000800 */
[----:B-1----:R-:W-:-:S06]  /*0170*/  ULEA UR4, UR5, UR4, 0x18 ;  /* 0x0000000405047291 */ /* 0x002fcc000f8ec03f */
[----:B------:R-:W-:Y:S01]  /*0180*/  IMAD.U32 R24, RZ, RZ, UR4 ;  /* 0x00000004ff187e24 */ /* 0x000fe2000f8e00ff */
[----:B0-----:R-:W-:Y:S01]  /*0190*/  SHF.R.S32.HI R3, RZ, 0x1f, R0 ;  /* 0x0000001fff037819 */ /* 0x001fe20000011400 */
[----:B------:R-:W-:-:S03]  /*01a0*/  IMAD.SHL.U32 R23, R0, 0x8, RZ ;  /* 0x0000000800177824 */ /* 0x000fc600078e00ff */
[----:B------:R-:W-:Y:S02]  /*01b0*/  LEA.HI R3, R3, R0, RZ, 0x5 ;  /* 0x0000000003037211 */ /* 0x000fe400078f28ff */
[----:B------:R-:W-:Y:S02]  /*01c0*/  LOP3.LUT R23, R23, 0xffffff00, RZ, 0xc0, !PT ;  /* 0xffffff0017177812 */ /* 0x000fe400078ec0ff */
[----:B------:R-:W-:Y:S02]  /*01d0*/  SHF.R.S32.HI R3, RZ, 0x5, R3 ;  /* 0x00000005ff037819 */ /* 0x000fe40000011403 */
[----:B------:R-:W-:-:S03]  /*01e0*/  LOP3.LUT R25, R23, 0x1f, R0, 0xf8, !PT ;  /* 0x0000001f17197812 */ /* 0x000fc600078ef800 */
[----:B--2---:R-:W-:-:S07]  /*01f0*/  IMAD R26, R3, 0x4, R24 ;  /* 0x00000004031a7824 */ /* 0x004fce00078e0218 */
.L_x_1639:
[----:B0-----:R-:W-:Y:S01]  /*0200*/  IADD3 R12, -R22, RZ, RZ ;  /* 0x000000ff160c7210 */ /* 0x001fe20007ffe1ff */
[----:B------:R-:W-:Y:S01]  /*0210*/  BAR.SYNC.DEFER_BLOCKING 0x0 ;  /* 0x0000000000007b1d */ /* 0x000fe20000010000 */
[C---:B------:R-:W-:Y:S02]  /*0220*/  IADD3 R2, P1, R25.reuse, R22, RZ ;  /* 0x0000001619027210 */ /* 0x040fe40007f3e0ff */
[----:B---3--:R-:W-:Y:S02]  /*0230*/  VIADDMNMX.U32 R12, R12, R21, 0x1000, PT ;  /* 0x000010000c0c7446 */ /* 0x008fe40003800015 */
[C---:B------:R-:W-:Y:S01]  /*0240*/  LOP3.LUT R5, R25.reuse, 0x40, RZ, 0xfc, !PT ;  /* 0x0000004019057812 */ /* 0x040fe200078efcff */
[----:B------:R-:W-:Y:S01]  /*0250*/  IMAD.SHL.U32 R4, R2, 0x4, RZ ;  /* 0x0000000402047824 */ /* 0x000fe200078e00ff */
[----:B------:R-:W-:Y:S02]  /*0260*/  LOP3.LUT R3, R25, 0x20, RZ, 0xfc, !PT ;  /* 0x0000002019037812 */ /* 0x000fe400078efcff */
[----:B------:R-:W-:-:S02]  /*0270*/  ISETP.GE.AND P3, PT, R5, R12, PT ;  /* 0x0000000c0500720c */ /* 0x000fc40003f66270 */
[C---:B------:R-:W-:Y:S02]  /*0280*/  LEA.HI.X.SX32 R9, R25.reuse, RZ, 0x1, P1 ;  /* 0x000000ff19097211 */ /* 0x040fe400008f0eff */
[C---:B------:R-:W-:Y:S02]  /*0290*/  LEA R6, P4, R2.reuse, UR10, 0x1 ;  /* 0x0000000a02067c11 */ /* 0x040fe4000f8808ff */
[----:B------:R-:W-:Y:S02]  /*02a0*/  LOP3.LUT R5, R25, 0x80, RZ, 0xfc, !PT ;  /* 0x0000008019057812 */ /* 0x000fe400078efcff */
[----:B------:R-:W-:Y:S02]  /*02b0*/  ISETP.GE.AND P0, PT, R3, R12, PT ;  /* 0x0000000c0300720c */ /* 0x000fe40003f06270 */
[----:B------:R-:W-:Y:S02]  /*02c0*/  LOP3.LUT R3, R25, 0x60, RZ, 0xfc, !PT ;  /* 0x0000006019037812 */ /* 0x000fe400078efcff */
[----:B------:R-:W-:-:S02]  /*02d0*/  LEA.HI.X R7, R2, UR11, R9, 0x1, P4 ;  /* 0x0000000b02077c11 */ /* 0x000fc4000a0f0c09 */
[----:B------:R-:W-:Y:S02]  /*02e0*/  SHF.L.U64.HI R8, R2, 0x2, R9 ;  /* 0x0000000202087819 */ /* 0x000fe40000010209 */
[-C--:B------:R-:W-:Y:S02]  /*02f0*/  ISETP.GE.AND P1, PT, R5, R12.reuse, PT ;  /* 0x0000000c0500720c */ /* 0x080fe40003f26270 */
[C---:B------:R-:W-:Y:S02]  /*0300*/  IADD3 R2, P4, R4.reuse, UR12, RZ ;  /* 0x0000000c04027c10 */ /* 0x040fe4000ff9e0ff */
[C---:B------:R-:W-:Y:S02]  /*0310*/  LOP3.LUT R5, R25.reuse, 0xa0, RZ, 0xfc, !PT ;  /* 0x000000a019057812 */ /* 0x040fe400078efcff */
[----:B------:R-:W-:Y:S02]  /*0320*/  ISETP.GE.AND P6, PT, R25, R12, PT ;  /* 0x0000000c1900720c */ /* 0x000fe40003fc6270 */
[----:B------:R-:W-:-:S02]  /*0330*/  IADD3 R4, P5, R4, UR14, RZ ;  /* 0x0000000e04047c10 */ /* 0x000fc4000ffbe0ff */
[-C--:B------:R-:W-:Y:S02]  /*0340*/  ISETP.GE.AND P2, PT, R3, R12.reuse, PT ;  /* 0x0000000c0300720c */ /* 0x080fe40003f46270 */
[----:B------:R-:W-:Y:S02]  /*0350*/  LOP3.LUT R9, R25, 0xc0, RZ, 0xfc, !PT ;  /* 0x000000c019097812 */ /* 0x000fe400078efcff */
[C---:B------:R-:W-:Y:S02]  /*0360*/  IADD3.X R3, R8.reuse, UR13, RZ, P4, !PT ;  /* 0x0000000d08037c10 */ /* 0x040fe4000a7fe4ff */
[-C--:B------:R-:W-:Y:S02]  /*0370*/  ISETP.GE.AND P4, PT, R5, R12.reuse, PT ;  /* 0x0000000c0500720c */ /* 0x080fe40003f86270 */
[----:B------:R-:W-:Y:S02]  /*0380*/  IADD3.X R5, R8, UR15, RZ, P5, !PT ;  /* 0x0000000f08057c10 */ /* 0x000fe4000affe4ff */
[----:B------:R-:W-:-:S02]  /*0390*/  ISETP.GE.AND P5, PT, R9, R12, PT ;  /* 0x0000000c0900720c */ /* 0x000fc40003fa6270 */
[----:B------:R-:W-:Y:S02]  /*03a0*/  PRMT R9, RZ, 0x7610, R9 ;  /* 0x00007610ff097816 */ /* 0x000fe40000000009 */
[----:B------:R-:W-:Y:S02]  /*03b0*/  LOP3.LUT R11, R25, 0xe0, RZ, 0xfc, !PT ;  /* 0x000000e0190b7812 */ /* 0x000fe400078efcff */
[----:B------:R-:W-:Y:S02]  /*03c0*/  PRMT R10, RZ, 0x7610, R10 ;  /* 0x00007610ff0a7816 */ /* 0x000fe4000000000a */
[----:B------:R-:W-:Y:S01]  /*03d0*/  PRMT R16, RZ, 0x7610, R16 ;  /* 0x00007610ff107816 */ /* 0x000fe20000000010 */
[----:B------:R-:W2:Y:S01]  /*03e0*/  @!P6 LDG.E.U16 R9, desc[UR8][R6.64] ;  /* 0x000000080609e981 */ /* 0x000ea2000c1e1500 */
[----:B------:R-:W-:Y:S02]  /*03f0*/  ISETP.GE.AND P6, PT, R11, R12, PT ;  /* 0x0000000c0b00720c */ /* 0x000fe40003fc6270 */
[----:B------:R-:W-:Y:S01]  /*0400*/  PRMT R8, RZ, 0x7610, R8 ;  /* 0x00007610ff087816 */ /* 0x000fe20000000008 */
[----:B------:R-:W3:Y:S01]  /*0410*/  @!P0 LDG.E.U16 R10, desc[UR8][R6.64+0x40] ;  /* 0x00004008060a8981 */ /* 0x000ee2000c1e1500 */
[----:B------:R-:W-:-:S02]  /*0420*/  PRMT R28, RZ, 0x7610, R28 ;  /* 0x00007610ff1c7816 */ /* 0x000fc4000000001c */
[----:B------:R-:W-:Y:S01]  /*0430*/  PRMT R18, RZ, 0x7610, R18 ;  /* 0x00007610ff127816 */ /* 0x000fe20000000012 */
[----:B------:R-:W4:Y:S01]  /*0440*/  @!P3 LDG.E.U16 R16, desc[UR8][R6.64+0x80] ;  /* 0x000080080610b981 */ /* 0x000f22000c1e1500 */
[----:B------:R-:W-:Y:S02]  /*0450*/  PRMT R30, RZ, 0x7610, R30 ;  /* 0x00007610ff1e7816 */ /* 0x000fe4000000001e */
[----:B------:R-:W-:Y:S01]  /*0460*/  PRMT R14, RZ, 0x7610, R14 ;  /* 0x00007610ff0e7816 */ /* 0x000fe2000000000e */
[----:B------:R-:W5:Y:S04]  /*0470*/  @!P2 LDG.E.U16 R8, desc[UR8][R6.64+0xc0] ;  /* 0x0000c0080608a981 */ /* 0x000f68000c1e1500 */
[----:B------:R-:W5:Y:S04]  /*0480*/  @!P1 LDG.E.U16 R28, desc[UR8][R6.64+0x100] ;  /* 0x00010008061c9981 */ /* 0x000f68000c1e1500 */
[----:B------:R-:W5:Y:S04]  /*0490*/  @!P4 LDG.E.U16 R18, desc[UR8][R6.64+0x140] ;  /* 0x000140080612c981 */ /* 0x000f68000c1e1500 */
[----:B------:R-:W5:Y:S04]  /*04a0*/  @!P5 LDG.E.U16 R30, desc[UR8][R6.64+0x180] ;  /* 0x00018008061ed981 */ /* 0x000f68000c1e1500 */
[----:B------:R0:W5:Y:S01]  /*04b0*/  @!P6 LDG.E.U16 R14, desc[UR8][R6.64+0x1c0] ;  /* 0x0001c008060ee981 */ /* 0x000162000c1e1500 */
[----:B------:R-:W-:-:S04]  /*04c0*/  IMAD.IADD R31, R23, 0x1, R20 ;  /* 0x00000001171f7824 */ /* 0x000fc800078e0214 */
[C---:B------:R-:W-:Y:S02]  /*04d0*/  VIADD R34, R31.reuse, 0x20 ;  /* 0x000000201f227836 */ /* 0x040fe40000000000 */
[C---:B------:R-:W-:Y:S01]  /*04e0*/  VIADD R36, R31.reuse, 0x40 ;  /* 0x000000401f247836 */ /* 0x040fe20000000000 */
[CC--:B------:R-:W-:Y:S02]  /*04f0*/  LEA.HI.SX32 R29, R31.reuse, R31.reuse, 0x1b ;  /* 0x0000001f1f1d7211 */ /* 0x0c0fe400078fdaff */
[-C--:B------:R-:W-:Y:S01]  /*0500*/  LEA.HI.SX32 R17, R34, R31.reuse, 0x1b ;  /* 0x0000001f22117211 */ /* 0x080fe200078fdaff */
[C---:B0-----:R-:W-:Y:S01]  /*0510*/  VIADD R6, R31.reuse, 0x60 ;  /* 0x000000601f067836 */ /* 0x041fe20000000000 */
[-C--:B------:R-:W-:Y:S01]  /*0520*/  LEA.HI.SX32 R19, R36, R31.reuse, 0x1b ;  /* 0x0000001f24137211 */ /* 0x080fe200078fdaff */
[C---:B------:R-:W-:Y:S01]  /*0530*/  VIADD R15, R31.reuse, 0xa0 ;  /* 0x000000a01f0f7836 */ /* 0x040fe20000000000 */
[C---:B------:R-:W-:Y:S01]  /*0540*/  IADD3 R36, R31.reuse, 0x80, RZ ;  /* 0x000000801f247810 */ /* 0x040fe20007ffe0ff */
[----:B------:R-:W-:Y:S01]  /*0550*/  VIADD R27, R31, 0xc0 ;  /* 0x000000c01f1b7836 */ /* 0x000fe20000000000 */
[----:B------:R-:W-:Y:S01]  /*0560*/  LEA R34, R29, R24, 0x1 ;  /* 0x000000181d227211 */ /* 0x000fe200078e08ff */
[--C-:B------:R-:W-:Y:S01]  /*0570*/  IMAD R33, R17, 0x2, R24.reuse ;  /* 0x0000000211217824 */ /* 0x100fe200078e0218 */
[-C--:B------:R-:W-:Y:S01]  /*0580*/  LEA.HI.SX32 R11, R6, R31.reuse, 0x1b ;  /* 0x0000001f060b7211 */ /* 0x080fe200078fdaff */
[----:B------:R-:W-:Y:S01]  /*0590*/  IMAD R35, R19, 0x2, R24 ;  /* 0x0000000213237824 */ /* 0x000fe200078e0218 */
[-C--:B------:R-:W-:Y:S01]  /*05a0*/  LEA.HI.SX32 R13, R36, R31.reuse, 0x1b ;  /* 0x0000001f240d7211 */ /* 0x080fe200078fdaff */
[----:B------:R-:W-:Y:S01]  /*05b0*/  VIADD R7, R31, 0xe0 ;  /* 0x000000e01f077836 */ /* 0x000fe20000000000 */
[----:B------:R-:W-:-:S02]  /*05c0*/  LEA.HI.SX32 R15, R15, R31, 0x1b ;  /* 0x0000001f0f0f7211 */ /* 0x000fc400078fdaff */
[----:B------:R-:W-:-:S03]  /*05d0*/  LEA.HI.SX32 R27, R27, R31, 0x1b ;  /* 0x0000001f1b1b7211 */ /* 0x000fc600078fdaff */
[--C-:B------:R-:W-:Y:S02]  /*05e0*/  IMAD R37, R15, 0x2, R24.reuse ;  /* 0x000000020f257824 */ /* 0x100fe400078e0218 */
[----:B------:R-:W-:Y:S01]  /*05f0*/  IMAD R6, R27, 0x2, R24 ;  /* 0x000000021b067824 */ /* 0x000fe200078e0218 */
[----:B------:R-:W-:Y:S02]  /*0600*/  P2R R32, PR, RZ, 0x1 ;  /* 0x00000001ff207803 */ /* 0x000fe40000000000 */
[----:B------:R-:W-:Y:S01]  /*0610*/  ISETP.GE.AND P0, PT, R25, R12, PT ;  /* 0x0000000c1900720c */ /* 0x000fe20003f06270 */
[----:B--2---:R0:W-:Y:S04]  /*0620*/  STS.U16 [R34], R9 ;  /* 0x0000000922007388 */ /* 0x0041e80000000400 */
[----:B---3--:R1:W-:Y:S04]  /*0630*/  STS.U16 [R33+0x40], R10 ;  /* 0x0000400a21007388 */ /* 0x0083e80000000400 */
[----:B----4-:R2:W-:Y:S01]  /*0640*/  STS.U16 [R35+0x80], R16 ;  /* 0x0000801023007388 */ /* 0x0105e20000000400 */
[----:B0-----:R-:W-:-:S02]  /*0650*/  LEA.HI.SX32 R9, R7, R31, 0x1b ;  /* 0x0000001f07097211 */ /* 0x001fc400078fdaff */
[-C--:B-1----:R-:W-:Y:S01]  /*0660*/  LEA R33, R11, R24.reuse, 0x1 ;  /* 0x000000180b217211 */ /* 0x082fe200078e08ff */
[----:B--2---:R-:W-:Y:S01]  /*0670*/  IMAD R35, R13, 0x2, R24 ;  /* 0x000000020d237824 */ /* 0x004fe200078e0218 */
[----:B------:R-:W-:-:S03]  /*0680*/  LEA R34, R9, R24, 0x1 ;  /* 0x0000001809227211 */ /* 0x000fc600078e08ff */
[----:B-----5:R-:W-:Y:S04]  /*0690*/  STS.U16 [R33+0xc0], R8 ;  /* 0x0000c00821007388 */ /* 0x020fe80000000400 */
[----:B------:R0:W-:Y:S04]  /*06a0*/  STS.U16 [R35+0x100], R28 ;  /* 0x0001001c23007388 */ /* 0x0001e80000000400 */
[----:B------:R-:W-:Y:S04]  /*06b0*/  STS.U16 [R37+0x140], R18 ;  /* 0x0001401225007388 */ /* 0x000fe80000000400 */
[----:B------:R1:W-:Y:S04]  /*06c0*/  STS.U16 [R6+0x180], R30 ;  /* 0x0001801e06007388 */ /* 0x0003e80000000400 */
[----:B------:R2:W-:Y:S01]  /*06d0*/  STS.U16 [R34+0x1c0], R14 ;  /* 0x0001c00e22007388 */ /* 0x0005e20000000400 */
[----:B------:R-:W-:Y:S01]  /*06e0*/  IMAD.MOV.U32 R16, RZ, RZ, RZ ;  /* 0x000000ffff107224 */ /* 0x000fe200078e00ff */
[----:B0-----:R-:W-:Y:S01]  /*06f0*/  HFMA2.MMA R28, -RZ, RZ, 0, 0 ;  /* 0x00000000ff1c7435 */ /* 0x001fe200000001ff */
[----:B------:R-:W-:-:S02]  /*0700*/  IMAD.MOV.U32 R10, RZ, RZ, RZ ;  /* 0x000000ffff0a7224 */ /* 0x000fc400078e00ff */
[----:B------:R-:W-:Y:S01]  /*0710*/  IMAD.MOV.U32 R8, RZ, RZ, RZ ;  /* 0x000000ffff087224 */ /* 0x000fe200078e00ff */
[----:B-1----:R-:W-:Y:S01]  /*0720*/  CS2R R6, SRZ ;  /* 0x0000000000067805 */ /* 0x002fe2000001ff00 */
[----:B------:R-:W-:Y:S02]  /*0730*/  IMAD.MOV.U32 R18, RZ, RZ, RZ ;  /* 0x000000ffff127224 */ /* 0x000fe400078e00ff */
[----:B--2---:R-:W-:Y:S01]  /*0740*/  IMAD.MOV.U32 R14, RZ, RZ, RZ ;  /* 0x000000ffff0e7224 */ /* 0x004fe200078e00ff */
[----:B------:R-:W-:Y:S01]  /*0750*/  NOP ;  /* 0x0000000000007918 */ /* 0x000fe20000000000 */
[----:B------:R-:W-:Y:S06]  /*0760*/  BAR.SYNC.DEFER_BLOCKING 0x0 ;  /* 0x0000000000007b1d */ /* 0x000fec0000010000 */
[----:B------:R-:W2:Y:S01]  /*0770*/  @!P0 LDG.E R16, desc[UR8][R2.64] ;  /* 0x0000000802108981 */ /* 0x000ea2000c1e1900 */
[----:B------:R-:W-:-:S03]  /*0780*/  ISETP.NE.AND P0, PT, R32, RZ, PT ;  /* 0x000000ff2000720c */ /* 0x000fc60003f05270 */
[----:B------:R-:W3:Y:S04]  /*0790*/  @!P3 LDG.E R7, desc[UR8][R2.64+0x100] ;  /* 0x000100080207b981 */ /* 0x000ee8000c1e1900 */
[----:B------:R-:W4:Y:S04]  /*07a0*/  @!P2 LDG.E R8, desc[UR8][R2.64+0x180] ;  /* 0x000180080208a981 */ /* 0x000f28000c1e1900 */
[----:B------:R-:W5:Y:S04]  /*07b0*/  @!P1 LDG.E R6, desc[UR8][R2.64+0x200] ;  /* 0x0002000802069981 */ /* 0x000f68000c1e1900 */
[----:B------:R-:W3:Y:S04]  /*07c0*/  @!P0 LDG.E R10, desc[UR8][R2.64+0x80] ;  /* 0x00008008020a8981 */ /* 0x000ee8000c1e1900 */
[----:B------:R-:W5:Y:S04]  /*07d0*/  @!P4 LDG.E R28, desc[UR8][R2.64+0x280] ;  /* 0x00028008021cc981 */ /* 0x000f68000c1e1900 */
[----:B------:R-:W5:Y:S04]  /*07e0*/  @!P5 LDG.E R14, desc[UR8][R2.64+0x300] ;  /* 0x00030008020ed981 */ /* 0x000f68000c1e1900 */
[----:B------:R0:W5:Y:S01]  /*07f0*/  @!P6 LDG.E R18, desc[UR8][R2.64+0x380] ;  /* 0x000380080212e981 */ /* 0x000162000c1e1900 */
[----:B------:R-:W-:-:S02]  /*0800*/  IMAD R34, R20, 0x7, R31 ;  /* 0x0000000714227824 */ /* 0x000fc400078e021f */
[----:B------:R-:W-:Y:S02]  /*0810*/  IMAD R30, R20, 0x8, R23 ;  /* 0x00000008141e7824 */ /* 0x000fe400078e0217 */
[C---:B------:R-:W-:Y:S02]  /*0820*/  VIADD R32, R34.reuse, 0x2 ;  /* 0x0000000222207836 */ /* 0x040fe40000000000 */
[C---:B------:R-:W-:Y:S01]  /*0830*/  VIADD R33, R34.reuse, 0x5 ;  /* 0x0000000522217836 */ /* 0x040fe20000000000 */
[-C--:B------:R-:W-:Y:S01]  /*0840*/  LEA R29, R29, R24.reuse, 0x2 ;  /* 0x000000181d1d7211 */ /* 0x080fe200078e10ff */
[C---:B------:R-:W-:Y:S02]  /*0850*/  VIADD R35, R34.reuse, 0x3 ;  /* 0x0000000322237836 */ /* 0x040fe40000000000 */
[C---:B------:R-:W-:Y:S02]  /*0860*/  VIADD R37, R34.reuse, 0x6 ;  /* 0x0000000622257836 */ /* 0x040fe40000000000 */
[C---:B------:R-:W-:Y:S01]  /*0870*/  VIADD R36, R34.reuse, 0x7 ;  /* 0x0000000722247836 */ /* 0x040fe20000000000 */
[----:B------:R-:W-:Y:S01]  /*0880*/  LEA R17, R17, R24, 0x2 ;  /* 0x0000001811117211 */ /* 0x000fe200078e10ff */
[C---:B0-----:R-:W-:Y:S01]  /*0890*/  VIADD R3, R34.reuse, 0x1 ;  /* 0x0000000122037836 */ /* 0x041fe20000000000 */
[----:B------:R-:W-:Y:S01]  /*08a0*/  IADD3 R31, R34, 0x4, RZ ;  /* 0x00000004221f7810 */ /* 0x000fe20007ffe0ff */
[--C-:B------:R-:W-:Y:S01]  /*08b0*/  IMAD R2, R19, 0x4, R24.reuse ;  /* 0x0000000413027824 */ /* 0x100fe200078e0218 */
[-C--:B------:R-:W-:Y:S01]  /*08c0*/  LEA.HI.SX32 R19, R32, R30.reuse, 0x1b ;  /* 0x0000001e20137211 */ /* 0x080fe200078fdaff */
[--C-:B------:R-:W-:Y:S01]  /*08d0*/  IMAD R11, R11, 0x4, R24.reuse ;  /* 0x000000040b0b7824 */ /* 0x100fe200078e0218 */
[-C--:B------:R-:W-:Y:S01]  /*08e0*/  LEA.HI.SX32 R33, R33, R30.reuse, 0x1b ;  /* 0x0000001e21217211 */ /* 0x080fe200078fdaff */
[----:B------:R-:W-:Y:S01]  /*08f0*/  IMAD R13, R13, 0x4, R24 ;  /* 0x000000040d0d7824 */ /* 0x000fe200078e0218 */
[----:B------:R-:W-:-:S02]  /*0900*/  LEA.HI.SX32 R35, R35, R30, 0x1b ;  /* 0x0000001e23237211 */ /* 0x000fc400078fdaff */
[-C--:B------:R-:W-:Y:S02]  /*0910*/  LEA.HI.SX32 R37, R37, R30.reuse, 0x1b ;  /* 0x0000001e25257211 */ /* 0x080fe400078fdaff */
[-C--:B------:R-:W-:Y:S02]  /*0920*/  LEA.HI.SX32 R36, R36, R30.reuse, 0x1b ;  /* 0x0000001e24247211 */ /* 0x080fe400078fdaff */
[-C--:B------:R-:W-:Y:S01]  /*0930*/  LEA.HI.SX32 R3, R3, R30.reuse, 0x1b ;  /* 0x0000001e03037211 */ /* 0x080fe200078fdaff */
[--C-:B------:R-:W-:Y:S01]  /*0940*/  IMAD R27, R27, 0x4, R24.reuse ;  /* 0x000000041b1b7824 */ /* 0x100fe200078e0218 */
[----:B------:R-:W-:Y:S02]  /*0950*/  LEA.HI.SX32 R31, R31, R30, 0x1b ;  /* 0x0000001e1f1f7211 */ /* 0x000fe400078fdaff */
[----:B------:R-:W-:Y:S02]  /*0960*/  LEA R15, R15, R24, 0x2 ;  /* 0x000000180f0f7211 */ /* 0x000fe400078e10ff */
[----:B------:R-:W-:Y:S01]  /*0970*/  LEA.HI.SX32 R34, R34, R34, 0x1b ;  /* 0x0000002222227211 */ /* 0x000fe200078fdaff */
[----:B------:R-:W-:-:S02]  /*0980*/  IMAD R9, R9, 0x4, R24 ;  /* 0x0000000409097824 */ /* 0x000fc400078e0218 */
[--C-:B------:R-:W-:Y:S01]  /*0990*/  IMAD R30, R3, 0x4, R24.reuse ;  /* 0x00000004031e7824 */ /* 0x100fe200078e0218 */
[----:B------:R-:W-:Y:S01]  /*09a0*/  LEA R34, R34, R24, 0x2 ;  /* 0x0000001822227211 */ /* 0x000fe200078e10ff */
[----:B------:R-:W-:Y:S01]  /*09b0*/  IMAD.MOV.U32 R32, RZ, RZ, RZ ;  /* 0x000000ffff207224 */ /* 0x000fe200078e00ff */
[----:B--2---:R0:W-:Y:S02]  /*09c0*/  STS [R29], R16 ;  /* 0x000000101d007388 */ /* 0x0041e40000000800 */
[--C-:B0-----:R-:W-:Y:S02]  /*09d0*/  IMAD R16, R33, 0x4, R24.reuse ;  /* 0x0000000421107824 */ /* 0x101fe400078e0218 */
[--C-:B------:R-:W-:Y:S01]  /*09e0*/  IMAD R33, R36, 0x4, R24.reuse ;  /* 0x0000000424217824 */ /* 0x100fe200078e0218 */
[----:B---3--:R-:W-:Y:S04]  /*09f0*/  STS [R17+0x80], R10 ;  /* 0x0000800a11007388 */ /* 0x008fe80000000800 */
[----:B------:R0:W-:Y:S04]  /*0a00*/  STS [R2+0x100], R7 ;  /* 0x0001000702007388 */ /* 0x0001e80000000800 */
[----:B----4-:R1:W-:Y:S04]  /*0a10*/  STS [R11+0x180], R8 ;  /* 0x000180080b007388 */ /* 0x0103e80000000800 */
[----:B-----5:R-:W-:Y:S01]  /*0a20*/  STS [R13+0x200], R6 ;  /* 0x000200060d007388 */ /* 0x020fe20000000800 */
[----:B0-----:R-:W-:-:S02]  /*0a30*/  IMAD R7, R19, 0x4, R24 ;  /* 0x0000000413077824 */ /* 0x001fc400078e0218 */
[--C-:B------:R-:W-:Y:S02]  /*0a40*/  IMAD R19, R37, 0x4, R24.reuse ;  /* 0x0000000425137824 */ /* 0x100fe400078e0218 */
[----:B-1----:R-:W-:Y:S01]  /*0a50*/  IMAD R8, R35, 0x4, R24 ;  /* 0x0000000423087824 */ /* 0x002fe200078e0218 */
[----:B------:R-:W-:Y:S01]  /*0a60*/  LEA R35, R31, R24, 0x2 ;  /* 0x000000181f237211 */ /* 0x000fe200078e10ff */
[----:B------:R-:W-:Y:S04]  /*0a70*/  STS [R15+0x280], R28 ;  /* 0x0002801c0f007388 */ /* 0x000fe80000000800 */
[----:B------:R-:W-:Y:S04]  /*0a80*/  STS [R27+0x300], R14 ;  /* 0x0003000e1b007388 */ /* 0x000fe80000000800 */
[----:B------:R0:W-:Y:S01]  /*0a90*/  STS [R9+0x380], R18 ;  /* 0x0003801209007388 */ /* 0x0001e20000000800 */
[----:B------:R-:W-:-:S03]  /*0aa0*/  NOP ;  /* 0x0000000000007918 */ /* 0x000fc60000000000 */
[----:B------:R-:W-:Y:S04]  /*0ab0*/  LDS R3, [R34] ;  /* 0x0000000022037984 */ /* 0x000fe80000000800 */
[----:B------:R1:W2:Y:S04]  /*0ac0*/  LDS R6, [R30+0x4] ;  /* 0x000004001e067984 */ /* 0x0002a80000000800 */
[----:B------:R-:W3:Y:S04]  /*0ad0*/  LDS R7, [R7+0x8] ;  /* 0x0000080007077984 */ /* 0x000ee80000000800 */
[----:B------:R-:W4:Y:S04]  /*0ae0*/  LDS R8, [R8+0xc] ;  /* 0x00000c0008087984 */ /* 0x000f280000000800 */
[----:B------:R-:W5:Y:S04]  /*0af0*/  LDS R14, [R35+0x10] ;  /* 0x00001000230e7984 */ /* 0x000f680000000800 */
[----:B------:R-:W5:Y:S04]  /*0b00*/  LDS R16, [R16+0x14] ;  /* 0x0000140010107984 */ /* 0x000f680000000800 */
[----:B------:R-:W5:Y:S04]  /*0b10*/  LDS R19, [R19+0x18] ;  /* 0x0000180013137984 */ /* 0x000f680000000800 */
[----:B------:R-:W5:Y:S01]  /*0b20*/  LDS R33, [R33+0x1c] ;  /* 0x00001c0021217984 */ /* 0x000f620000000800 */
[----:B------:R-:W-:Y:S01]  /*0b30*/  BAR.SYNC.DEFER_BLOCKING 0x0 ;  /* 0x0000000000007b1d */ /* 0x000fe20000010000 */
[----:B------:R-:W-:Y:S01]  /*0b40*/  IMAD.MOV.U32 R10, RZ, RZ, RZ ;  /* 0x000000ffff0a7224 */ /* 0x000fe200078e00ff */
[----:B0-----:R-:W-:-:S02]  /*0b50*/  MOV R18, RZ ;  /* 0x000000ff00127202 */ /* 0x001fc40000000f00 */
[----:B-1----:R-:W-:Y:S01]  /*0b60*/  CS2R R30, SRZ ;  /* 0x00000000001e7805 */ /* 0x002fe2000001ff00 */
[----:B------:R-:W-:Y:S02]  /*0b70*/  IMAD.MOV.U32 R28, RZ, RZ, RZ ;  /* 0x000000ffff1c7224 */ /* 0x000fe400078e00ff */
[----:B------:R-:W-:Y:S01]  /*0b80*/  IMAD.MOV.U32 R34, RZ, RZ, RZ ;  /* 0x000000ffff227224 */ /* 0x000fe200078e00ff */
[----:B------:R-:W5:Y:S01]  /*0b90*/  @!P0 LDG.E R10, desc[UR8][R4.64+0x80] ;  /* 0x00008008040a8981 */ /* 0x000f62000c1e1900 */
[----:B------:R-:W-:Y:S01]  /*0ba0*/  ISETP.GE.AND P0, PT, R25, R12, PT ;  /* 0x0000000c1900720c */ /* 0x000fe20003f06270 */
[----:B------:R-:W-:Y:S02]  /*0bb0*/  HFMA2.MMA R12, -RZ, RZ, 0, 0 ;  /* 0x00000000ff0c7435 */ /* 0x000fe400000001ff */
[----:B------:R-:W5:Y:S04]  /*0bc0*/  @!P3 LDG.E R31, desc[UR8][R4.64+0x100] ;  /* 0x00010008041fb981 */ /* 0x000f68000c1e1900 */
[----:B------:R-:W5:Y:S04]  /*0bd0*/  @!P2 LDG.E R28, desc[UR8][R4.64+0x180] ;  /* 0x00018008041ca981 */ /* 0x000f68000c1e1900 */
[----:B------:R-:W5:Y:S04]  /*0be0*/  @!P1 LDG.E R34, desc[UR8][R4.64+0x200] ;  /* 0x0002000804229981 */ /* 0x000f68000c1e1900 */
[----:B------:R-:W5:Y:S04]  /*0bf0*/  @!P0 LDG.E R18, desc[UR8][R4.64] ;  /* 0x0000000804128981 */ /* 0x000f68000c1e1900 */
[----:B------:R-:W5:Y:S04]  /*0c00*/  @!P4 LDG.E R32, desc[UR8][R4.64+0x280] ;  /* 0x000280080420c981 */ /* 0x000f68000c1e1900 */
[----:B------:R-:W5:Y:S04]  /*0c10*/  @!P5 LDG.E R30, desc[UR8][R4.64+0x300] ;  /* 0x00030008041ed981 */ /* 0x000f68000c1e1900 */
[----:B------:R0:W5:Y:S01]  /*0c20*/  @!P6 LDG.E R12, desc[UR8][R4.64+0x380] ;  /* 0x00038008040ce981 */ /* 0x000162000c1e1900 */
[----:B--2---:R-:W-:-:S04]  /*0c30*/  FADD.FTZ R6, R3, R6 ;  /* 0x0000000603067221 */ /* 0x004fc80000010000 */
[----:B---3--:R-:W-:-:S04]  /*0c40*/  FADD.FTZ R7, R7, R6 ;  /* 0x0000000607077221 */ /* 0x008fc80000010000 */
[----:B----4-:R-:W-:-:S04]  /*0c50*/  FADD.FTZ R7, R8, R7 ;  /* 0x0000000708077221 */ /* 0x010fc80000010000 */
[----:B-----5:R-:W-:-:S04]  /*0c60*/  FADD.FTZ R7, R14, R7 ;  /* 0x000000070e077221 */ /* 0x020fc80000010000 */
[----:B------:R-:W-:-:S04]  /*0c70*/  FADD.FTZ R16, R16, R7 ;  /* 0x0000000710107221 */ /* 0x000fc80000010000 */
[----:B------:R-:W-:-:S04]  /*0c80*/  FADD.FTZ R16, R19, R16 ;  /* 0x0000001013107221 */ /* 0x000fc80000010000 */
[----:B------:R-:W-:-:S05]  /*0c90*/  FADD.FTZ R16, R33, R16 ;  /* 0x0000001021107221 */ /* 0x000fca0000010000 */
[----:B------:R-:W1:Y:S02]  /*0ca0*/  SHFL.DOWN P0, R3, R16, 0x1, 0x1f ;  /* 0x08201f0010037f89 */ /* 0x000e640000000000 */
[----:B-1----:R-:W-:-:S05]  /*0cb0*/  @P0 FADD R3, R16, R3 ;  /* 0x0000000310030221 */ /* 0x002fca0000000000 */
[----:B------:R-:W1:Y:S02]  /*0cc0*/  SHFL.DOWN P0, R6, R3, 0x2, 0x1f ;  /* 0x08401f0003067f89 */ /* 0x000e640000000000 */
[----:B-1----:R-:W-:-:S05]  /*0cd0*/  @P0 FADD R6, R3, R6 ;  /* 0x0000000603060221 */ /* 0x002fca0000000000 */
[----:B0-----:R-:W0:Y:S02]  /*0ce0*/  SHFL.DOWN P0, R5, R6, 0x4, 0x1f ;  /* 0x08801f0006057f89 */ /* 0x001e240000000000 */
[----:B0-----:R-:W-:-:S05]  /*0cf0*/  @P0 FADD R5, R6, R5 ;  /* 0x0000000506050221 */ /* 0x001fca0000000000 */
[----:B------:R-:W0:Y:S02]  /*0d00*/  SHFL.DOWN P0, R4, R5, 0x8, 0x1f ;  /* 0x09001f0005047f89 */ /* 0x000e240000000000 */
[----:B0-----:R-:W-:-:S05]  /*0d10*/  @P0 FADD R4, R5, R4 ;  /* 0x0000000405040221 */ /* 0x001fca0000000000 */
[----:B------:R-:W0:Y:S01]  /*0d20*/  SHFL.DOWN P0, R19, R4, 0x10, 0x1f ;  /* 0x0a001f0004137f89 */ /* 0x000e220000000000 */
[----:B------:R-:W-:Y:S01]  /*0d30*/  ISETP.NE.AND P1, PT, R20, RZ, PT ;  /* 0x000000ff1400720c */ /* 0x000fe20003f25270 */
[----:B------:R-:W-:Y:S01]  /*0d40*/  BSSY B0, `(.L_x_1635) ;  /* 0x0000029000007945 */ /* 0x000fe20003800000 */
[----:B0-----:R-:W-:Y:S01]  /*0d50*/  @P0 FADD R19, R4, R19 ;  /* 0x0000001304130221 */ /* 0x001fe20000000000 */
[----:B------:R-:W-:Y:S01]  /*0d60*/  ISETP.NE.AND P0, PT, R0, RZ, PT ;  /* 0x000000ff0000720c */ /* 0x000fe20003f05270 */
[----:B------:R0:W-:Y:S04]  /*0d70*/  STS [R29], R18 ;  /* 0x000000121d007388 */ /* 0x0001e80000000800 */
[----:B------:R0:W-:Y:S04]  /*0d80*/  STS [R17+0x80], R10 ;  /* 0x0000800a11007388 */ /* 0x0001e80000000800 */
[----:B------:R0:W-:Y:S04]  /*0d90*/  STS [R2+0x100], R31 ;  /* 0x0001001f02007388 */ /* 0x0001e80000000800 */
[----:B------:R0:W-:Y:S04]  /*0da0*/  STS [R11+0x180], R28 ;  /* 0x0001801c0b007388 */ /* 0x0001e80000000800 */
[----:B------:R0:W-:Y:S04]  /*0db0*/  STS [R13+0x200], R34 ;  /* 0x000200220d007388 */ /* 0x0001e80000000800 */
[----:B------:R0:W-:Y:S04]  /*0dc0*/  STS [R15+0x280], R32 ;  /* 0x000280200f007388 */ /* 0x0001e80000000800 */
[----:B------:R0:W-:Y:S04]  /*0dd0*/  STS [R27+0x300], R30 ;  /* 0x0003001e1b007388 */ /* 0x0001e80000000800 */
[----:B------:R0:W-:Y:S01]  /*0de0*/  STS [R9+0x380], R12 ;  /* 0x0003800c09007388 */ /* 0x0001e20000000800 */
[----:B------:R-:W-:Y:S01]  /*0df0*/  NOP ;  /* 0x0000000000007918 */ /* 0x000fe20000000000 */
[----:B------:R-:W-:Y:S06]  /*0e00*/  BAR.SYNC.DEFER_BLOCKING 0x0 ;  /* 0x0000000000007b1d */ /* 0x000fec0000010000 */
[----:B------:R0:W-:Y:S02]  /*0e10*/  @!P1 STS [R26+0x10], R19 ;  /* 0x000010131a009388 */ /* 0x0001e40000000800 */
[----:B------:R-:W-:Y:S06]  /*0e20*/  BAR.SYNC.DEFER_BLOCKING 0x0 ;  /* 0x0000000000007b1d */ /* 0x000fec0000010000 */
[----:B------:R-:W-:Y:S05]  /*0e30*/  @P0 BRA `(.L_x_1636) ;  /* 0x0000000000640947 */ /* 0x000fea0003800000 */
[----:B------:R-:W1:Y:S01]  /*0e40*/  S2UR UR5, SR_CgaCtaId ;  /* 0x00000000000579c3 */ /* 0x000e620000008800 */
[----:B------:R-:W-:Y:S02]  /*0e50*/  UMOV UR4, 0x400 ;  /* 0x0000040000047882 */ /* 0x000fe40000000000 */
[----:B-1----:R-:W-:-:S06]  /*0e60*/  ULEA UR4, UR5, UR4, 0x18 ;  /* 0x0000000405047291 */ /* 0x002fcc000f8ec03f */
[----:B------:R-:W-:-:S05]  /*0e70*/  IMAD.U32 R24, RZ, RZ, UR4 ;  /* 0x00000004ff187e24 */ /* 0x000fca000f8e00ff */
[----:B------:R-:W1:Y:S04]  /*0e80*/  LDS.128 R4, [R24+0x10] ;  /* 0x0000100018047984 */ /* 0x000e680000000c00 */
[----:B0-----:R-:W0:Y:S04]  /*0e90*/  LDS.128 R8, [R24+0x20] ;  /* 0x0000200018087984 */ /* 0x001e280000000c00 */
[----:B------:R-:W2:Y:S04]  /*0ea0*/  LDS R2, [R24+0x24] ;  /* 0x0000240018027984 */ /* 0x000ea80000000800 */
[----:B------:R-:W3:Y:S04]  /*0eb0*/  LDS.128 R12, [R24+0x30] ;  /* 0x00003000180c7984 */ /* 0x000ee80000000c00 */
[----:B------:R-:W-:Y:S01]  /*0ec0*/  LDS R3, [R24+0x48] ;  /* 0x0000480018037984 */ /* 0x000fe20000000800 */
[----:B-1----:R-:W-:-:S03]  /*0ed0*/  FADD.FTZ R5, R19, R5 ;  /* 0x0000000513057221 */ /* 0x002fc60000010000 */
[----:B------:R-:W1:Y:S01]  /*0ee0*/  LDS.128 R16, [R24+0x40] ;  /* 0x0000400018107984 */ /* 0x000e620000000c00 */
[----:B------:R-:W-:-:S04]  /*0ef0*/  FADD.FTZ R6, R5, R6 ;  /* 0x0000000605067221 */ /* 0x000fc80000010000 */
[----:B------:R-:W-:-:S04]  /*0f00*/  FADD.FTZ R7, R6, R7 ;  /* 0x0000000706077221 */ /* 0x000fc80000010000 */
[----:B0-----:R-:W-:-:S04]  /*0f10*/  FADD.FTZ R7, R7, R8 ;  /* 0x0000000807077221 */ /* 0x001fc80000010000 */
[----:B--2---:R-:W-:-:S04]  /*0f20*/  FADD.FTZ R7, R7, R2 ;  /* 0x0000000207077221 */ /* 0x004fc80000010000 */
[----:B------:R-:W-:-:S04]  /*0f30*/  FADD.FTZ R10, R7, R10 ;  /* 0x0000000a070a7221 */ /* 0x000fc80000010000 */
[----:B------:R-:W-:-:S04]  /*0f40*/  FADD.FTZ R11, R10, R11 ;  /* 0x0000000b0a0b7221 */ /* 0x000fc80000010000 */
[----:B---3--:R-:W-:-:S04]  /*0f50*/  FADD.FTZ R12, R11, R12 ;  /* 0x0000000c0b0c7221 */ /* 0x008fc80000010000 */
[----:B------:R-:W-:-:S04]  /*0f60*/  FADD.FTZ R13, R12, R13 ;  /* 0x0000000d0c0d7221 */ /* 0x000fc80000010000 */
[----:B------:R-:W-:-:S04]  /*0f70*/  FADD.FTZ R14, R13, R14 ;  /* 0x0000000e0d0e7221 */ /* 0x000fc80000010000 */
[----:B------:R-:W-:-:S04]  /*0f80*/  FADD.FTZ R15, R14, R15 ;  /* 0x0000000f0e0f7221 */ /* 0x000fc80000010000 */
[----:B-1----:R-:W-:-:S04]  /*0f90*/  FADD.FTZ R16, R15, R16 ;  /* 0x000000100f107221 */ /* 0x002fc80000010000 */
[----:B------:R-:W-:-:S04]  /*0fa0*/  FADD.FTZ R16, R17, R16 ;  /* 0x0000001011107221 */ /* 0x000fc80000010000 */
[----:B------:R-:W-:-:S04]  /*0fb0*/  FADD.FTZ R16, R16, R3 ;  /* 0x0000000310107221 */ /* 0x000fc80000010000 */
[----:B------:R-:W-:-:S07]  /*0fc0*/  FADD.FTZ R19, R19, R16 ;  /* 0x0000001013137221 */ /* 0x000fce0000010000 */
.L_x_1636:
[----:B------:R-:W-:Y:S05]  /*0fd0*/  BSYNC B0 ;  /* 0x0000000000007941 */ /* 0x000fea0003800000 */
.L_x_1635:
[----:B------:R-:W-:Y:S04]  /*0fe0*/  BSSY B0, `(.L_x_1637) ;  /* 0x0000004000007945 */ /* 0x000fe80003800000 */
[----:B------:R-:W-:Y:S05]  /*0ff0*/  @P0 BRA `(.L_x_1638) ;  /* 0x0000000000080947 */ /* 0x000fea0003800000 */
[----:B0-----:R-:W0:Y:S02]  /*1000*/  LDC.64 R2, c[0x0][0x230] ;  /* 0x00008c00ff027b82 */ /* 0x001e240000000a00 */
[----:B0-----:R1:W-:Y:S02]  /*1010*/  REDG.E.ADD.F32.FTZ.RN.STRONG.GPU desc[UR8][R2.64], R19 ;  /* 0x00000013020079a6 */ /* 0x0013e4000c10f388 */
.L_x_1638:
[----:B------:R-:W-:Y:S05]  /*1020*/  BSYNC B0 ;  /* 0x0000000000007941 */ /* 0x000fea0003800000 */
.L_x_1637:
[----:B-1----:R-:W1:Y:S01]  /*1030*/  LDC R3, c[0x0][0xc] ;  /* 0x00000300ff037b82 */ /* 0x002e620000000800 */
[----:B------:R-:W-:Y:S01]  /*1040*/  NOP ;  /* 0x0000000000007918 */ /* 0x000fe20000000000 */
[----:B-1----:R-:W-:-:S05]  /*1050*/  IMAD R22, R3, 0x1000, R22 ;  /* 0x0000100003167824 */ /* 0x002fca00078e0216 */
[----:B------:R-:W-:-:S13]  /*1060*/  ISETP.GE.U32.AND P0, PT, R22, UR6, PT ;  /* 0x0000000616007c0c */ /* 0x000fda000bf06070 */
[----:B------:R-:W-:Y:S05]  /*1070*/  @!P0 BRA `(.L_x_1639) ;  /* 0xfffffff000608947 */ /* 0x000fea000383ffff */
[----:B------:R-:W-:Y:S05]  /*1080*/  EXIT ;  /* 0x000000000000794d */ /* 0x000fea0003800000 */
.L_x_1640:
        /* <DEDUP_REMOVED lines=15> */
.L_x_2148:


//--------------------- .text._Z33kPreconditionOptimizer32bit2StateI6__halfLi6ELi4096ELi8EEvPT_S2_PfS3_S3_ffffiffi --------------------------
	.section	.text._Z33kPreconditionOptimizer32bit2StateI6__halfLi6ELi4096ELi8EEvPT_S2_PfS3_S3_ffffiffi,"ax",@progbits
	.align	128
        .global         _Z33kPreconditionOptimizer32bit2StateI6__halfLi6ELi4096ELi8EEvPT_S2_PfS3_S3_ffffiffi
        .type           _Z33kPreconditionOptimizer32bit2StateI6__halfLi6ELi4096ELi8EEvPT_S2_PfS3_S3_ffffiffi,@function
        .size           _Z33kPreconditionOptimizer32bit2StateI6__halfLi6ELi4096ELi8EEvPT_S2_PfS3_S3_ffffiffi,(.L_x_2149 - _Z33kPreconditionOptimizer32bit2StateI6__halfLi6ELi4096ELi8EEvPT_S2_PfS3_S3_ffffiffi)
        .other          _Z33kPreconditionOptimizer32bit2StateI6__halfLi6ELi4096ELi8EEvPT_S2_PfS3_S3_ffffiffi,@"STO_CUDA_ENTRY STV_DEFAULT"
_Z33kPreconditionOptimizer32bit2StateI6__halfLi6ELi4096ELi8EEvPT_S2_PfS3_S3_ffffiffi:
.text._Z33kPreconditionOptimizer32bit2StateI6__halfLi6ELi4096ELi8EEvPT_S2_PfS3_S3_ffffiffi:
        /* <DEDUP_REMOVED lines=32> */
.L_x_1645:
        /* <DEDUP_REMOVED lines=221> */
.L_x_1642:
[----:B------:R-:W-:Y:S05]  /*0fd0*/  BSYNC B0 ;  /* 0x0000000000007941 */ /* 0x000fea0003800000 */
.L_x_1641:
[----:B------:R-:W-:Y:S04]  /*0fe0*/  BSSY B0, `(.L_x_1643) ;  /* 0x0000004000007945 */ /* 0x000fe80003800000 */
[----:B------:R-:W-:Y:S05]  /*0ff0*/  @P0 BRA `(.L_x_1644) ;  /* 0x0000000000080947 */ /* 0x000fea0003800000 */
[----:B0-----:R-:W0:Y:S02]  /*1000*/  LDC.64 R2, c[0x0][0x230] ;  /* 0x00008c00ff027b82 */ /* 0x001e240000000a00 */
[----:B0-----:R1:W-:Y:S02]  /*1010*/  REDG.E.ADD.F32.FTZ.RN.STRONG.GPU desc[UR8][R2.64], R19 ;  /* 0x00000013020079a6 */ /* 0x0013e4000c10f388 */
.L_x_1644:
[----:B------:R-:W-:Y:S05]  /*1020*/  BSYNC B0 ;  /* 0x0000000000007941 */ /* 0x000fea0003800000 */
.L_x_1643:
[----:B-1----:R-:W1:Y:S01]  /*1030*/  LDC R3, c[0x0][0xc] ;  /* 0x00000300ff037b82 */ /* 0x002e620000000800 */
[----:B------:R-:W-:Y:S01]  /*1040*/  NOP ;  /* 0x0000000000007918 */ /* 0x000fe20000000000 */
[----:B-1----:R-:W-:-:S05]  /*1050*/  IMAD R22, R3, 0x1000, R22 ;  /* 0x0000100003167824 */ /* 0x002fca00078e0216 */
[----:B------:R-:W-:-:S13]  /*1060*/  ISETP.GE.U32.AND P0, PT, R22, UR6, PT ;  /* 0x0000000616007c0c */ /* 0x000fda000bf06070 */
[----:B------:R-:W-:Y:S05]  /*1070*/  @!P0 BRA `(.L_x_1645) ;  /* 0xfffffff000608947 */ /* 0x000fea000383ffff */
[----:B------:R-:W-:Y:S05]  /*1080*/  EXIT ;  /* 0x000000000000794d */ /* 0x000fea0003800000 */
.L_x_1646:
        /* <DEDUP_REMOVED lines=15> */
.L_x_2149:


//--------------------- .text._Z33kPreconditionOptimizer32bit2StateIfLi6ELi4096ELi8EEvPT_S1_PfS2_S2_ffffiffi --------------------------
	.section	.text._Z33kPreconditionOptimizer32bit2StateIfLi6ELi4096ELi8EEvPT_S1_PfS2_S2_ffffiffi,"ax",@progbits
	.align	128
        .global         _Z33kPreconditionOptimizer32bit2StateIfLi6ELi4096ELi8EEvPT_S1_PfS2_S2_ffffiffi
        .type           _Z33kPreconditionOptimizer32bit2StateIfLi6ELi4096ELi8EEvPT_S1_PfS2_S2_ffffiffi,@function
        .size           _Z33kPreconditionOptimizer32bit2StateIfLi6ELi4096ELi8EEvPT_S1_PfS2_S2_ffffiffi,(.L_x_2150 - _Z33kPreconditionOptimizer32bit2StateIfLi6ELi4096ELi8EEvPT_S1_PfS2_S2_ffffiffi)
        .other          _Z33kPreconditionOptimizer32bit2StateIfLi6ELi4096ELi8EEvPT_S1_PfS2_S2_ffffiffi,@"STO_CUDA_ENTRY STV_DEFAULT"
_Z33kPreconditionOptimizer32bit2StateIfLi6ELi4096ELi8EEvPT_S1_PfS2_S2_ffffiffi:
.text._Z33kPreconditionOptimizer32bit2StateIfLi6ELi4096ELi8EEvPT_S1_PfS2_S2_ffffiffi:
        /* <DEDUP_REMOVED lines=32> */
.L_x_1651:
[C---:B------:R-:W-:Y:S01]  /*0200*/  IADD3 R2, P1, R25.reuse, R22, RZ ;  /* 0x0000001619027210 */ /* 0x040fe20007f3e0ff */
[----:B------:R-:W-:Y:S01]  /*0210*/  BAR.SYNC.DEFER_BLOCKING 0x0 ;  /* 0x0000000000007b1d */ /* 0x000fe20000010000 */
[----:B0-----:R-:W-:Y:S02]  /*0220*/  IADD3 R12, -R22, RZ, RZ ;  /* 0x000000ff160c7210 */ /* 0x001fe40007ffe1ff */
[----:B------:R-:W-:Y:S02]  /*0230*/  CS2R R10, SRZ ;  /* 0x00000000000a7805 */ /* 0x000fe4000001ff00 */
[C---:B------:R-:W-:Y:S01]  /*0240*/  LEA.HI.X.SX32 R7, R25.reuse, RZ, 0x1, P1 ;  /* 0x000000ff19077211 */ /* 0x040fe200008f0eff */
[----:B------:R-:W-:Y:S01]  /*0250*/  IMAD.SHL.U32 R9, R2, 0x4, RZ ;  /* 0x0000000402097824 */ /* 0x000fe200078e00ff */
[----:B------:R-:W-:Y:S01]  /*0260*/  LOP3.LUT R3, R25, 0x20, RZ, 0xfc, !PT ;  /* 0x0000002019037812 */ /* 0x000fe200078efcff */
[----:B------:R-:W-:Y:S01]  /*0270*/  IMAD.MOV.U32 R16, RZ, RZ, RZ ;  /* 0x000000ffff107224 */ /* 0x000fe200078e00ff */
[----:B---3--:R-:W-:-:S02]  /*0280*/  VIADDMNMX.U32 R12, R12, R21, 0x1000, PT ;  /* 0x000010000c0c7446 */ /* 0x008fc40003800015 */
[----:B------:R-:W-:Y:S02]  /*0290*/  CS2R R32, SRZ ;  /* 0x0000000000207805 */ /* 0x000fe4000001ff00 */
[----:B------:R-:W-:Y:S01]  /*02a0*/  SHF.L.U64.HI R6, R2, 0x2, R7 ;  /* 0x0000000202067819 */ /* 0x000fe20000010207 */
[----:B------:R-:W-:Y:S01]  /*02b0*/  IMAD.MOV.U32 R36, RZ, RZ, RZ ;  /* 0x000000ffff247224 */ /* 0x000fe200078e00ff */
[----:B------:R-:W-:Y:S02]  /*02c0*/  IADD3 R8, P6, R9, UR10, RZ ;  /* 0x0000000a09087c10 */ /* 0x000fe4000ffde0ff */
[----:B------:R-:W-:Y:S02]  /*02d0*/  LOP3.LUT R5, R25, 0x40, RZ, 0xfc, !PT ;  /* 0x0000004019057812 */ /* 0x000fe400078efcff */
[----:B------:R-:W-:Y:S02]  /*02e0*/  ISETP.GE.AND P0, PT, R3, R12, PT ;  /* 0x0000000c0300720c */ /* 0x000fe40003f06270 */
[----:B------:R-:W-:-:S02]  /*02f0*/  IADD3 R4, P4, R9, UR12, RZ ;  /* 0x0000000c09047c10 */ /* 0x000fc4000ff9e0ff */
[----:B------:R-:W-:Y:S02]  /*0300*/  IADD3 R2, P5, R9, UR14, RZ ;  /* 0x0000000e09027c10 */ /* 0x000fe4000ffbe0ff */
[C---:B------:R-:W-:Y:S02]  /*0310*/  LOP3.LUT R3, R25.reuse, 0x60, RZ, 0xfc, !PT ;  /* 0x0000006019037812 */ /* 0x040fe400078efcff */
[----:B------:R-:W-:Y:S02]  /*0320*/  IADD3.X R9, R6, UR11, RZ, P6, !PT ;  /* 0x0000000b06097c10 */ /* 0x000fe4000b7fe4ff */
[-C--:B------:R-:W-:Y:S02]  /*0330*/  ISETP.GE.AND P6, PT, R25, R12.reuse, PT ;  /* 0x0000000c1900720c */ /* 0x080fe40003fc6270 */
[----:B------:R-:W-:Y:S02]  /*0340*/  ISETP.GE.AND P3, PT, R5, R12, PT ;  /* 0x0000000c0500720c */ /* 0x000fe40003f66270 */
[----:B------:R-:W-:-:S02]  /*0350*/  LOP3.LUT R5, R25, 0x80, RZ, 0xfc, !PT ;  /* 0x0000008019057812 */ /* 0x000fc400078efcff */
[-C--:B------:R-:W-:Y:S02]  /*0360*/  ISETP.GE.AND P2, PT, R3, R12.reuse, PT ;  /* 0x0000000c0300720c */ /* 0x080fe40003f46270 */
[----:B------:R-:W-:Y:S02]  /*0370*/  LOP3.LUT R3, R25, 0xa0, RZ, 0xfc, !PT ;  /* 0x000000a019037812 */ /* 0x000fe400078efcff */
[-C--:B------:R-:W-:Y:S02]  /*0380*/  ISETP.GE.AND P1, PT, R5, R12.reuse, PT ;  /* 0x0000000c0500720c */ /* 0x080fe40003f26270 */
[----:B------:R-:W-:Y:S01]  /*0390*/  LOP3.LUT R7, R25, 0xc0, RZ, 0xfc, !PT ;  /* 0x000000c019077812 */ /* 0x000fe200078efcff */
[----:B------:R-:W2:Y:S01]  /*03a0*/  @!P6 LDG.E R11, desc[UR8][R8.64] ;  /* 0x00000008080be981 */ /* 0x000ea2000c1e1900 */
[----:B------:R-:W-:Y:S02]  /*03b0*/  IADD3.X R5, R6, UR13, RZ, P4, !PT ;  /* 0x0000000d06057c10 */ /* 0x000fe4000a7fe4ff */
[----:B------:R-:W-:-:S02]  /*03c0*/  ISETP.GE.AND P4, PT, R3, R12, PT ;  /* 0x0000000c0300720c */ /* 0x000fc40003f86270 */
[----:B------:R-:W-:Y:S01]  /*03d0*/  LOP3.LUT R13, R25, 0xe0, RZ, 0xfc, !PT ;  /* 0x000000e0190d7812 */ /* 0x000fe200078efcff */
[----:B------:R-:W-:Y:S01]  /*03e0*/  HFMA2.MMA R29, -RZ, RZ, 0, 0 ;  /* 0x00000000ff1d7435 */ /* 0x000fe200000001ff */
[----:B------:R-:W-:Y:S01]  /*03f0*/  IADD3.X R3, R6, UR15, RZ, P5, !PT ;  /* 0x0000000f06037c10 */ /* 0x000fe2000affe4ff */
[----:B------:R-:W3:Y:S01]  /*0400*/  @!P3 LDG.E R10, desc[UR8][R8.64+0x100] ;  /* 0x00010008080ab981 */ /* 0x000ee2000c1e1900 */
[-C--:B------:R-:W-:Y:S01]  /*0410*/  ISETP.GE.AND P5, PT, R7, R12.reuse, PT ;  /* 0x0000000c0700720c */ /* 0x080fe20003fa6270 */
[----:B------:R-:W-:Y:S01]  /*0420*/  IMAD.MOV.U32 R7, RZ, RZ, RZ ;  /* 0x000000ffff077224 */ /* 0x000fe200078e00ff */
[----:B------:R-:W-:Y:S01]  /*0430*/  ISETP.GE.AND P6, PT, R13, R12, PT ;  /* 0x0000000c0d00720c */ /* 0x000fe20003fc6270 */
[----:B------:R-:W4:Y:S04]  /*0440*/  @!P2 LDG.E R16, desc[UR8][R8.64+0x180] ;  /* 0x000180080810a981 */ /* 0x000f28000c1e1900 */
[----:B------:R-:W5:Y:S04]  /*0450*/  @!P0 LDG.E R7, desc[UR8][R8.64+0x80] ;  /* 0x0000800808078981 */ /* 0x000f68000c1e1900 */
[----:B------:R-:W4:Y:S04]  /*0460*/  @!P1 LDG.E R33, desc[UR8][R8.64+0x200] ;  /* 0x0002000808219981 */ /* 0x000f28000c1e1900 */
[----:B------:R-:W4:Y:S04]  /*0470*/  @!P4 LDG.E R36, desc[UR8][R8.64+0x280] ;  /* 0x000280080824c981 */ /* 0x000f28000c1e1900 */
[----:B------:R-:W4:Y:S04]  /*0480*/  @!P5 LDG.E R29, desc[UR8][R8.64+0x300] ;  /* 0x00030008081dd981 */ /* 0x000f28000c1e1900 */
[----:B------:R0:W4:Y:S01]  /*0490*/  @!P6 LDG.E R32, desc[UR8][R8.64+0x380] ;  /* 0x000380080820e981 */ /* 0x000122000c1e1900 */
        /* <DEDUP_REMOVED lines=17> */
[----:B------:R-:W-:-:S05]  /*05b0*/  LEA.HI.SX32 R19, R30, R31, 0x1b ;  /* 0x0000001f1e137211 */ /* 0x000fca00078fdaff */
[--C-:B------:R-:W-:Y:S01]  /*05c0*/  IMAD R8, R19, 0x4, R24.reuse ;  /* 0x0000000413087824 */ /* 0x100fe200078e0218 */
[----:B------:R-:W-:Y:S02]  /*05d0*/  P2R R34, PR, RZ, 0x1 ;  /* 0x00000001ff227803 */ /* 0x000fe40000000000 */
[----:B------:R-:W-:Y:S01]  /*05e0*/  ISETP.GE.AND P0, PT, R25, R12, PT ;  /* 0x0000000c1900720c */ /* 0x000fe20003f06270 */
[----:B------:R-:W-:Y:S01]  /*05f0*/  IMAD.MOV.U32 R30, RZ, RZ, RZ ;  /* 0x000000ffff1e7224 */ /* 0x000fe200078e00ff */
[----:B------:R-:W-:Y:S02]  /*0600*/  MOV R28, RZ ;  /* 0x000000ff001c7202 */ /* 0x000fe40000000f00 */
[----:B------:R-:W-:Y:S01]  /*0610*/  CS2R R18, SRZ ;  /* 0x0000000000127805 */ /* 0x000fe2000001ff00 */
[----:B--2---:R0:W-:Y:S02]  /*0620*/  STS [R6], R11 ;  /* 0x0000000b06007388 */ /* 0x0041e40000000800 */
[----:B0-----:R-:W-:Y:S01]  /*0630*/  LEA R11, R9, R24, 0x2 ;  /* 0x00000018090b7211 */ /* 0x001fe200078e10ff */
[--C-:B------:R-:W-:Y:S01]  /*0640*/  IMAD R9, R17, 0x4, R24.reuse ;  /* 0x0000000411097824 */ /* 0x100fe200078e0218 */
[----:B-----5:R0:W-:Y:S04]  /*0650*/  STS [R14+0x80], R7 ;  /* 0x000080070e007388 */ /* 0x0201e80000000800 */
[----:B---3--:R1:W-:Y:S01]  /*0660*/  STS [R13+0x100], R10 ;  /* 0x0001000a0d007388 */ /* 0x0083e20000000800 */
[----:B0-----:R-:W-:Y:S01]  /*0670*/  LEA.HI.SX32 R7, R27, R31, 0x1b ;  /* 0x0000001f1b077211 */ /* 0x001fe200078fdaff */
[----:B-1----:R-:W-:-:S03]  /*0680*/  IMAD R10, R15, 0x4, R24 ;  /* 0x000000040f0a7824 */ /* 0x002fc600078e0218 */
[----:B------:R-:W-:Y:S01]  /*0690*/  LEA R7, R7, R24, 0x2 ;  /* 0x0000001807077211 */ /* 0x000fe200078e10ff */
[----:B----4-:R0:W-:Y:S04]  /*06a0*/  STS [R11+0x180], R16 ;  /* 0x000180100b007388 */ /* 0x0101e80000000800 */
[----:B------:R-:W-:Y:S04]  /*06b0*/  STS [R10+0x200], R33 ;  /* 0x000200210a007388 */ /* 0x000fe80000000800 */
[----:B------:R-:W-:Y:S04]  /*06c0*/  STS [R9+0x280], R36 ;  /* 0x0002802409007388 */ /* 0x000fe80000000800 */
[----:B------:R1:W-:Y:S04]  /*06d0*/  STS [R8+0x300], R29 ;  /* 0x0003001d08007388 */ /* 0x0003e80000000800 */
[----:B------:R2:W-:Y:S01]  /*06e0*/  STS [R7+0x380], R32 ;  /* 0x0003802007007388 */ /* 0x0005e20000000800 */
[----:B------:R-:W-:-:S02]  /*06f0*/  IMAD.MOV.U32 R17, RZ, RZ, RZ ;  /* 0x000000ffff117224 */ /* 0x000fc400078e00ff */
[----:B------:R-:W-:Y:S02]  /*0700*/  IMAD.MOV.U32 R27, RZ, RZ, RZ ;  /* 0x000000ffff1b7224 */ /* 0x000fe400078e00ff */
[----:B------:R-:W-:Y:S02]  /*0710*/  IMAD.MOV.U32 R15, RZ, RZ, RZ ;  /* 0x000000ffff0f7224 */ /* 0x000fe400078e00ff */
[----:B0-----:R-:W-:Y:S01]  /*0720*/  IMAD.MOV.U32 R16, RZ, RZ, RZ ;  /* 0x000000ffff107224 */ /* 0x001fe200078e00ff */
[----:B------:R-:W-:Y:S01]  /*0730*/  NOP ;  /* 0x0000000000007918 */ /* 0x000fe20000000000 */
[----:B------:R-:W-:Y:S06]  /*0740*/  BAR.SYNC.DEFER_BLOCKING 0x0 ;  /* 0x0000000000007b1d */ /* 0x000fec0000010000 */
[----:B------:R-:W3:Y:S01]  /*0750*/  @!P0 LDG.E R17, desc[UR8][R4.64] ;  /* 0x0000000804118981 */ /* 0x000ee2000c1e1900 */
[----:B------:R-:W-:-:S03]  /*0760*/  ISETP.NE.AND P0, PT, R34, RZ, PT ;  /* 0x000000ff2200720c */ /* 0x000fc60003f05270 */
[----:B------:R-:W4:Y:S04]  /*0770*/  @!P3 LDG.E R30, desc[UR8][R4.64+0x100] ;  /* 0x00010008041eb981 */ /* 0x000f28000c1e1900 */
[----:B------:R-:W5:Y:S04]  /*0780*/  @!P2 LDG.E R28, desc[UR8][R4.64+0x180] ;  /* 0x00018008041ca981 */ /* 0x000f68000c1e1900 */
[----:B------:R-:W5:Y:S04]  /*0790*/  @!P1 LDG.E R19, desc[UR8][R4.64+0x200] ;  /* 0x0002000804139981 */ /* 0x000f68000c1e1900 */
[----:B------:R-:W4:Y:S04]  /*07a0*/  @!P0 LDG.E R27, desc[UR8][R4.64+0x80] ;  /* 0x00008008041b8981 */ /* 0x000f28000c1e1900 */
[----:B------:R-:W5:Y:S04]  /*07b0*/  @!P4 LDG.E R18, desc[UR8][R4.64+0x280] ;  /* 0x000280080412c981 */ /* 0x000f68000c1e1900 */
[----:B------:R-:W5:Y:S04]  /*07c0*/  @!P5 LDG.E R15, desc[UR8][R4.64+0x300] ;  /* 0x00030008040fd981 */ /* 0x000f68000c1e1900 */
[----:B------:R0:W5:Y:S01]  /*07d0*/  @!P6 LDG.E R16, desc[UR8][R4.64+0x380] ;  /* 0x000380080410e981 */ /* 0x000162000c1e1900 */
[----:B------:R-:W-:-:S02]  /*07e0*/  IMAD R31, R20, 0x7, R31 ;  /* 0x00000007141f7824 */ /* 0x000fc400078e021f */
[----:B-1----:R-:W-:Y:S02]  /*07f0*/  IMAD R29, R20, 0x8, R23 ;  /* 0x00000008141d7824 */ /* 0x002fe400078e0217 */
[C---:B------:R-:W-:Y:S02]  /*0800*/  VIADD R34, R31.reuse, 0x6 ;  /* 0x000000061f227836 */ /* 0x040fe40000000000 */
[C---:B------:R-:W-:Y:S02]  /*0810*/  VIADD R37, R31.reuse, 0x4 ;  /* 0x000000041f257836 */ /* 0x040fe40000000000 */
[C---:B--2---:R-:W-:Y:S02]  /*0820*/  VIADD R32, R31.reuse, 0x7 ;  /* 0x000000071f207836 */ /* 0x044fe40000000000 */
[C---:B0-----:R-:W-:Y:S02]  /*0830*/  VIADD R4, R31.reuse, 0x2 ;  /* 0x000000021f047836 */ /* 0x041fe40000000000 */
[C---:B------:R-:W-:Y:S01]  /*0840*/  VIADD R35, R31.reuse, 0x3 ;  /* 0x000000031f237836 */ /* 0x040fe20000000000 */
[----:B------:R-:W-:-:S02]  /*0850*/  IADD3 R33, R31, 0x1, RZ ;  /* 0x000000011f217810 */ /* 0x000fc40007ffe0ff */
[----:B------:R-:W-:Y:S02]  /*0860*/  IADD3 R36, R31, 0x5, RZ ;  /* 0x000000051f247810 */ /* 0x000fe40007ffe0ff */
[-C--:B------:R-:W-:Y:S02]  /*0870*/  LEA.HI.SX32 R34, R34, R29.reuse, 0x1b ;  /* 0x0000001d22227211 */ /* 0x080fe400078fdaff */
[-C--:B------:R-:W-:Y:S02]  /*0880*/  LEA.HI.SX32 R37, R37, R29.reuse, 0x1b ;  /* 0x0000001d25257211 */ /* 0x080fe400078fdaff */
[-C--:B------:R-:W-:Y:S02]  /*0890*/  LEA.HI.SX32 R32, R32, R29.reuse, 0x1b ;  /* 0x0000001d20207211 */ /* 0x080fe400078fdaff */
[-C--:B------:R-:W-:Y:S02]  /*08a0*/  LEA.HI.SX32 R5, R4, R29.reuse, 0x1b ;  /* 0x0000001d04057211 */ /* 0x080fe400078fdaff */
[----:B------:R-:W-:-:S02]  /*08b0*/  LEA.HI.SX32 R35, R35, R29, 0x1b ;  /* 0x0000001d23237211 */ /* 0x000fc400078fdaff */
[----:B------:R-:W-:Y:S02]  /*08c0*/  LEA.HI.SX32 R31, R31, R31, 0x1b ;  /* 0x0000001f1f1f7211 */ /* 0x000fe400078fdaff */
[-C--:B------:R-:W-:Y:S02]  /*08d0*/  LEA.HI.SX32 R33, R33, R29.reuse, 0x1b ;  /* 0x0000001d21217211 */ /* 0x080fe400078fdaff */
[----:B------:R-:W-:Y:S01]  /*08e0*/  LEA.HI.SX32 R4, R36, R29, 0x1b ;  /* 0x0000001d24047211 */ /* 0x000fe200078fdaff */
[--C-:B------:R-:W-:Y:S01]  /*08f0*/  IMAD R31, R31, 0x4, R24.reuse ;  /* 0x000000041f1f7824 */ /* 0x100fe200078e0218 */
[----:B------:R-:W-:Y:S01]  /*0900*/  LEA R33, R33, R24, 0x2 ;  /* 0x0000001821217211 */ /* 0x000fe200078e10ff */
[--C-:B------:R-:W-:Y:S02]  /*0910*/  IMAD R36, R5, 0x4, R24.reuse ;  /* 0x0000000405247824 */ /* 0x100fe400078e0218 */
[--C-:B------:R-:W-:Y:S01]  /*0920*/  IMAD R35, R35, 0x4, R24.reuse ;  /* 0x0000000423237824 */ /* 0x100fe200078e0218 */
[----:B---3--:R0:W-:Y:S02]  /*0930*/  STS [R6], R17 ;  /* 0x0000001106007388 */ /* 0x0081e40000000800 */
[----:B0-----:R-:W-:-:S02]  /*0940*/  IMAD R17, R37, 0x4, R24 ;  /* 0x0000000425117824 */ /* 0x001fc400078e0218 */
[----:B----4-:R-:W-:Y:S04]  /*0950*/  STS [R14+0x80], R27 ;  /* 0x0000801b0e007388 */ /* 0x010fe80000000800 */
[----:B------:R-:W-:Y:S04]  /*0960*/  STS [R13+0x100], R30 ;  /* 0x0001001e0d007388 */ /* 0x000fe80000000800 */
[----:B-----5:R-:W-:Y:S01]  /*0970*/  STS [R11+0x180], R28 ;  /* 0x0001801c0b007388 */ /* 0x020fe20000000800 */
[----:B------:R-:W-:-:S03]  /*0980*/  LEA R37, R4, R24, 0x2 ;  /* 0x0000001804257211 */ /* 0x000fc600078e10ff */
[----:B------:R0:W-:Y:S04]  /*0990*/  STS [R10+0x200], R19 ;  /* 0x000200130a007388 */ /* 0x0001e80000000800 */
[----:B------:R-:W-:Y:S01]  /*09a0*/  STS [R9+0x280], R18 ;  /* 0x0002801209007388 */ /* 0x000fe20000000800 */
[--C-:B0-----:R-:W-:Y:S02]  /*09b0*/  IMAD R19, R34, 0x4, R24.reuse ;  /* 0x0000000422137824 */ /* 0x101fe400078e0218 */
[----:B------:R-:W-:Y:S01]  /*09c0*/  IMAD R34, R32, 0x4, R24 ;  /* 0x0000000420227824 */ /* 0x000fe200078e0218 */
[----:B------:R-:W-:Y:S04]  /*09d0*/  STS [R8+0x300], R15 ;  /* 0x0003000f08007388 */ /* 0x000fe80000000800 */
[----:B------:R-:W-:Y:S01]  /*09e0*/  STS [R7+0x380], R16 ;  /* 0x0003801007007388 */ /* 0x000fe20000000800 */
[----:B------:R-:W-:-:S03]  /*09f0*/  NOP ;  /* 0x0000000000007918 */ /* 0x000fc60000000000 */
[----:B------:R0:W-:Y:S04]  /*0a00*/  LDS R4, [R31] ;  /* 0x000000001f047984 */ /* 0x0001e80000000800 */
[----:B------:R1:W2:Y:S04]  /*0a10*/  LDS R5, [R33+0x4] ;  /* 0x0000040021057984 */ /* 0x0002a80000000800 */
[----:B------:R-:W3:Y:S04]  /*0a20*/  LDS R15, [R36+0x8] ;  /* 0x00000800240f7984 */ /* 0x000ee80000000800 */
[----:B------:R-:W4:Y:S04]  /*0a30*/  LDS R16, [R35+0xc] ;  /* 0x00000c0023107984 */ /* 0x000f280000000800 */
[----:B------:R-:W5:Y:S04]  /*0a40*/  LDS R17, [R17+0x10] ;  /* 0x0000100011117984 */ /* 0x000f680000000800 */
[----:B------:R-:W5:Y:S04]  /*0a50*/  LDS R18, [R37+0x14] ;  /* 0x0000140025127984 */ /* 0x000f680000000800 */
[----:B------:R-:W5:Y:S04]  /*0a60*/  LDS R19, [R19+0x18] ;  /* 0x0000180013137984 */ /* 0x000f680000000800 */
[----:B------:R-:W5:Y:S01]  /*0a70*/  LDS R34, [R34+0x1c] ;  /* 0x00001c0022227984 */ /* 0x000f620000000800 */
[----:B------:R-:W-:Y:S01]  /*0a80*/  CS2R R28, SRZ ;  /* 0x00000000001c7805 */ /* 0x000fe2000001ff00 */
[----:B------:R-:W-:Y:S01]  /*0a90*/  BAR.SYNC.DEFER_BLOCKING 0x0 ;  /* 0x0000000000007b1d */ /* 0x000fe20000010000 */
[----:B------:R-:W-:Y:S01]  /*0aa0*/  IMAD.MOV.U32 R27, RZ, RZ, RZ ;  /* 0x000000ffff1b7224 */ /* 0x000fe200078e00ff */
[----:B0-----:R-:W-:-:S02]  /*0ab0*/  CS2R R30, SRZ ;  /* 0x00000000001e7805 */ /* 0x001fc4000001ff00 */
[----:B-1----:R-:W-:Y:S02]  /*0ac0*/  CS2R R32, SRZ ;  /* 0x0000000000207805 */ /* 0x002fe4000001ff00 */
        /* <DEDUP_REMOVED lines=47> */
[----:B0-----:R-:W0:Y:S04]  /*0dc0*/  LDS.128 R4, [R24+0x10] ;  /* 0x0000100018047984 */ /* 0x001e280000000c00 */
[----:B------:R-:W1:Y:S04]  /*0dd0*/  LDS.128 R8, [R24+0x20] ;  /* 0x0000200018087984 */ /* 0x000e680000000c00 */
[----:B------:R-:W2:Y:S04]  /*0de0*/  LDS R2, [R24+0x24] ;  /* 0x0000240018027984 */ /* 0x000ea80000000800 */
[----:B------:R-:W3:Y:S04]  /*0df0*/  LDS.128 R12, [R24+0x30] ;  /* 0x00003000180c7984 */ /* 0x000ee80000000c00 */
[----:B------:R-:W-:Y:S01]  /*0e00*/  LDS R3, [R24+0x48] ;  /* 0x0000480018037984 */ /* 0x000fe20000000800 */
[----:B0-----:R-:W-:-:S03]  /*0e10*/  FADD.FTZ R5, R19, R5 ;  /* 0x0000000513057221 */ /* 0x001fc60000010000 */
[----:B------:R-:W0:Y:S01]  /*0e20*/  LDS.128 R16, [R24+0x40] ;  /* 0x0000400018107984 */ /* 0x000e220000000c00 */
[----:B------:R-:W-:-:S04]  /*0e30*/  FADD.FTZ R6, R5, R6 ;  /* 0x0000000605067221 */ /* 0x000fc80000010000 */
[----:B------:R-:W-:-:S04]  /*0e40*/  FADD.FTZ R7, R6, R7 ;  /* 0x0000000706077221 */ /* 0x000fc80000010000 */
[----:B-1----:R-:W-:-:S04]  /*0e50*/  FADD.FTZ R7, R7, R8 ;  /* 0x0000000807077221 */ /* 0x002fc80000010000 */
[----:B--2---:R-:W-:-:S04]  /*0e60*/  FADD.FTZ R7, R7, R2 ;  /* 0x0000000207077221 */ /* 0x004fc80000010000 */
[----:B------:R-:W-:-:S04]  /*0e70*/  FADD.FTZ R10, R7, R10 ;  /* 0x0000000a070a7221 */ /* 0x000fc80000010000 */
[----:B------:R-:W-:-:S04]  /*0e80*/  FADD.FTZ R11, R10, R11 ;  /* 0x0000000b0a0b7221 */ /* 0x000fc80000010000 */
[----:B---3--:R-:W-:-:S04]  /*0e90*/  FADD.FTZ R12, R11, R12 ;  /* 0x0000000c0b0c7221 */ /* 0x008fc80000010000 */
[----:B------:R-:W-:-:S04]  /*0ea0*/  FADD.FTZ R13, R12, R13 ;  /* 0x0000000d0c0d7221 */ /* 0x000fc80000010000 */
[----:B------:R-:W-:-:S04]  /*0eb0*/  FADD.FTZ R14, R13, R14 ;  /* 0x0000000e0d0e7221 */ /* 0x000fc80000010000 */
[----:B------:R-:W-:-:S04]  /*0ec0*/  FADD.FTZ R15, R14, R15 ;  /* 0x0000000f0e0f7221 */ /* 0x000fc80000010000 */
[----:B0-----:R-:W-:-:S04]  /*0ed0*/  FADD.FTZ R16, R15, R16 ;  /* 0x000000100f107221 */ /* 0x001fc80000010000 */
[----:B------:R-:W-:-:S04]  /*0ee0*/  FADD.FTZ R16, R17, R16 ;  /* 0x0000001011107221 */ /* 0x000fc80000010000 */
[----:B------:R-:W-:-:S04]  /*0ef0*/  FADD.FTZ R16, R16, R3 ;  /* 0x0000000310107221 */ /* 0x000fc80000010000 */
[----:B------:R-:W-:-:S07]  /*0f00*/  FADD.FTZ R19, R19, R16 ;  /* 0x0000001013137221 */ /* 0x000fce0000010000 */
.L_x_1648:
[----:B------:R-:W-:Y:S05]  /*0f10*/  BSYNC B0 ;  /* 0x0000000000007941 */ /* 0x000fea0003800000 */
.L_x_1647:
[----:B------:R-:W-:Y:S04]  /*0f20*/  BSSY B0, `(.L_x_1649) ;  /* 0x0000004000007945 */ /* 0x000fe80003800000 */
[----:B------:R-:W-:Y:S05]  /*0f30*/  @P0 BRA `(.L_x_1650) ;  /* 0x0000000000080947 */ /* 0x000fea0003800000 */
[----:B------:R-:W1:Y:S02]  /*0f40*/  LDC.64 R2, c[0x0][0x230] ;  /* 0x00008c00ff027b82 */ /* 0x000e640000000a00 */
[----:B-1----:R1:W-:Y:S02]  /*0f50*/  REDG.E.ADD.F32.FTZ.RN.STRONG.GPU desc[UR8][R2.64], R19 ;  /* 0x00000013020079a6 */ /* 0x0023e4000c10f388 */
.L_x_1650:
[----:B------:R-:W-:Y:S05]  /*0f60*/  BSYNC B0 ;  /* 0x0000000000007941 */ /* 0x000fea0003800000 */
.L_x_1649:
[----:B-1----:R-:W1:Y:S01]  /*0f70*/  LDC R3, c[0x0][0xc] ;  /* 0x00000300ff037b82 */ /* 0x002e620000000800 */
[----:B------:R-:W-:Y:S01]  /*0f80*/  NOP ;  /* 0x0000000000007918 */ /* 0x000fe20000000000 */
[----:B-1----:R-:W-:-:S05]  /*0f90*/  IMAD R22, R3, 0x1000, R22 ;  /* 0x0000100003167824 */ /* 0x002fca00078e0216 */
[----:B------:R-:W-:-:S13]  /*0fa0*/  ISETP.GE.U32.AND P0, PT, R22, UR6, PT ;  /* 0x0000000616007c0c */ /* 0x000fda000bf06070 */
[----:B------:R-:W-:Y:S05]  /*0fb0*/  @!P0 BRA `(.L_x_1651) ;  /* 0xfffffff000908947 */ /* 0x000fea000383ffff */
[----:B------:R-:W-:Y:S05]  /*0fc0*/  EXIT ;  /* 0x000000000000794d */ /* 0x000fea0003800000 */
.L_x_1652:
        /* <DEDUP_REMOVED lines=11> */
.L_x_2150:


//--------------------- .text._Z33kPreconditionOptimizer32bit2StateI13__nv_bfloat16Li0ELi4096ELi8EEvPT_S2_PfS3_S3_ffffiffi --------------------------
	.section	.text._Z33kPreconditionOptimizer32bit2StateI13__nv_bfloat16Li0ELi4096ELi8EEvPT_S2_PfS3_S3_ffffiffi,"ax",@progbits
	.align	128
        .global         _Z33kPreconditionOptimizer32bit2StateI13__nv_bfloat16Li0ELi4096ELi8EEvPT_S2_PfS3_S3_ffffiffi
        .type           _Z33kPreconditionOptimizer32bit2StateI13__nv_bfloat16Li0ELi4096ELi8EEvPT_S2_PfS3_S3_ffffiffi,@function
        .size           _Z33kPreconditionOptimizer32bit2StateI13__nv_bfloat16Li0ELi4096ELi8EEvPT_S2_PfS3_S3_ffffiffi,(.L_x_2151 - _Z33kPreconditionOptimizer32bit2StateI13__nv_bfloat16Li0ELi4096ELi8EEvPT_S2_PfS3_S3_ffffiffi)
        .other          _Z33kPreconditionOptimizer32bit2StateI13__nv_bfloat16Li0ELi4096ELi8EEvPT_S2_PfS3_S3_ffffiffi,@"STO_CUDA_ENTRY STV_DEFAULT"
_Z33kPreconditionOptimizer32bit2StateI13__nv_bfloat16Li0ELi4096ELi8EEvPT_S2_PfS3_S3_ffffiffi:
.text._Z33kPreconditionOptimizer32bit2StateI13__nv_bfloat16Li0ELi4096ELi8EEvPT_S2_PfS3_S3_ffffiffi:
        /* <DEDUP_REMOVED lines=10> */
[----:B0-----:R-:W-:-:S05]  /*00a0*/  IMAD R0, R0, UR5, RZ ;  /* 0x0000000500007c24 */ /* 0x001fca000f8e02ff */
[----:B------:R-:W-:-:S04]  /*00b0*/  SHF.L.U32 R20, R0, 0x3, RZ ;  /* 0x0000000300147819 */ /* 0x000fc800000006ff */
[----:B------:R-:W-:-:S13]  /*00c0*/  ISETP.GE.U32.AND P0, PT, R20, UR6, PT ;  /* 0x0000000614007c0c */ /* 0x000fda000bf06070 */
[----:B------:R-:W-:Y:S05]  /*00d0*/  @P0 EXIT ;  /* 0x000000000000094d */ /* 0x000fea0003800000 */
[----:B------:R-:W-:Y:S01]  /*00e0*/  ULDC.64 UR4, c[0x0][0x238] ;  /* 0x00008e0000047ab9 */ /* 0x000fe20000000a00 */
[----:B------:R-:W0:Y:S01]  /*00f0*/  S2R R25, SR_TID.X ;  /* 0x0000000000197919 */ /* 0x000e220000002100 */
[----:B------:R-:W1:Y:S01]  /*0100*/  MUFU.LG2 R3, UR4 ;  /* 0x0000000400037d08 */ /* 0x000e620008000c00 */
[----:B------:R-:W-:Y:S01]  /*0110*/  ULDC UR4, c[0x0][0x248] ;  /* 0x0000920000047ab9 */ /* 0x000fe20000000800 */
[----:B------:R-:W2:Y:S01]  /*0120*/  LDC R21, c[0x0][0x254] ;  /* 0x00009500ff157b82 */ /* 0x000ea20000000800 */
[----:B------:R-:W-:Y:S01]  /*0130*/  I2FP.F32.S32 R0, UR4 ;  /* 0x0000000400007c45 */ /* 0x000fe20008201400 */
[----:B------:R-:W-:Y:S01]  /*0140*/  UMOV UR4, 0x400 ;  /* 0x0000040000047882 */ /* 0x000fe20000000000 */
[----:B------:R-:W-:Y:S01]  /*0150*/  ULDC.64 UR8, c[0x0][0x208] ;  /* 0x0000820000087ab9 */ /* 0x000fe20000000a00 */
[----:B------:R-:W-:Y:S01]  /*0160*/  ULDC UR7, c[0x0][0x250] ;  /* 0x0000940000077ab9 */ /* 0x000fe20000000800 */
[----:B------:R-:W-:Y:S01]  /*0170*/  ULDC UR16, c[0x0][0x240] ;  /* 0x0000900000107ab9 */ /* 0x000fe20000000800 */
[----:B------:R-:W3:Y:S01]  /*0180*/  MUFU.LG2 R5, UR5 ;  /* 0x0000000500057d08 */ /* 0x000ee20008000c00 */
[----:B------:R-:W-:Y:S01]  /*0190*/  ULDC.64 UR10, c[0x0][0x210] ;  /* 0x00008400000a7ab9 */ /* 0x000fe20000000a00 */
[----:B------:R-:W4:Y:S01]  /*01a0*/  S2UR UR5, SR_CgaCtaId ;  /* 0x00000000000579c3 */ /* 0x000f220000008800 */
[----:B------:R-:W-:Y:S01]  /*01b0*/  ULDC.64 UR12, c[0x0][0x220] ;  /* 0x00008800000c7ab9 */ /* 0x000fe20000000a00 */
[----:B------:R-:W-:Y:S01]  /*01c0*/  ULDC.64 UR14, c[0x0][0x228] ;  /* 0x00008a00000e7ab9 */ /* 0x000fe20000000a00 */
[----:B-1----:R-:W-:-:S05]  /*01d0*/  FMUL.FTZ R4, R0, R3 ;  /* 0x0000000300047220 */ /* 0x002fca0000410000 */
[----:B------:R-:W1:Y:S01]  /*01e0*/  LDC.64 R2, c[0x0][0x238] ;  /* 0x00008e00ff027b82 */ /* 0x000e620000000a00 */
[----:B------:R-:W5:Y:S01]  /*01f0*/  MUFU.EX2 R4, R4 ;  /* 0x0000000400047308 */ /* 0x000f620000000800 */
[----:B---3--:R-:W-:Y:S02]  /*0200*/  FMUL.FTZ R5, R0, R5 ;  /* 0x0000000500057220 */ /* 0x008fe40000410000 */
[----:B------:R-:W3:Y:S05]  /*0210*/  S2R R0, SR_LANEID ;  /* 0x0000000000007919 */ /* 0x000eea0000000000 */
[----:B------:R-:W2:Y:S01]  /*0220*/  MUFU.EX2 R5, R5 ;  /* 0x0000000500057308 */ /* 0x000ea20000000800 */
[----:B0-----:R-:W-:Y:S01]  /*0230*/  SHF.L.U32 R9, R25, 0x3, RZ ;  /* 0x0000000319097819 */ /* 0x001fe200000006ff */
[----:B----4-:R-:W-:-:S03]  /*0240*/  ULEA UR4, UR5, UR4, 0x18 ;  /* 0x0000000405047291 */ /* 0x010fc6000f8ec03f */
[----:B------:R-:W-:Y:S01]  /*0250*/  LOP3.LUT R9, R9, 0xffffff00, RZ, 0xc0, !PT ;  /* 0xffffff0009097812 */ /* 0x000fe200078ec0ff */
[----:B-----5:R-:W-:Y:S01]  /*0260*/  FADD.FTZ R22, -R4, 1 ;  /* 0x3f80000004167421 */ /* 0x020fe20000010100 */
[--C-:B------:R-:W-:Y:S02]  /*0270*/  SHF.R.S32.HI R4, RZ, 0x1f, R25.reuse ;  /* 0x0000001fff047819 */ /* 0x100fe40000011419 */
[----:B------:R-:W-:Y:S02]  /*0280*/  MOV R24, UR4 ;  /* 0x0000000400187c02 */ /* 0x000fe40008000f00 */
[----:B------:R-:W-:Y:S01]  /*0290*/  LEA.HI R4, R4, R25, RZ, 0x5 ;  /* 0x0000001904047211 */ /* 0x000fe200078f28ff */
[----:B------:R-:W0:Y:S01]  /*02a0*/  MUFU.RCP R22, R22 ;  /* 0x0000001600167308 */ /* 0x000e220000001000 */
[----:B------:R-:W-:Y:S01]  /*02b0*/  LOP3.LUT R25, R9, 0x1f, R25, 0xf8, !PT ;  /* 0x0000001f09197812 */ /* 0x000fe200078ef819 */
[----:B--2---:R-:W-:Y:S01]  /*02c0*/  FADD.FTZ R5, -R5, 1 ;  /* 0x3f80000005057421 */ /* 0x004fe20000010100 */
[----:B------:R-:W-:-:S02]  /*02d0*/  SHF.R.S32.HI R7, RZ, 0x5, R4 ;  /* 0x00000005ff077819 */ /* 0x000fc40000011404 */
[C---:B------:R-:W-:Y:S02]  /*02e0*/  LOP3.LUT R27, R25.reuse, 0xa0, RZ, 0xfc, !PT ;  /* 0x000000a0191b7812 */ /* 0x040fe400078efcff */
[----:B------:R-:W-:Y:S01]  /*02f0*/  LOP3.LUT R28, R25, 0xc0, RZ, 0xfc, !PT ;  /* 0x000000c0191c7812 */ /* 0x000fe200078efcff */
[----:B------:R2:W4:Y:S01]  /*0300*/  MUFU.RCP R23, R5 ;  /* 0x0000000500177308 */ /* 0x0005220000001000 */
[----:B------:R-:W-:Y:S01]  /*0310*/  IMAD R26, R7, 0x4, R24 ;  /* 0x00000004071a7824 */ /* 0x000fe200078e0218 */
[----:B------:R-:W-:-:S07]  /*0320*/  LOP3.LUT R29, R25, 0xe0, RZ, 0xfc, !PT ;  /* 0x000000e0191d7812 */ /* 0x000fce00078efcff */
.L_x_1657:
[----:B------:R-:W-:Y:S01]  /*0330*/  BAR.SYNC.DEFER_BLOCKING 0x0 ;  /* 0x0000000000007b1d */ /* 0x000fe20000010000 */
[----:B------:R-:W-:Y:S02]  /*0340*/  IADD3 R8, -R20, RZ, RZ ;  /* 0x000000ff14087210 */ /* 0x000fe40007ffe1ff */
[C---:B------:R-:W-:Y:S02]  /*0350*/  IADD3 R4, P1, R25.reuse, R20, RZ ;  /* 0x0000001419047210 */ /* 0x040fe40007f3e0ff */
[----:B------:R-:W-:Y:S02]  /*0360*/  VIADDMNMX.U32 R8, R8, R21, 0x1000, PT ;  /* 0x0000100008087446 */ /* 0x000fe40003800015 */
[C---:B------:R-:W-:Y:S02]  /*0370*/  LEA.HI.X.SX32 R13, R25.reuse, RZ, 0x1, P1 ;  /* 0x000000ff190d7211 */ /* 0x040fe400008f0eff */
[----:B------:R-:W-:Y:S02]  /*0380*/  LEA R30, P4, R4, UR10, 0x1 ;  /* 0x0000000a041e7c11 */ /* 0x000fe4000f8808ff */
[----:B--2---:R-:W-:-:S02]  /*0390*/  LOP3.LUT R5, R25, 0x20, RZ, 0xfc, !PT ;  /* 0x0000002019057812 */ /* 0x004fc400078efcff */
[CC--:B------:R-:W-:Y:S02]  /*03a0*/  ISETP.GE.AND P6, PT, R25.reuse, R8.reuse, PT ;  /* 0x000000081900720c */ /* 0x0c0fe40003fc6270 */
[C-C-:B------:R-:W-:Y:S02]  /*03b0*/  LEA.HI.X R31, R4.reuse, UR11, R13.reuse, 0x1, P4 ;  /* 0x0000000b041f7c11 */ /* 0x140fe4000a0f0c0d */
[C---:B------:R-:W-:Y:S02]  /*03c0*/  SHF.L.U64.HI R13, R4.reuse, 0x2, R13 ;  /* 0x00000002040d7819 */ /* 0x040fe4000001020d */
[----:B------:R-:W-:Y:S02]  /*03d0*/  LOP3.LUT R7, R25, 0x40, RZ, 0xfc, !PT ;  /* 0x0000004019077812 */ /* 0x000fe400078efcff */
[----:B------:R-:W-:Y:S02]  /*03e0*/  ISETP.GE.AND P0, PT, R5, R8, PT ;  /* 0x000000080500720c */ /* 0x000fe40003f06270 */
[----:B------:R-:W-:-:S02]  /*03f0*/  SHF.L.U32 R4, R4, 0x2, RZ ;  /* 0x0000000204047819 */ /* 0x000fc400000006ff */
[C---:B------:R-:W-:Y:S02]  /*0400*/  LOP3.LUT R5, R25.reuse, 0x60, RZ, 0xfc, !PT ;  /* 0x0000006019057812 */ /* 0x040fe400078efcff */
[----:B------:R-:W-:Y:S02]  /*0410*/  LOP3.LUT R11, R25, 0x80, RZ, 0xfc, !PT ;  /* 0x00000080190b7812 */ /* 0x000fe400078efcff */
[-C--:B------:R-:W-:Y:S02]  /*0420*/  ISETP.GE.AND P3, PT, R7, R8.reuse, PT ;  /* 0x000000080700720c */ /* 0x080fe40003f66270 */
[----:B------:R-:W-:Y:S02]  /*0430*/  PRMT R17, RZ, 0x7610, R17 ;  /* 0x00007610ff117816 */ /* 0x000fe40000000011 */
[----:B------:R-:W-:Y:S02]  /*0440*/  IADD3 R6, P4, R4, UR12, RZ ;  /* 0x0000000c04067c10 */ /* 0x000fe4000ff9e0ff */
[----:B------:R-:W-:-:S02]  /*0450*/  ISETP.GE.AND P2, PT, R5, R8, PT ;  /* 0x000000080500720c */ /* 0x000fc40003f46270 */
[----:B------:R-:W-:Y:S01]  /*0460*/  IADD3 R4, P5, R4, UR14, RZ ;  /* 0x0000000e04047c10 */ /* 0x000fe2000ffbe0ff */
[----:B------:R-:W2:Y:S01]  /*0470*/  @!P6 LDG.E.U16 R17, desc[UR8][R30.64] ;  /* 0x000000081e11e981 */ /* 0x000ea2000c1e1500 */
[-C--:B------:R-:W-:Y:S02]  /*0480*/  ISETP.GE.AND P1, PT, R11, R8.reuse, PT ;  /* 0x000000080b00720c */ /* 0x080fe40003f26270 */
[----:B------:R-:W-:Y:S02]  /*0490*/  IADD3.X R7, R13, UR13, RZ, P4, !PT ;  /* 0x0000000d0d077c10 */ /* 0x000fe4000a7fe4ff */
[----:B------:R-:W-:Y:S02]  /*04a0*/  ISETP.GE.AND P4, PT, R27, R8, PT ;  /* 0x000000081b00720c */ /* 0x000fe40003f86270 */
[----:B------:R-:W-:Y:S02]  /*04b0*/  IADD3.X R5, R13, UR15, RZ, P5, !PT ;  /* 0x0000000f0d057c10 */ /* 0x000fe4000affe4ff */
[----:B------:R-:W-:-:S02]  /*04c0*/  PRMT R16, RZ, 0x7610, R16 ;  /* 0x00007610ff107816 */ /* 0x000fc40000000010 */
[-C--:B------:R-:W-:Y:S02]  /*04d0*/  ISETP.GE.AND P5, PT, R28, R8.reuse, PT ;  /* 0x000000081c00720c */ /* 0x080fe40003fa6270 */
[----:B------:R-:W-:Y:S02]  /*04e0*/  PRMT R18, RZ, 0x7610, R18 ;  /* 0x00007610ff127816 */ /* 0x000fe40000000012 */
[----:B------:R-:W-:Y:S01]  /*04f0*/  ISETP.GE.AND P6, PT, R29, R8, PT ;  /* 0x000000081d00720c */ /* 0x000fe20003fc6270 */
[----:B------:R-:W5:Y:S01]  /*0500*/  @!P0 LDG.E.U16 R16, desc[UR8][R30.64+0x40] ;  /* 0x000040081e108981 */ /* 0x000f62000c1e1500 */
[----:B------:R-:W-:Y:S02]  /*0510*/  PRMT R14, RZ, 0x7610, R14 ;  /* 0x00007610ff0e7816 */ /* 0x000fe4000000000e */
[----:B------:R-:W-:Y:S01]  /*0520*/  PRMT R13, RZ, 0x7610, R13 ;  /* 0x00007610ff0d7816 */ /* 0x000fe2000000000d */
[----:B------:R-:W4:Y:S01]  /*0530*/  @!P3 LDG.E.U16 R18, desc[UR8][R30.64+0x80] ;  /* 0x000080081e12b981 */ /* 0x000f22000c1e1500 */
[----:B------:R-:W-:-:S02]  /*0540*/  PRMT R12, RZ, 0x7610, R12 ;  /* 0x00007610ff0c7816 */ /* 0x000fc4000000000c */
[----:B------:R-:W-:Y:S01]  /*0550*/  PRMT R11, RZ, 0x7610, R11 ;  /* 0x00007610ff0b7816 */ /* 0x000fe2000000000b */
[----:B------:R-:W4:Y:S01]  /*0560*/  @!P2 LDG.E.U16 R14, desc[UR8][R30.64+0xc0] ;  /* 0x0000c0081e0ea981 */ /* 0x000f22000c1e1500 */
[----:B------:R-:W-:-:S03]  /*0570*/  PRMT R10, RZ, 0x7610, R10 ;  /* 0x00007610ff0a7816 */ /* 0x000fc6000000000a */
[----:B------:R-:W4:Y:S04]  /*0580*/  @!P1 LDG.E.U16 R13, desc[UR8][R30.64+0x100] ;  /* 0x000100081e0d9981 */ /* 0x000f28000c1e1500 */
[----:B------:R-:W4:Y:S04]  /*0590*/  @!P4 LDG.E.U16 R12, desc[UR8][R30.64+0x140] ;  /* 0x000140081e0cc981 */ /* 0x000f28000c1e1500 */
[----:B------:R-:W4:Y:S04]  /*05a0*/  @!P5 LDG.E.U16 R11, desc[UR8][R30.64+0x180] ;  /* 0x000180081e0bd981 */ /* 0x000f28000c1e1500 */
[----:B0-----:R0:W4:Y:S01]  /*05b0*/  @!P6 LDG.E.U16 R10, desc[UR8][R30.64+0x1c0] ;  /* 0x0001c0081e0ae981 */ /* 0x001122000c1e1500 */
[----:B---3--:R-:W-:-:S05]  /*05c0*/  IADD3 R41, R9, R0, RZ ;  /* 0x0000000009297210 */ /* 0x008fca0007ffe0ff */
[C---:B------:R-:W-:Y:S01]  /*05d0*/  VIADD R32, R41.reuse, 0x20 ;  /* 0x0000002029207836 */ /* 0x040fe20000000000 */
[C---:B------:R-:W-:Y:S01]  /*05e0*/  IADD3 R36, R41.reuse, 0x40, RZ ;  /* 0x0000004029247810 */ /* 0x040fe20007ffe0ff */
[----:B------:R-:W-:Y:S01]  /*05f0*/  IMAD R15, R0, 0x7, R41 ;  /* 0x00000007000f7824 */ /* 0x000fe200078e0229 */
[CC--:B------:R-:W-:Y:S02]  /*0600*/  LEA.HI.SX32 R51, R41.reuse, R41.reuse, 0x1b ;  /* 0x0000002929337211 */ /* 0x0c0fe400078fdaff */
[----:B------:R-:W-:Y:S01]  /*0610*/  IADD3 R38, R41, 0x60, RZ ;  /* 0x0000006029267810 */ /* 0x000fe20007ffe0ff */
[----:B------:R-:W-:Y:S01]  /*0620*/  VIADD R33, R15, 0x4 ;  /* 0x000000040f217836 */ /* 0x000fe20000000000 */
[C---:B------:R-:W-:Y:S02]  /*0630*/  IADD3 R40, R41.reuse, 0x80, RZ ;  /* 0x0000008029287810 */ /* 0x040fe40007ffe0ff */
[-C--:B------:R-:W-:Y:S01]  /*0640*/  LEA.HI.SX32 R55, R32, R41.reuse, 0x1b ;  /* 0x0000002920377211 */ /* 0x080fe200078fdaff */
[----:B------:R-:W-:Y:S01]  /*0650*/  VIADD R42, R41, 0xa0 ;  /* 0x000000a0292a7836 */ /* 0x000fe20000000000 */
[----:B------:R-:W-:-:S02]  /*0660*/  LEA.HI.SX32 R53, R36, R41, 0x1b ;  /* 0x0000002924357211 */ /* 0x000fc400078fdaff */
[----:B------:R-:W-:Y:S02]  /*0670*/  LEA R32, R0, R9, 0x3 ;  /* 0x0000000900207211 */ /* 0x000fe400078e18ff */
[C---:B------:R-:W-:Y:S02]  /*0680*/  IADD3 R35, R15.reuse, 0x1, RZ ;  /* 0x000000010f237810 */ /* 0x040fe40007ffe0ff */
[C---:B------:R-:W-:Y:S02]  /*0690*/  IADD3 R37, R15.reuse, 0x2, RZ ;  /* 0x000000020f257810 */ /* 0x040fe40007ffe0ff */
[C---:B------:R-:W-:Y:S02]  /*06a0*/  IADD3 R39, R15.reuse, 0x3, RZ ;  /* 0x000000030f277810 */ /* 0x040fe40007ffe0ff */
[C---:B0-----:R-:W-:Y:S02]  /*06b0*/  IADD3 R31, R15.reuse, 0x5, RZ ;  /* 0x000000050f1f7810 */ /* 0x041fe40007ffe0ff */
[----:B------:R-:W-:-:S02]  /*06c0*/  IADD3 R19, R15, 0x6, RZ ;  /* 0x000000060f137810 */ /* 0x000fc40007ffe0ff */
[----:B------:R-:W-:Y:S01]  /*06d0*/  IADD3 R9, R15, 0x7, RZ ;  /* 0x000000070f097810 */ /* 0x000fe20007ffe0ff */
[--C-:B------:R-:W-:Y:S01]  /*06e0*/  IMAD R30, R51, 0x2, R24.reuse ;  /* 0x00000002331e7824 */ /* 0x100fe200078e0218 */
[C---:B------:R-:W-:Y:S02]  /*06f0*/  IADD3 R44, R41.reuse, 0xc0, RZ ;  /* 0x000000c0292c7810 */ /* 0x040fe40007ffe0ff */
[-C--:B------:R-:W-:Y:S02]  /*0700*/  LEA.HI.SX32 R49, R38, R41.reuse, 0x1b ;  /* 0x0000002926317211 */ /* 0x080fe400078fdaff */
[----:B------:R-:W-:Y:S02]  /*0710*/  IADD3 R46, R41, 0xe0, RZ ;  /* 0x000000e0292e7810 */ /* 0x000fe40007ffe0ff */
[----:B------:R-:W-:Y:S01]  /*0720*/  LEA.HI.SX32 R47, R40, R41, 0x1b ;  /* 0x00000029282f7211 */ /* 0x000fe200078fdaff */
[----:B------:R-:W-:Y:S01]  /*0730*/  IMAD R59, R53, 0x2, R24 ;  /* 0x00000002353b7824 */ /* 0x000fe200078e0218 */
[----:B------:R-:W-:-:S02]  /*0740*/  LEA R57, R55, R24, 0x1 ;  /* 0x0000001837397211 */ /* 0x000fc400078e08ff */
[-C--:B------:R-:W-:Y:S02]  /*0750*/  LEA.HI.SX32 R35, R35, R32.reuse, 0x1b ;  /* 0x0000002023237211 */ /* 0x080fe400078fdaff */
[-C--:B------:R-:W-:Y:S02]  /*0760*/  LEA.HI.SX32 R37, R37, R32.reuse, 0x1b ;  /* 0x0000002025257211 */ /* 0x080fe400078fdaff */
[-C--:B------:R-:W-:Y:S02]  /*0770*/  LEA.HI.SX32 R39, R39, R32.reuse, 0x1b ;  /* 0x0000002027277211 */ /* 0x080fe400078fdaff */
[-C--:B------:R-:W-:Y:S02]  /*0780*/  LEA.HI.SX32 R33, R33, R32.reuse, 0x1b ;  /* 0x0000002021217211 */ /* 0x080fe400078fdaff */
[-C--:B------:R-:W-:Y:S02]  /*0790*/  LEA.HI.SX32 R31, R31, R32.reuse, 0x1b ;  /* 0x000000201f1f7211 */ /* 0x080fe400078fdaff */
[----:B------:R-:W-:-:S02]  /*07a0*/  LEA.HI.SX32 R19, R19, R32, 0x1b ;  /* 0x0000002013137211 */ /* 0x000fc400078fdaff */
[----:B------:R-:W-:Y:S02]  /*07b0*/  LEA.HI.SX32 R9, R9, R32, 0x1b ;  /* 0x0000002009097211 */ /* 0x000fe400078fdaff */
[-C--:B------:R-:W-:Y:S02]  /*07c0*/  LEA.HI.SX32 R45, R42, R41.reuse, 0x1b ;  /* 0x000000292a2d7211 */ /* 0x080fe400078fdaff */
[-C--:B------:R-:W-:Y:S02]  /*07d0*/  LEA.HI.SX32 R43, R44, R41.reuse, 0x1b ;  /* 0x000000292c2b7211 */ /* 0x080fe400078fdaff */
[-C--:B------:R-:W-:Y:S02]  /*07e0*/  LEA R32, R49, R24.reuse, 0x1 ;  /* 0x0000001831207211 */ /* 0x080fe400078e08ff */
[----:B------:R-:W-:Y:S02]  /*07f0*/  LEA.HI.SX32 R41, R46, R41, 0x1b ;  /* 0x000000292e297211 */ /* 0x000fe400078fdaff */
[----:B------:R-:W-:-:S02]  /*0800*/  LEA R36, R47, R24, 0x1 ;  /* 0x000000182f247211 */ /* 0x000fc400078e08ff */
[-C--:B------:R-:W-:Y:S01]  /*0810*/  LEA R38, R45, R24.reuse, 0x1 ;  /* 0x000000182d267211 */ /* 0x080fe200078e08ff */
[--C-:B------:R-:W-:Y:S01]  /*0820*/  IMAD R44, R41, 0x2, R24.reuse ;  /* 0x00000002292c7824 */ /* 0x100fe200078e0218 */
[----:B------:R-:W-:Y:S02]  /*0830*/  LEA R40, R43, R24, 0x1 ;  /* 0x000000182b287211 */ /* 0x000fe400078e08ff */
[----:B------:R-:W-:Y:S02]  /*0840*/  P2R R34, PR, RZ, 0x1 ;  /* 0x00000001ff227803 */ /* 0x000fe40000000000 */
[----:B------:R-:W-:Y:S01]  /*0850*/  ISETP.GE.AND P0, PT, R25, R8, PT ;  /* 0x000000081900720c */ /* 0x000fe20003f06270 */
[----:B------:R-:W-:Y:S01]  /*0860*/  HFMA2.MMA R61, -RZ, RZ, 0, 0 ;  /* 0x00000000ff3d7435 */ /* 0x000fe200000001ff */
[----:B------:R-:W-:Y:S01]  /*0870*/  MOV R42, RZ ;  /* 0x000000ff002a7202 */ /* 0x000fe20000000f00 */
[----:B------:R-:W-:Y:S01]  /*0880*/  HFMA2.MMA R52, -RZ, RZ, 0, 0 ;  /* 0x00000000ff347435 */ /* 0x000fe200000001ff */
[----:B------:R-:W-:Y:S01]  /*0890*/  MOV R48, RZ ;  /* 0x000000ff00307202 */ /* 0x000fe20000000f00 */
[----:B------:R-:W-:Y:S01]  /*08a0*/  HFMA2.MMA R54, -RZ, RZ, 0, 0 ;  /* 0x00000000ff367435 */ /* 0x000fe200000001ff */
[----:B------:R-:W-:Y:S01]  /*08b0*/  MOV R50, RZ ;  /* 0x000000ff00327202 */ /* 0x000fe20000000f00 */
[----:B------:R-:W-:Y:S01]  /*08c0*/  IMAD.MOV.U32 R56, RZ, RZ, RZ ;  /* 0x000000ffff387224 */ /* 0x000fe200078e00ff */
[----:B--2---:R0:W-:Y:S02]  /*08d0*/  STS.U16 [R30], R17 ;  /* 0x000000111e007388 */ /* 0x0041e40000000400 */
[----:B0-----:R-:W-:Y:S01]  /*08e0*/  LEA R17, R9, R24, 0x1 ;  /* 0x0000001809117211 */ /* 0x001fe200078e08ff */
[--C-:B------:R-:W-:Y:S01]  /*08f0*/  IMAD R30, R35, 0x2, R24.reuse ;  /* 0x00000002231e7824 */ /* 0x100fe200078e0218 */
[----:B-----5:R0:W-:Y:S04]  /*0900*/  STS.U16 [R57+0x40], R16 ;  /* 0x0000401039007388 */ /* 0x0201e80000000400 */
[----:B----4-:R2:W-:Y:S04]  /*0910*/  STS.U16 [R59+0x80], R18 ;  /* 0x000080123b007388 */ /* 0x0105e80000000400 */
[----:B------:R3:W-:Y:S01]  /*0920*/  STS.U16 [R32+0xc0], R14 ;  /* 0x0000c00e20007388 */ /* 0x0007e20000000400 */
[----:B0-----:R-:W-:Y:S01]  /*0930*/  LEA.HI.SX32 R57, R15, R15, 0x1b ;  /* 0x0000000f0f397211 */ /* 0x001fe200078fdaff */
[----:B------:R-:W-:-:S02]  /*0940*/  IMAD R16, R19, 0x2, R24 ;  /* 0x0000000213107824 */ /* 0x000fc400078e0218 */
[----:B------:R0:W-:Y:S01]  /*0950*/  STS.U16 [R36+0x100], R13 ;  /* 0x0001000d24007388 */ /* 0x0001e20000000400 */
[-C--:B------:R-:W-:Y:S02]  /*0960*/  LEA R15, R31, R24.reuse, 0x1 ;  /* 0x000000181f0f7211 */ /* 0x080fe400078e08ff */
[-C--:B--2---:R-:W-:Y:S01]  /*0970*/  LEA R18, R57, R24.reuse, 0x1 ;  /* 0x0000001839127211 */ /* 0x084fe200078e08ff */
[----:B------:R-:W-:Y:S01]  /*0980*/  STS.U16 [R38+0x140], R12 ;  /* 0x0001400c26007388 */ /* 0x000fe20000000400 */
[-C--:B---3--:R-:W-:Y:S02]  /*0990*/  LEA R14, R33, R24.reuse, 0x1 ;  /* 0x00000018210e7211 */ /* 0x088fe400078e08ff */
[-C--:B------:R-:W-:Y:S02]  /*09a0*/  LEA R32, R37, R24.reuse, 0x1 ;  /* 0x0000001825207211 */ /* 0x080fe400078e08ff */
[----:B0-----:R-:W-:Y:S01]  /*09b0*/  LEA R13, R39, R24, 0x1 ;  /* 0x00000018270d7211 */ /* 0x001fe200078e08ff */
[----:B------:R-:W-:Y:S04]  /*09c0*/  STS.U16 [R40+0x180], R11 ;  /* 0x0001800b28007388 */ /* 0x000fe80000000400 */
[----:B------:R-:W-:Y:S01]  /*09d0*/  STS.U16 [R44+0x1c0], R10 ;  /* 0x0001c00a2c007388 */ /* 0x000fe20000000400 */
[----:B------:R-:W-:-:S03]  /*09e0*/  NOP ;  /* 0x0000000000007918 */ /* 0x000fc60000000000 */
[----:B------:R0:W-:Y:S04]  /*09f0*/  LDS.U16 R10, [R18] ;  /* 0x00000000120a7984 */ /* 0x0001e80000000400 */
[----:B------:R2:W-:Y:S04]  /*0a00*/  LDS.U16 R11, [R30+0x2] ;  /* 0x000002001e0b7984 */ /* 0x0005e80000000400 */
[----:B------:R3:W4:Y:S04]  /*0a10*/  LDS.U16 R12, [R32+0x4] ;  /* 0x00000400200c7984 */ /* 0x0007280000000400 */
[----:B------:R-:W-:Y:S04]  /*0a20*/  LDS.U16 R13, [R13+0x6] ;  /* 0x000006000d0d7984 */ /* 0x000fe80000000400 */
[----:B------:R-:W-:Y:S04]  /*0a30*/  LDS.U16 R14, [R14+0x8] ;  /* 0x000008000e0e7984 */ /* 0x000fe80000000400 */
[----:B------:R-:W-:Y:S04]  /*0a40*/  LDS.U16 R15, [R15+0xa] ;  /* 0x00000a000f0f7984 */ /* 0x000fe80000000400 */
[----:B------:R-:W-:Y:S04]  /*0a50*/  LDS.U16 R16, [R16+0xc] ;  /* 0x00000c0010107984 */ /* 0x000fe80000000400 */
[----:B------:R-:W5:Y:S01]  /*0a60*/  LDS.U16 R17, [R17+0xe] ;  /* 0x00000e0011117984 */ /* 0x000f620000000400 */
[----:B------:R-:W-:Y:S01]  /*0a70*/  BAR.SYNC.DEFER_BLOCKING 0x0 ;  /* 0x0000000000007b1d */ /* 0x000fe20000010000 */
[----:B------:R-:W-:-:S05]  /*0a80*/  HFMA2.MMA R59, -RZ, RZ, 0, 0 ;  /* 0x00000000ff3b7435 */ /* 0x000fca00000001ff */
[----:B------:R-:W4:Y:S01]  /*0a90*/  @!P0 LDG.E R61, desc[UR8][R6.64] ;  /* 0x00000008063d8981 */ /* 0x000f22000c1e1900 */
[----:B------:R-:W-:-:S04]  /*0aa0*/  ISETP.NE.AND P0, PT, R34, RZ, PT ;  /* 0x000000ff2200720c */ /* 0x000fc80003f05270 */
[----:B------:R-:W5:Y:S04]  /*0ab0*/  @!P3 LDG.E R59, desc[UR8][R6.64+0x100] ;  /* 0x00010008063bb981 */ /* 0x000f68000c1e1900 */
[----:B------:R-:W5:Y:S04]  /*0ac0*/  @!P2 LDG.E R48, desc[UR8][R6.64+0x180] ;  /* 0x000180080630a981 */ /* 0x000f68000c1e1900 */
[----:B------:R-:W5:Y:S04]  /*0ad0*/  @!P1 LDG.E R52, desc[UR8][R6.64+0x200] ;  /* 0x0002000806349981 */ /* 0x000f68000c1e1900 */
[----:B------:R-:W5:Y:S04]  /*0ae0*/  @!P0 LDG.E R42, desc[UR8][R6.64+0x80] ;  /* 0x00008008062a8981 */ /* 0x000f68000c1e1900 */
[----:B------:R-:W5:Y:S04]  /*0af0*/  @!P4 LDG.E R50, desc[UR8][R6.64+0x280] ;  /* 0x000280080632c981 */ /* 0x000f68000c1e1900 */
[----:B------:R-:W5:Y:S04]  /*0b00*/  @!P5 LDG.E R56, desc[UR8][R6.64+0x300] ;  /* 0x000300080638d981 */ /* 0x000f68000c1e1900 */
[----:B------:R1:W5:Y:S01]  /*0b10*/  @!P6 LDG.E R54, desc[UR8][R6.64+0x380] ;  /* 0x000380080636e981 */ /* 0x000362000c1e1900 */
[----:B0-----:R-:W-:-:S02]  /*0b20*/  LEA R18, R51, R24, 0x2 ;  /* 0x0000001833127211 */ /* 0x001fc400078e10ff */
[-C--:B--2---:R-:W-:Y:S01]  /*0b30*/  LEA R30, R55, R24.reuse, 0x2 ;  /* 0x00000018371e7211 */ /* 0x084fe200078e10ff */
[--C-:B------:R-:W-:Y:S01]  /*0b40*/  IMAD R34, R49, 0x4, R24.reuse ;  /* 0x0000000431227824 */ /* 0x100fe200078e0218 */
[-C--:B---3--:R-:W-:Y:S02]  /*0b50*/  LEA R32, R53, R24.reuse, 0x2 ;  /* 0x0000001835207211 */ /* 0x088fe400078e10ff */
[-C--:B------:R-:W-:Y:S02]  /*0b60*/  LEA R36, R47, R24.reuse, 0x2 ;  /* 0x000000182f247211 */ /* 0x080fe400078e10ff */
[-C--:B------:R-:W-:Y:S02]  /*0b70*/  LEA R38, R45, R24.reuse, 0x2 ;  /* 0x000000182d267211 */ /* 0x080fe400078e10ff */
[-C--:B------:R-:W-:Y:S02]  /*0b80*/  LEA R40, R43, R24.reuse, 0x2 ;  /* 0x000000182b287211 */ /* 0x080fe400078e10ff */
[-C--:B-1----:R-:W-:Y:S01]  /*0b90*/  LEA R6, R41, R24.reuse, 0x2 ;  /* 0x0000001829067211 */ /* 0x082fe200078e10ff */
[----:B------:R-:W-:Y:S01]  /*0ba0*/  IMAD R33, R33, 0x4, R24 ;  /* 0x0000000421217824 */ /* 0x000fe200078e0218 */
[----:B------:R-:W-:-:S02]  /*0bb0*/  LEA R57, R57, R24, 0x2 ;  /* 0x0000001839397211 */ /* 0x000fc400078e10ff */
[-C--:B------:R-:W-:Y:S02]  /*0bc0*/  LEA R46, R35, R24.reuse, 0x2 ;  /* 0x00000018232e7211 */ /* 0x080fe400078e10ff */
[-C--:B------:R-:W-:Y:S02]  /*0bd0*/  LEA R44, R37, R24.reuse, 0x2 ;  /* 0x00000018252c7211 */ /* 0x080fe400078e10ff */
[-C--:B------:R-:W-:Y:S02]  /*0be0*/  LEA R31, R31, R24.reuse, 0x2 ;  /* 0x000000181f1f7211 */ /* 0x080fe400078e10ff */
[-C--:B------:R-:W-:Y:S02]  /*0bf0*/  LEA R19, R19, R24.reuse, 0x2 ;  /* 0x0000001813137211 */ /* 0x080fe400078e10ff */
[-C--:B------:R-:W-:Y:S01]  /*0c00*/  LEA R9, R9, R24.reuse, 0x2 ;  /* 0x0000001809097211 */ /* 0x080fe200078e10ff */
[----:B------:R-:W-:Y:S01]  /*0c10*/  IMAD.MOV.U32 R49, RZ, RZ, RZ ;  /* 0x000000ffff317224 */ /* 0x000fe200078e00ff */
[----:B------:R-:W-:Y:S01]  /*0c20*/  HFMA2.MMA R53, -RZ, RZ, 0, 0 ;  /* 0x00000000ff357435 */ /* 0x000fe200000001ff */
[----:B------:R-:W-:Y:S01]  /*0c30*/  MOV R51, RZ ;  /* 0x000000ff00337202 */ /* 0x000fe20000000f00 */
[----:B------:R-:W-:Y:S01]  /*0c40*/  IMAD.MOV.U32 R55, RZ, RZ, RZ ;  /* 0x000000ffff377224 */ /* 0x000fe200078e00ff */
[----:B----4-:R-:W-:Y:S04]  /*0c50*/  STS [R18], R61 ;  /* 0x0000003d12007388 */ /* 0x010fe80000000800 */
[----:B-----5:R0:W-:Y:S04]  /*0c60*/  STS [R30+0x80], R42 ;  /* 0x0000802a1e007388 */ /* 0x0201e80000000800 */
[----:B------:R1:W-:Y:S04]  /*0c70*/  STS [R32+0x100], R59 ;  /* 0x0001003b20007388 */ /* 0x0003e80000000800 */
[----:B------:R2:W-:Y:S01]  /*0c80*/  STS [R34+0x180], R48 ;  /* 0x0001803022007388 */ /* 0x0005e20000000800 */
[----:B0-----:R-:W-:-:S03]  /*0c90*/  LEA R42, R39, R24, 0x2 ;  /* 0x00000018272a7211 */ /* 0x001fc600078e10ff */
[----:B------:R-:W-:Y:S04]  /*0ca0*/  STS [R36+0x200], R52 ;  /* 0x0002003424007388 */ /* 0x000fe80000000800 */
[----:B------:R0:W-:Y:S04]  /*0cb0*/  STS [R38+0x280], R50 ;  /* 0x0002803226007388 */ /* 0x0001e80000000800 */
[----:B------:R-:W-:Y:S04]  /*0cc0*/  STS [R40+0x300], R56 ;  /* 0x0003003828007388 */ /* 0x000fe80000000800 */
[----:B------:R-:W-:Y:S01]  /*0cd0*/  STS [R6+0x380], R54 ;  /* 0x0003803606007388 */ /* 0x000fe20000000800 */
[----:B------:R-:W-:-:S03]  /*0ce0*/  NOP ;  /* 0x0000000000007918 */ /* 0x000fc60000000000 */
[----:B------:R-:W-:Y:S04]  /*0cf0*/  LDS R37, [R57] ;  /* 0x0000000039257984 */ /* 0x000fe80000000800 */
[----:B------:R-:W-:Y:S04]  /*0d00*/  LDS R47, [R46+0x4] ;  /* 0x000004002e2f7984 */ /* 0x000fe80000000800 */
[----:B------:R-:W-:Y:S04]  /*0d10*/  LDS R45, [R44+0x8] ;  /* 0x000008002c2d7984 */ /* 0x000fe80000000800 */
[----:B------:R-:W-:Y:S04]  /*0d20*/  LDS R43, [R42+0xc] ;  /* 0x00000c002a2b7984 */ /* 0x000fe80000000800 */
[----:B------:R-:W-:Y:S04]  /*0d30*/  LDS R41, [R33+0x10] ;  /* 0x0000100021297984 */ /* 0x000fe80000000800 */
[----:B------:R-:W-:Y:S04]  /*0d40*/  LDS R39, [R31+0x14] ;  /* 0x000014001f277984 */ /* 0x000fe80000000800 */
[----:B------:R-:W-:Y:S04]  /*0d50*/  LDS R35, [R19+0x18] ;  /* 0x0000180013237984 */ /* 0x000fe80000000800 */
[----:B------:R-:W-:Y:S01]  /*0d60*/  LDS R7, [R9+0x1c] ;  /* 0x00001c0009077984 */ /* 0x000fe20000000800 */
[----:B------:R-:W-:Y:S01]  /*0d70*/  BAR.SYNC.DEFER_BLOCKING 0x0 ;  /* 0x0000000000007b1d */ /* 0x000fe20000010000 */
[----:B-1----:R-:W-:Y:S01]  /*0d80*/  HFMA2.MMA R59, -RZ, RZ, 0, 0 ;  /* 0x00000000ff3b7435 */ /* 0x002fe200000001ff */
[----:B------:R-:W-:Y:S01]  /*0d90*/  MOV R61, RZ ;  /* 0x000000ff003d7202 */ /* 0x000fe20000000f00 */
[----:B--2---:R-:W-:Y:S01]  /*0da0*/  IMAD.MOV.U32 R48, RZ, RZ, RZ ;  /* 0x000000ffff307224 */ /* 0x004fe200078e00ff */
[----:B0-----:R-:W-:-:S02]  /*0db0*/  MOV R50, RZ ;  /* 0x000000ff00327202 */ /* 0x001fc40000000f00 */
[----:B------:R-:W2:Y:S01]  /*0dc0*/  @!P0 LDG.E R49, desc[UR8][R4.64+0x80] ;  /* 0x0000800804318981 */ /* 0x000ea2000c1e1900 */
[----:B------:R-:W-:-:S03]  /*0dd0*/  ISETP.GE.AND P0, PT, R25, R8, PT ;  /* 0x000000081900720c */ /* 0x000fc60003f06270 */
[----:B------:R-:W3:Y:S04]  /*0de0*/  @!P3 LDG.E R55, desc[UR8][R4.64+0x100] ;  /* 0x000100080437b981 */ /* 0x000ee8000c1e1900 */
[----:B------:R-:W4:Y:S04]  /*0df0*/  @!P2 LDG.E R53, desc[UR8][R4.64+0x180] ;  /* 0x000180080435a981 */ /* 0x000f28000c1e1900 */
[----:B------:R-:W5:Y:S04]  /*0e00*/  @!P1 LDG.E R61, desc[UR8][R4.64+0x200] ;  /* 0x00020008043d9981 */ /* 0x000f68000c1e1900 */
[----:B------:R-:W2:Y:S04]  /*0e10*/  @!P0 LDG.E R51, desc[UR8][R4.64] ;  /* 0x0000000804338981 */ /* 0x000ea8000c1e1900 */
[----:B------:R-:W5:Y:S04]  /*0e20*/  @!P4 LDG.E R59, desc[UR8][R4.64+0x280] ;  /* 0x00028008043bc981 */ /* 0x000f68000c1e1900 */
[----:B------:R-:W5:Y:S04]  /*0e30*/  @!P5 LDG.E R50, desc[UR8][R4.64+0x300] ;  /* 0x000300080432d981 */ /* 0x000f68000c1e1900 */
[----:B------:R0:W5:Y:S01]  /*0e40*/  @!P6 LDG.E R48, desc[UR8][R4.64+0x380] ;  /* 0x000380080430e981 */ /* 0x000162000c1e1900 */
[----:B------:R-:W-:-:S02]  /*0e50*/  SHF.L.U32 R12, R12, 0x10, RZ ;  /* 0x000000100c0c7819 */ /* 0x000fc400000006ff */
[----:B------:R-:W-:-:S03]  /*0e60*/  SHF.L.U32 R10, R10, 0x10, RZ ;  /* 0x000000100a0a7819 */ /* 0x000fc600000006ff */
[----:B0-----:R-:W-:Y:S02]  /*0e70*/  FMUL.FTZ R5, R12, UR7 ;  /* 0x000000070c057c20 */ /* 0x001fe40008410000 */
[----:B------:R-:W-:Y:S01]  /*0e80*/  FMUL.FTZ R8, R10, UR7 ;  /* 0x000000070a087c20 */ /* 0x000fe20008410000 */
[----:B------:R-:W-:-:S05]  /*0e90*/  SHF.L.U32 R11, R11, 0x10, RZ ;  /* 0x000000100b0b7819 */ /* 0x000fca00000006ff */
[----:B------:R-:W0:Y:S01]  /*0ea0*/  F2F.BF16.F32 R8, R8 ;  /* 0x0000000800087304 */ /* 0x000e220000202000 */
[----:B------:R-:W-:-:S07]  /*0eb0*/  FMUL.FTZ R4, R11, UR7 ;  /* 0x000000070b047c20 */ /* 0x000fce0008410000 */
[----:B------:R-:W1:Y:S01]  /*0ec0*/  F2F.BF16.F32 R4, R4 ;  /* 0x0000000400047304 */ /* 0x000e620000202000 */
[----:B0-----:R-:W-:Y:S02]  /*0ed0*/  SHF.L.U32 R8, R8, 0x10, RZ ;  /* 0x0000001008087819 */ /* 0x001fe400000006ff */
[----:B------:R-:W-:Y:S02]  /*0ee0*/  SHF.L.U32 R17, R17, 0x10, RZ ;  /* 0x0000001011117819 */ /* 0x000fe400000006ff */
[----:B------:R-:W-:Y:S01]  /*0ef0*/  SHF.L.U32 R13, R13, 0x10, RZ ;  /* 0x000000100d0d7819 */ /* 0x000fe200000006ff */
[----:B------:R-:W-:Y:S01]  /*0f00*/  IMAD.U32 R14, R14, 0x10000, RZ ;  /* 0x000100000e0e7824 */ /* 0x000fe200078e00ff */
[----:B------:R-:W-:Y:S01]  /*0f10*/  SHF.L.U32 R15, R15, 0x10, RZ ;  /* 0x000000100f0f7819 */ /* 0x000fe200000006ff */
[----:B-1----:R-:W-:Y:S01]  /*0f20*/  IMAD.U32 R4, R4, 0x10000, RZ ;  /* 0x0001000004047824 */ /* 0x002fe200078e00ff */
[----:B------:R-:W-:Y:S01]  /*0f30*/  SHF.L.U32 R16, R16, 0x10, RZ ;  /* 0x0000001010107819 */ /* 0x000fe200000006ff */
[----:B------:R-:W-:-:S02]  /*0f40*/  FMUL.FTZ R10, R13, UR7 ;  /* 0x000000070d0a7c20 */ /* 0x000fc40008410000 */
[----:B------:R-:W-:Y:S01]  /*0f50*/  FMUL.FTZ R13, R15, UR7 ;  /* 0x000000070f0d7c20 */ /* 0x000fe20008410000 */
[----:B------:R-:W-:Y:S01]  /*0f60*/  FMUL.FTZ R11, R14, UR7 ;  /* 0x000000070e0b7c20 */ /* 0x000fe20008410000 */
[----:B------:R-:W-:Y:S01]  /*0f70*/  FMUL.FTZ R15, R16, UR7 ;  /* 0x00000007100f7c20 */ /* 0x000fe20008410000 */
[----:B------:R-:W0:Y:S08]  /*0f80*/  F2F.BF16.F32 R5, R5 ;  /* 0x0000000500057304 */ /* 0x000e300000202000 */
[----:B------:R-:W1:Y:S08]  /*0f90*/  F2F.BF16.F32 R10, R10 ;  /* 0x0000000a000a7304 */ /* 0x000e700000202000 */
[----:B------:R-:W1:Y:S01]  /*0fa0*/  F2F.BF16.F32 R13, R13 ;  /* 0x0000000d000d7304 */ /* 0x000e620000202000 */
[----:B0-----:R-:W-:-:S02]  /*0fb0*/  SHF.L.U32 R5, R5, 0x10, RZ ;  /* 0x0000001005057819 */ /* 0x001fc400000006ff */
[----:B-1----:R-:W-:-:S05]  /*0fc0*/  SHF.L.U32 R10, R10, 0x10, RZ ;  /* 0x000000100a0a7819 */ /* 0x002fca00000006ff */
[----:B------:R-:W0:Y:S08]  /*0fd0*/  F2F.BF16.F32 R11, R11 ;  /* 0x0000000b000b7304 */ /* 0x000e300000202000 */
[----:B------:R-:W1:Y:S01]  /*0fe0*/  F2F.BF16.F32 R15, R15 ;  /* 0x0000000f000f7304 */ /* 0x000e620000202000 */
[----:B------:R-:W-:Y:S02]  /*0ff0*/  SHF.L.U32 R13, R13, 0x10, RZ ;  /* 0x000000100d0d7819 */ /* 0x000fe400000006ff */
[----:B0-----:R-:W-:Y:S01]  /*1000*/  SHF.L.U32 R11, R11, 0x10, RZ ;  /* 0x000000100b0b7819 */ /* 0x001fe200000006ff */
[----:B-1----:R-:W-:Y:S01]  /*1010*/  IMAD.U32 R15, R15, 0x10000, RZ ;  /* 0x000100000f0f7824 */ /* 0x002fe200078e00ff */
[----:B--2---:R-:W-:Y:S04]  /*1020*/  STS [R18], R51 ;  /* 0x0000003312007388 */ /* 0x004fe80000000800 */
[----:B------:R-:W-:Y:S04]  /*1030*/  STS [R30+0x80], R49 ;  /* 0x000080311e007388 */ /* 0x000fe80000000800 */
[----:B---3--:R-:W-:Y:S04]  /*1040*/  STS [R32+0x100], R55 ;  /* 0x0001003720007388 */ /* 0x008fe80000000800 */
[----:B----4-:R-:W-:Y:S04]  /*1050*/  STS [R34+0x180], R53 ;  /* 0x0001803522007388 */ /* 0x010fe80000000800 */
[----:B-----5:R-:W-:Y:S04]  /*1060*/  STS [R36+0x200], R61 ;  /* 0x0002003d24007388 */ /* 0x020fe80000000800 */
[----:B------:R-:W-:Y:S04]  /*1070*/  STS [R38+0x280], R59 ;  /* 0x0002803b26007388 */ /* 0x000fe80000000800 */
[----:B------:R-:W-:Y:S04]  /*1080*/  STS [R40+0x300], R50 ;  /* 0x0003003228007388 */ /* 0x000fe80000000800 */
[----:B------:R0:W-:Y:S01]  /*1090*/  STS [R6+0x380], R48 ;  /* 0x0003803006007388 */ /* 0x0001e20000000800 */
[----:B------:R-:W-:-:S03]  /*10a0*/  NOP ;  /* 0x0000000000007918 */ /* 0x000fc60000000000 */
[----:B------:R-:W1:Y:S04]  /*10b0*/  LDS R12, [R57] ;  /* 0x00000000390c7984 */ /* 0x000e680000000800 */
[----:B------:R-:W2:Y:S01]  /*10c0*/  LDS R46, [R46+0x4] ;  /* 0x000004002e2e7984 */ /* 0x000ea20000000800 */
[----:B0-----:R-:W-:Y:S01]  /*10d0*/  FADD.FTZ R6, -R3, 1 ;  /* 0x3f80000003067421 */ /* 0x001fe20000010100 */
[----:B------:R-:W-:Y:S02]  /*10e0*/  FMUL.FTZ R49, R8, R8 ;  /* 0x0000000808317220 */ /* 0x000fe40000410000 */
[----:B------:R-:W0:Y:S02]  /*10f0*/  LDS R44, [R44+0x8] ;  /* 0x000008002c2c7984 */ /* 0x000e240000000800 */
[----:B------:R-:W-:-:S02]  /*1100*/  FMUL.FTZ R49, R49, R6 ;  /* 0x0000000631317220 */ /* 0x000fc40000410000 */
[----:B------:R-:W3:Y:S01]  /*1110*/  LDS R42, [R42+0xc] ;  /* 0x00000c002a2a7984 */ /* 0x000ee20000000800 */
[----:B------:R-:W-:Y:S01]  /*1120*/  FMUL.FTZ R32, R17, UR7 ;  /* 0x0000000711207c20 */ /* 0x000fe20008410000 */
[----:B------:R-:W-:Y:S02]  /*1130*/  FMUL.FTZ R17, R4, R4 ;  /* 0x0000000404117220 */ /* 0x000fe40000410000 */
[----:B------:R4:W-:Y:S04]  /*1140*/  LDS R14, [R33+0x10] ;  /* 0x00001000210e7984 */ /* 0x0009e80000000800 */
[----:B------:R5:W3:Y:S01]  /*1150*/  LDS R16, [R31+0x14] ;  /* 0x000014001f107984 */ /* 0x000ae20000000800 */
[----:B----4-:R-:W-:-:S03]  /*1160*/  FMUL.FTZ R33, R6, R17 ;  /* 0x0000001106217220 */ /* 0x010fc60000410000 */
[----:B------:R4:W-:Y:S01]  /*1170*/  LDS R18, [R19+0x18] ;  /* 0x0000180013127984 */ /* 0x0009e20000000800 */
[----:B-1----:R-:W-:-:S04]  /*1180*/  FFMA.FTZ R30, R12, R3, R49 ;  /* 0x000000030c1e7223 */ /* 0x002fc80000010031 */
[----:B------:R-:W-:Y:S02]  /*1190*/  FMUL.FTZ R17, R23, R30 ;  /* 0x0000001e17117220 */ /* 0x000fe40000410000 */
[----:B------:R1:W1:Y:S01]  /*11a0*/  LDS R30, [R9+0x1c] ;  /* 0x00001c00091e7984 */ /* 0x0002620000000800 */
[----:B------:R-:W4:Y:S01]  /*11b0*/  F2F.BF16.F32 R12, R32 ;  /* 0x00000020000c7304 */ /* 0x000f220000202000 */
[----:B-----5:R-:W-:Y:S01]  /*11c0*/  FMUL.FTZ R31, R5, R5 ;  /* 0x00000005051f7220 */ /* 0x020fe20000410000 */
[----:B--2---:R-:W-:Y:S01]  /*11d0*/  FFMA.FTZ R46, R46, R3, R33 ;  /* 0x000000032e2e7223 */ /* 0x004fe20000010021 */
[----:B------:R-:W-:Y:S02]  /*11e0*/  FMUL.FTZ R33, R10, R10 ;  /* 0x0000000a0a217220 */ /* 0x000fe40000410000 */
[C---:B------:R-:W-:Y:S02]  /*11f0*/  FMUL.FTZ R31, R6.reuse, R31 ;  /* 0x0000001f061f7220 */ /* 0x040fe40000410000 */
[----:B------:R-:W-:-:S02]  /*1200*/  FMUL.FTZ R33, R6, R33 ;  /* 0x0000002106217220 */ /* 0x000fc40000410000 */
[-C--:B0-----:R-:W-:Y:S01]  /*1210*/  FFMA.FTZ R44, R44, R3.reuse, R31 ;  /* 0x000000032c2c7223 */ /* 0x081fe2000001001f */
[----:B------:R-:W0:Y:S01]  /*1220*/  MUFU.SQRT R17, R17 ;  /* 0x0000001100117308 */ /* 0x000e220000002000 */
[----:B---3--:R-:W-:Y:S01]  /*1230*/  FFMA.FTZ R42, R42, R3, R33 ;  /* 0x000000032a2a7223 */ /* 0x008fe20000010021 */
[----:B------:R-:W-:Y:S01]  /*1240*/  FMUL.FTZ R33, R13, R13 ;  /* 0x0000000d0d217220 */ /* 0x000fe20000410000 */
[----:B----4-:R-:W-:Y:S01]  /*1250*/  SHF.L.U32 R12, R12, 0x10, RZ ;  /* 0x000000100c0c7819 */ /* 0x010fe200000006ff */
[C---:B------:R-:W-:Y:S01]  /*1260*/  FMUL.FTZ R46, R23.reuse, R46 ;  /* 0x0000002e172e7220 */ /* 0x040fe20000410000 */
[----:B------:R-:W-:Y:S01]  /*1270*/  FMUL.FTZ R44, R23, R44 ;  /* 0x0000002c172c7220 */ /* 0x000fe20000410000 */
[----:B------:R-:W-:Y:S02]  /*1280*/  FMUL.FTZ R33, R6, R33 ;  /* 0x0000002106217220 */ /* 0x000fe40000410000 */
[----:B------:R-:W-:Y:S01]  /*1290*/  FMUL.FTZ R49, R12, R12 ;  /* 0x0000000c0c317220 */ /* 0x000fe20000410000 */
[----:B------:R-:W2:Y:S01]  /*12a0*/  MUFU.SQRT R19, R46 ;  /* 0x0000002e00137308 */ /* 0x000ea20000002000 */
[----:B------:R-:W-:Y:S01]  /*12b0*/  FMUL.FTZ R31, R11, R11 ;  /* 0x0000000b0b1f7220 */ /* 0x000fe20000410000 */
[----:B------:R-:W-:Y:S01]  /*12c0*/  FMUL.FTZ R42, R23, R42 ;  /* 0x0000002a172a7220 */ /* 0x000fe20000410000 */
[----:B------:R-:W-:Y:S01]  /*12d0*/  FMUL.FTZ R49, R6, R49 ;  /* 0x0000003106317220 */ /* 0x000fe20000410000 */
[----:B------:R-:W-:-:S04]  /*12e0*/  FFMA.FTZ R16, R16, R3, R33 ;  /* 0x0000000310107223 */ /* 0x000fc80000010021 */
[----:B-1----:R-:W1:Y:S01]  /*12f0*/  MUFU.SQRT R9, R44 ;  /* 0x0000002c00097308 */ /* 0x002e620000002000 */
[----:B------:R-:W-:Y:S01]  /*1300*/  FMUL.FTZ R31, R6, R31 ;  /* 0x0000001f061f7220 */ /* 0x000fe20000410000 */
[----:B------:R-:W-:-:S03]  /*1310*/  FMUL.FTZ R33, R15, R15 ;  /* 0x0000000f0f217220 */ /* 0x000fc60000410000 */
[----:B------:R-:W-:Y:S01]  /*1320*/  FFMA.FTZ R14, R14, R3, R31 ;  /* 0x000000030e0e7223 */ /* 0x000fe2000001001f */
[----:B------:R-:W-:Y:S02]  /*1330*/  FMUL.FTZ R33, R6, R33 ;  /* 0x0000002106217220 */ /* 0x000fe40000410000 */
[----:B------:R-:W3:Y:S01]  /*1340*/  MUFU.SQRT R42, R42 ;  /* 0x0000002a002a7308 */ /* 0x000ee20000002000 */
[-C--:B------:R-:W-:Y:S01]  /*1350*/  FFMA.FTZ R30, R30, R3.reuse, R49 ;  /* 0x000000031e1e7223 */ /* 0x080fe20000010031 */
[C---:B------:R-:W-:Y:S01]  /*1360*/  FMUL.FTZ R31, R23.reuse, R14 ;  /* 0x0000000e171f7220 */ /* 0x040fe20000410000 */
[----:B------:R-:W-:Y:S02]  /*1370*/  FFMA.FTZ R18, R18, R3, R33 ;  /* 0x0000000312127223 */ /* 0x000fe40000010021 */
[----:B------:R-:W-:Y:S01]  /*1380*/  FMUL.FTZ R6, R23, R30 ;  /* 0x0000001e17067220 */ /* 0x000fe20000410000 */
[----:B0-----:R-:W-:Y:S01]  /*1390*/  FADD.FTZ R30, R17, UR16 ;  /* 0x00000010111e7e21 */ /* 0x001fe20008010000 */
[C---:B------:R-:W-:Y:S01]  /*13a0*/  FMUL.FTZ R16, R23.reuse, R16 ;  /* 0x0000001017107220 */ /* 0x040fe20000410000 */
[----:B------:R-:W-:Y:S01]  /*13b0*/  FMUL.FTZ R14, R23, R18 ;  /* 0x00000012170e7220 */ /* 0x000fe20000410000 */
[----:B--2---:R-:W-:Y:S01]  /*13c0*/  FADD.FTZ R19, R19, UR16 ;  /* 0x0000001013137e21 */ /* 0x004fe20008010000 */
[----:B-1----:R-:W-:Y:S01]  /*13d0*/  FADD.FTZ R18, R9, UR16 ;  /* 0x0000001009127e21 */ /* 0x002fe20008010000 */
[----:B------:R-:W-:Y:S01]  /*13e0*/  MUFU.SQRT R31, R31 ;  /* 0x0000001f001f7308 */ /* 0x000fe20000002000 */
[----:B------:R-:W-:-:S07]  /*13f0*/  FADD.FTZ R9, -R2, 1 ;  /* 0x3f80000002097421 */ /* 0x000fce0000010100 */
[----:B------:R-:W0:Y:S01]  /*1400*/  MUFU.RCP R30, R30 ;  /* 0x0000001e001e7308 */ /* 0x000e220000001000 */
[----:B------:R-:W-:Y:S01]  /*1410*/  FMUL.FTZ R8, R8, R9 ;  /* 0x0000000908087220 */ /* 0x000fe20000410000 */
[----:B---3--:R-:W-:-:S06]  /*1420*/  FADD.FTZ R17, R42, UR16 ;  /* 0x000000102a117e21 */ /* 0x008fcc0008010000 */
[----:B------:R-:W1:Y:S01]  /*1430*/  MUFU.SQRT R16, R16 ;  /* 0x0000001000107308 */ /* 0x000e620000002000 */
[----:B------:R-:W-:Y:S01]  /*1440*/  FMUL.FTZ R4, R9, R4 ;  /* 0x0000000409047220 */ /* 0x000fe20000410000 */
[----:B------:R-:W-:-:S06]  /*1450*/  FFMA.FTZ R37, R37, R2, R8 ;  /* 0x0000000225257223 */ /* 0x000fcc0000010008 */
[----:B------:R-:W2:Y:S01]  /*1460*/  MUFU.RCP R34, R19 ;  /* 0x0000001300227308 */ /* 0x000ea20000001000 */
[----:B------:R-:W-:Y:S01]  /*1470*/  FFMA.FTZ R47, R47, R2, R4 ;  /* 0x000000022f2f7223 */ /* 0x000fe20000010004 */
[----:B------:R-:W-:-:S06]  /*1480*/  FMUL.FTZ R37, R22, R37 ;  /* 0x0000002516257220 */ /* 0x000fcc0000410000 */
[----:B------:R-:W3:Y:S01]  /*1490*/  MUFU.SQRT R14, R14 ;  /* 0x0000000e000e7308 */ /* 0x000ee20000002000 */
[----:B------:R-:W-:-:S07]  /*14a0*/  FMUL.FTZ R32, R9, R5 ;  /* 0x0000000509207220 */ /* 0x000fce0000410000 */
[----:B------:R-:W4:Y:S01]  /*14b0*/  MUFU.RCP R18, R18 ;  /* 0x0000001200127308 */ /* 0x000f220000001000 */
[----:B------:R-:W-:Y:S01]  /*14c0*/  FMUL.FTZ R47, R22, R47 ;  /* 0x0000002f162f7220 */ /* 0x000fe20000410000 */
[----:B0-----:R-:W-:-:S06]  /*14d0*/  FMUL.FTZ R37, R37, R30 ;  /* 0x0000001e25257220 */ /* 0x001fcc0000410000 */
[----:B------:R-:W0:Y:S01]  /*14e0*/  MUFU.SQRT R6, R6 ;  /* 0x0000000600067308 */ /* 0x000e220000002000 */
[----:B------:R-:W-:Y:S01]  /*14f0*/  FADD.FTZ R31, R31, UR16 ;  /* 0x000000101f1f7e21 */ /* 0x000fe20008010000 */
[----:B------:R-:W-:Y:S01]  /*1500*/  FFMA.FTZ R45, R45, R2, R32 ;  /* 0x000000022d2d7223 */ /* 0x000fe20000010020 */
[----:B------:R-:W-:-:S05]  /*1510*/  FMUL.FTZ R10, R9, R10 ;  /* 0x0000000a090a7220 */ /* 0x000fca0000410000 */
[----:B------:R-:W5:Y:S01]  /*1520*/  MUFU.RCP R17, R17 ;  /* 0x0000001100117308 */ /* 0x000f620000001000 */
[----:B-1----:R-:W-:Y:S01]  /*1530*/  FADD.FTZ R16, R16, UR16 ;  /* 0x0000001010107e21 */ /* 0x002fe20008010000 */
[----:B--2---:R-:W-:Y:S01]  /*1540*/  FMUL.FTZ R4, R47, R34 ;  /* 0x000000222f047220 */ /* 0x004fe20000410000 */
[----:B------:R-:W-:Y:S01]  /*1550*/  FMUL.FTZ R37, R37, R37 ;  /* 0x0000002525257220 */ /* 0x000fe20000410000 */
[----:B------:R-:W-:Y:S01]  /*1560*/  FFMA.FTZ R43, R43, R2, R10 ;  /* 0x000000022b2b7223 */ /* 0x000fe2000001000a */
[----:B------:R-:W-:Y:S01]  /*1570*/  FMUL.FTZ R45, R22, R45 ;  /* 0x0000002d162d7220 */ /* 0x000fe20000410000 */
[----:B------:R-:W-:Y:S02]  /*1580*/  FMUL.FTZ R8, R9, R11 ;  /* 0x0000000b09087220 */ /* 0x000fe40000410000 */
[----:B------:R-:W1:Y:S01]  /*1590*/  MUFU.RCP R32, R31 ;  /* 0x0000001f00207308 */ /* 0x000e620000001000 */
[----:B---3--:R-:W-:Y:S01]  /*15a0*/  FADD.FTZ R14, R14, UR16 ;  /* 0x000000100e0e7e21 */ /* 0x008fe20008010000 */
[----:B------:R-:W-:Y:S01]  /*15b0*/  FFMA.FTZ R37, R4, R4, R37 ;  /* 0x0000000404257223 */ /* 0x000fe20000010025 */
[----:B----4-:R-:W-:Y:S01]  /*15c0*/  FMUL.FTZ R18, R45, R18 ;  /* 0x000000122d127220 */ /* 0x010fe20000410000 */
[----:B------:R-:W-:Y:S01]  /*15d0*/  FMUL.FTZ R4, R22, R43 ;  /* 0x0000002b16047220 */ /* 0x000fe20000410000 */
[----:B------:R-:W-:Y:S01]  /*15e0*/  FFMA.FTZ R41, R41, R2, R8 ;  /* 0x0000000229297223 */ /* 0x000fe20000010008 */
[----:B0-----:R-:W-:-:S02]  /*15f0*/  FADD.FTZ R6, R6, UR16 ;  /* 0x0000001006067e21 */ /* 0x001fc40008010000 */
[----:B------:R-:W0:Y:S01]  /*1600*/  MUFU.RCP R16, R16 ;  /* 0x0000001000107308 */ /* 0x000e220000001000 */
[----:B------:R-:W-:Y:S01]  /*1610*/  FMUL.FTZ R8, R9, R13 ;  /* 0x0000000d09087220 */ /* 0x000fe20000410000 */
[----:B------:R-:W-:Y:S01]  /*1620*/  FFMA.FTZ R37, R18, R18, R37 ;  /* 0x0000001212257223 */ /* 0x000fe20000010025 */
[----:B-----5:R-:W-:Y:S02]  /*1630*/  FMUL.FTZ R4, R4, R17 ;  /* 0x0000001104047220 */ /* 0x020fe40000410000 */
[----:B------:R-:W-:-:S03]  /*1640*/  FFMA.FTZ R39, R39, R2, R8 ;  /* 0x0000000227277223 */ /* 0x000fc60000010008 */
[----:B------:R-:W2:Y:S01]  /*1650*/  MUFU.RCP R14, R14 ;  /* 0x0000000e000e7308 */ /* 0x000ea20000001000 */
[----:B------:R-:W-:Y:S01]  /*1660*/  FFMA.FTZ R8, R4, R4, R37 ;  /* 0x0000000404087223 */ /* 0x000fe20000010025 */
[----:B------:R-:W-:Y:S01]  /*1670*/  FMUL.FTZ R41, R22, R41 ;  /* 0x0000002916297220 */ /* 0x000fe20000410000 */
[----:B------:R-:W-:-:S05]  /*1680*/  FMUL.FTZ R4, R9, R15 ;  /* 0x0000000f09047220 */ /* 0x000fca0000410000 */
[----:B------:R-:W3:Y:S01]  /*1690*/  MUFU.RCP R6, R6 ;  /* 0x0000000600067308 */ /* 0x000ee20000001000 */
[----:B-1----:R-:W-:Y:S01]  /*16a0*/  FMUL.FTZ R41, R41, R32 ;  /* 0x0000002029297220 */ /* 0x002fe20000410000 */
[C---:B------:R-:W-:Y:S01]  /*16b0*/  FMUL.FTZ R39, R22.reuse, R39 ;  /* 0x0000002716277220 */ /* 0x040fe20000410000 */
[----:B------:R-:W-:Y:S01]  /*16c0*/  FMUL.FTZ R12, R9, R12 ;  /* 0x0000000c090c7220 */ /* 0x000fe20000410000 */
[----:B------:R-:W-:Y:S01]  /*16d0*/  FFMA.FTZ R35, R35, R2, R4 ;  /* 0x0000000223237223 */ /* 0x000fe20000010004 */
[----:B------:R-:W-:Y:S01]  /*16e0*/  FFMA.FTZ R8, R41, R41, R8 ;  /* 0x0000002929087223 */ /* 0x000fe20000010008 */
[----:B0-----:R-:W-:Y:S01]  /*16f0*/  FMUL.FTZ R39, R39, R16 ;  /* 0x0000001027277220 */ /* 0x001fe20000410000 */
[----:B------:R-:W-:Y:S01]  /*1700*/  FFMA.FTZ R7, R7, R2, R12 ;  /* 0x0000000207077223 */ /* 0x000fe2000001000c */
[C---:B------:R-:W-:Y:S02]  /*1710*/  FMUL.FTZ R35, R22.reuse, R35 ;  /* 0x0000002316237220 */ /* 0x040fe40000410000 */
[----:B------:R-:W-:Y:S01]  /*1720*/  FFMA.FTZ R8, R39, R39, R8 ;  /* 0x0000002727087223 */ /* 0x000fe20000010008 */
[----:B------:R-:W-:Y:S01]  /*1730*/  FMUL.FTZ R7, R22, R7 ;  /* 0x0000000716077220 */ /* 0x000fe20000410000 */
[----:B--2---:R-:W-:-:S04]  /*1740*/  FMUL.FTZ R35, R35, R14 ;  /* 0x0000000e23237220 */ /* 0x004fc80000410000 */
[----:B------:R-:W-:Y:S01]  /*1750*/  FFMA.FTZ R8, R35, R35, R8 ;  /* 0x0000002323087223 */ /* 0x000fe20000010008 */
[----:B---3--:R-:W-:-:S04]  /*1760*/  FMUL.FTZ R7, R7, R6 ;  /* 0x0000000607077220 */ /* 0x008fc80000410000 */
[----:B------:R-:W-:Y:S01]  /*1770*/  FFMA.FTZ R8, R7, R7, R8 ;  /* 0x0000000707087223 */ /* 0x000fe20000010008 */
[----:B------:R-:W-:Y:S06]  /*1780*/  BAR.SYNC.DEFER_BLOCKING 0x0 ;  /* 0x0000000000007b1d */ /* 0x000fec0000010000 */
[----:B------:R-:W0:Y:S02]  /*1790*/  SHFL.DOWN P0, R5, R8, 0x1, 0x1f ;  /* 0x08201f0008057f89 */ /* 0x000e240000000000 */
[----:B0-----:R-:W-:-:S05]  /*17a0*/  @P0 FADD R5, R8, R5 ;  /* 0x0000000508050221 */ /* 0x001fca0000000000 */
[----:B------:R-:W0:Y:S02]  /*17b0*/  SHFL.DOWN P0, R4, R5, 0x2, 0x1f ;  /* 0x08401f0005047f89 */ /* 0x000e240000000000 */
[----:B0-----:R-:W-:-:S05]  /*17c0*/  @P0 FADD R4, R5, R4 ;  /* 0x0000000405040221 */ /* 0x001fca0000000000 */
[----:B------:R-:W0:Y:S02]  /*17d0*/  SHFL.DOWN P0, R7, R4, 0x4, 0x1f ;  /* 0x08801f0004077f89 */ /* 0x000e240000000000 */
[----:B0-----:R-:W-:-:S05]  /*17e0*/  @P0 FADD R7, R4, R7 ;  /* 0x0000000704070221 */ /* 0x001fca0000000000 */
[----:B------:R-:W0:Y:S01]  /*17f0*/  SHFL.DOWN P0, R6, R7, 0x8, 0x1f ;  /* 0x09001f0007067f89 */ /* 0x000e220000000000 */
[----:B------:R-:W1:Y:S01]  /*1800*/  S2R R9, SR_TID.X ;  /* 0x0000000000097919 */ /* 0x000e620000002100 */
[----:B0-----:R-:W-:-:S05]  /*1810*/  @P0 FADD R6, R7, R6 ;  /* 0x0000000607060221 */ /* 0x001fca0000000000 */
[----:B------:R-:W0:Y:S01]  /*1820*/  SHFL.DOWN P0, R19, R6, 0x10, 0x1f ;  /* 0x0a001f0006137f89 */ /* 0x000e220000000000 */
[----:B------:R-:W-:Y:S01]  /*1830*/  ISETP.NE.AND P1, PT, R0, RZ, PT ;  /* 0x000000ff0000720c */ /* 0x000fe20003f25270 */
[----:B------:R-:W-:Y:S01]  /*1840*/  BSSY B0, `(.L_x_1653) ;  /* 0x0000020000007945 */ /* 0x000fe20003800000 */
[C---:B-1----:R-:W-:Y:S01]  /*1850*/  SHF.L.U32 R31, R9.reuse, 0x3, RZ ;  /* 0x00000003091f7819 */ /* 0x042fe200000006ff */
[----:B0-----:R-:W-:Y:S01]  /*1860*/  @P0 FADD R19, R6, R19 ;  /* 0x0000001306130221 */ /* 0x001fe20000000000 */
[----:B------:R-:W-:-:S09]  /*1870*/  ISETP.NE.AND P0, PT, R9, RZ, PT ;  /* 0x000000ff0900720c */ /* 0x000fd20003f05270 */
[----:B------:R0:W-:Y:S01]  /*1880*/  @!P1 STS [R26+0x10], R19 ;  /* 0x000010131a009388 */ /* 0x0001e20000000800 */
[----:B------:R-:W-:Y:S06]  /*1890*/  BAR.SYNC.DEFER_BLOCKING 0x0 ;  /* 0x0000000000007b1d */ /* 0x000fec0000010000 */
[----:B------:R-:W-:Y:S05]  /*18a0*/  @P0 BRA `(.L_x_1654) ;  /* 0x0000000000640947 */ /* 0x000fea0003800000 */
[----:B------:R-:W1:Y:S01]  /*18b0*/  S2UR UR5, SR_CgaCtaId ;  /* 0x00000000000579c3 */ /* 0x000e620000008800 */
[----:B------:R-:W-:Y:S02]  /*18c0*/  UMOV UR4, 0x400 ;  /* 0x0000040000047882 */ /* 0x000fe40000000000 */
[----:B-1----:R-:W-:-:S06]  /*18d0*/  ULEA UR4, UR5, UR4, 0x18 ;  /* 0x0000000405047291 */ /* 0x002fcc000f8ec03f */
[----:B------:R-:W-:-:S05]  /*18e0*/  MOV R24, UR4 ;  /* 0x0000000400187c02 */ /* 0x000fca0008000f00 */
[----:B------:R-:W1:Y:S04]  /*18f0*/  LDS.128 R4, [R24+0x10] ;  /* 0x0000100018047984 */ /* 0x000e680000000c00 */
[----:B------:R-:W2:Y:S04]  /*1900*/  LDS.128 R8, [R24+0x20] ;  /* 0x0000200018087984 */ /* 0x000ea80000000c00 */
[----:B------:R-:W3:Y:S04]  /*1910*/  LDS R30, [R24+0x24] ;  /* 0x00002400181e7984 */ /* 0x000ee80000000800 */
[----:B------:R-:W4:Y:S01]  /*1920*/  LDS.128 R12, [R24+0x30] ;  /* 0x00003000180c7984 */ /* 0x000f220000000c00 */
[----:B-1----:R-:W-:-:S03]  /*1930*/  FADD.FTZ R5, R19, R5 ;  /* 0x0000000513057221 */ /* 0x002fc60000010000 */
[----:B0-----:R-:W0:Y:S01]  /*1940*/  LDS.128 R16, [R24+0x40] ;  /* 0x0000400018107984 */ /* 0x001e220000000c00 */
[----:B------:R-:W-:-:S03]  /*1950*/  FADD.FTZ R6, R5, R6 ;  /* 0x0000000605067221 */ /* 0x000fc60000010000 */
[----:B------:R-:W1:Y:S01]  /*1960*/  LDS R5, [R24+0x48] ;  /* 0x0000480018057984 */ /* 0x000e620000000800 */
[----:B------:R-:W-:-:S04]  /*1970*/  FADD.FTZ R7, R6, R7 ;  /* 0x0000000706077221 */ /* 0x000fc80000010000 */
[----:B--2---:R-:W-:-:S04]  /*1980*/  FADD.FTZ R7, R7, R8 ;  /* 0x0000000807077221 */ /* 0x004fc80000010000 */
[----:B---3--:R-:W-:-:S04]  /*1990*/  FADD.FTZ R7, R7, R30 ;  /* 0x0000001e07077221 */ /* 0x008fc80000010000 */
[----:B------:R-:W-:-:S04]  /*19a0*/  FADD.FTZ R10, R7, R10 ;  /* 0x0000000a070a7221 */ /* 0x000fc80000010000 */
[----:B------:R-:W-:-:S04]  /*19b0*/  FADD.FTZ R11, R10, R11 ;  /* 0x0000000b0a0b7221 */ /* 0x000fc80000010000 */
[----:B----4-:R-:W-:-:S04]  /*19c0*/  FADD.FTZ R12, R11, R12 ;  /* 0x0000000c0b0c7221 */ /* 0x010fc80000010000 */
[----:B------:R-:W-:-:S04]  /*19d0*/  FADD.FTZ R13, R12, R13 ;  /* 0x0000000d0c0d7221 */ /* 0x000fc80000010000 */
[----:B------:R-:W-:-:S04]  /*19e0*/  FADD.FTZ R14, R13, R14 ;  /* 0x0000000e0d0e7221 */ /* 0x000fc80000010000 */
[----:B------:R-:W-:-:S04]  /*19f0*/  FADD.FTZ R15, R14, R15 ;  /* 0x0000000f0e0f7221 */ /* 0x000fc80000010000 */
[----:B0-----:R-:W-:-:S04]  /*1a00*/  FADD.FTZ R16, R15, R16 ;  /* 0x000000100f107221 */ /* 0x001fc80000010000 */
[----:B------:R-:W-:-:S04]  /*1a10*/  FADD.FTZ R16, R17, R16 ;  /* 0x0000001011107221 */ /* 0x000fc80000010000 */
[----:B-1----:R-:W-:-:S04]  /*1a20*/  FADD.FTZ R16, R16, R5 ;  /* 0x0000000510107221 */ /* 0x002fc80000010000 */
[----:B------:R-:W-:-:S07]  /*1a30*/  FADD.FTZ R19, R19, R16 ;  /* 0x0000001013137221 */ /* 0x000fce0000010000 */
.L_x_1654:
[----:B------:R-:W-:Y:S05]  /*1a40*/  BSYNC B0 ;  /* 0x0000000000007941 */ /* 0x000fea0003800000 */
.L_x_1653:
[----:B------:R-:W-:Y:S01]  /*1a50*/  BSSY B0, `(.L_x_1655) ;  /* 0x0000005000007945 */ /* 0x000fe20003800000 */
[----:B------:R-:W-:-:S03]  /*1a60*/  LOP3.LUT R9, R31, 0xffffff00, RZ, 0xc0, !PT ;  /* 0xffffff001f097812 */ /* 0x000fc600078ec0ff */
[----:B------:R-:W-:Y:S05]  /*1a70*/  @P0 BRA `(.L_x_1656) ;  /* 0x0000000000080947 */ /* 0x000fea0003800000 */
[----:B------:R-:W1:Y:S02]  /*1a80*/  LDC.64 R4, c[0x0][0x230] ;  /* 0x00008c00ff047b82 */ /* 0x000e640000000a00 */
[----:B-1----:R1:W-:Y:S02]  /*1a90*/  REDG.E.ADD.F32.FTZ.RN.STRONG.GPU desc[UR8][R4.64], R19 ;  /* 0x00000013040079a6 */ /* 0x0023e4000c10f388 */
.L_x_1656:
[----:B------:R-:W-:Y:S05]  /*1aa0*/  BSYNC B0 ;  /* 0x0000000000007941 */ /* 0x000fea0003800000 */
.L_x_1655:
[----:B-1----:R-:W1:Y:S01]  /*1ab0*/  LDC R5, c[0x0][0xc] ;  /* 0x00000300ff057b82 */ /* 0x002e620000000800 */
[----:B------:R-:W-:Y:S01]  /*1ac0*/  NOP ;  /* 0x0000000000007918 */ /* 0x000fe20000000000 */
[----:B-1----:R-:W-:-:S04]  /*1ad0*/  LEA R20, R5, R20, 0xc ;  /* 0x0000001405147211 */ /* 0x002fc800078e60ff */
[----:B------:R-:W-:-:S13]  /*1ae0*/  ISETP.GE.U32.AND P0, PT, R20, UR6, PT ;  /* 0x0000000614007c0c */ /* 0x000fda000bf06070 */
[----:B------:R-:W-:Y:S05]  /*1af0*/  @!P0 BRA `(.L_x_1657) ;  /* 0xffffffe8000c8947 */ /* 0x000fea000383ffff */
[----:B------:R-:W-:Y:S05]  /*1b00*/  EXIT ;  /* 0x000000000000794d */ /* 0x000fea0003800000 */
.L_x_1658:
        /* <DEDUP_REMOVED lines=15> */
.L_x_2151:


//--------------------- .text._Z33kPreconditionOptimizer32bit2StateI6__halfLi0ELi4096ELi8EEvPT_S2_PfS3_S3_ffffiffi --------------------------
	.section	.text._Z33kPreconditionOptimizer32bit2StateI6__halfLi0ELi4096ELi8EEvPT_S2_PfS3_S3_ffffiffi,"ax",@progbits
	.align	128
        .global         _Z33kPreconditionOptimizer32bit2StateI6__halfLi0ELi4096ELi8EEvPT_S2_PfS3_S3_ffffiffi
        .type           _Z33kPreconditionOptimizer32bit2StateI6__halfLi0ELi4096ELi8EEvPT_S2_PfS3_S3_ffffiffi,@function
        .size           _Z33kPreconditionOptimizer32bit2StateI6__halfLi0ELi4096ELi8EEvPT_S2_PfS3_S3_ffffiffi,(.L_x_2152 - _Z33kPreconditionOptimizer32bit2StateI6__halfLi0ELi4096ELi8EEvPT_S2_PfS3_S3_ffffiffi)
        .other          _Z33kPreconditionOptimizer32bit2StateI6__halfLi0ELi4096ELi8EEvPT_S2_PfS3_S3_ffffiffi,@"STO_CUDA_ENTRY STV_DEFAULT"
_Z33kPreconditionOptimizer32bit2StateI6__halfLi0ELi4096ELi8EEvPT_S2_PfS3_S3_ffffiffi:
.text._Z33kPreconditionOptimizer32bit2StateI6__halfLi0ELi4096ELi8EEvPT_S2_PfS3_S3_ffffiffi:
        /* <DEDUP_REMOVED lines=20> */
[----:B------:R-:W3:Y:S01]  /*0140*/  S2R R25, SR_LANEID ;  /* 0x0000000000197919 */ /* 0x000ee20000000000 */
[----:B------:R-:W-:Y:S01]  /*0150*/  UMOV UR4, 0x400 ;  /* 0x0000040000047882 */ /* 0x000fe20000000000 */
[----:B------:R-:W-:Y:S01]  /*0160*/  ULDC.64 UR8, c[0x0][0x208] ;  /* 0x0000820000087ab9 */ /* 0x000fe20000000a00 */
[----:B------:R-:W-:Y:S01]  /*0170*/  ULDC UR7, c[0x0][0x250] ;  /* 0x0000940000077ab9 */ /* 0x000fe20000000800 */
[----:B------:R-:W4:Y:S01]  /*0180*/  MUFU.LG2 R5, UR5 ;  /* 0x0000000500057d08 */ /* 0x000f220008000c00 */
[----:B------:R-:W-:Y:S01]  /*0190*/  ULDC UR16, c[0x0][0x240] ;  /* 0x0000900000107ab9 */ /* 0x000fe20000000800 */
[----:B------:R-:W5:Y:S01]  /*01a0*/  S2UR UR5, SR_CgaCtaId ;  /* 0x00000000000579c3 */ /* 0x000f620000008800 */
[----:B------:R-:W-:Y:S01]  /*01b0*/  ULDC.64 UR10, c[0x0][0x210] ;  /* 0x00008400000a7ab9 */ /* 0x000fe20000000a00 */
[----:B------:R-:W-:Y:S01]  /*01c0*/  ULDC.64 UR12, c[0x0][0x220] ;  /* 0x00008800000c7ab9 */ /* 0x000fe20000000a00 */
[----:B------:R-:W-:Y:S01]  /*01d0*/  ULDC.64 UR14, c[0x0][0x228] ;  /* 0x00008a00000e7ab9 */ /* 0x000fe20000000a00 */
[----:B-1----:R-:W-:-:S04]  /*01e0*/  FMUL.FTZ R3, R0, R3 ;  /* 0x0000000300037220 */ /* 0x002fc80000410000 */
[----:B------:R-:W1:Y:S02]  /*01f0*/  LDC.64 R26, c[0x0][0x238] ;  /* 0x00008e00ff1a7b82 */ /* 0x000e640000000a00 */
[----:B------:R-:W3:Y:S01]  /*0200*/  MUFU.EX2 R3, R3 ;  /* 0x0000000300037308 */ /* 0x000ee20000000800 */
[----:B----4-:R-:W-:-:S07]  /*0210*/  FMUL.FTZ R5, R0, R5 ;  /* 0x0000000500057220 */ /* 0x010fce0000410000 */
[----:B------:R-:W4:Y:S01]  /*0220*/  MUFU.EX2 R5, R5 ;  /* 0x0000000500057308 */ /* 0x000f220000000800 */
[----:B0-----:R-:W-:Y:S02]  /*0230*/  SHF.L.U32 R20, R33, 0x3, RZ ;  /* 0x0000000321147819 */ /* 0x001fe400000006ff */
[----:B------:R-:W-:Y:S01]  /*0240*/  SHF.R.S32.HI R0, RZ, 0x1f, R33 ;  /* 0x0000001fff007819 */ /* 0x000fe20000011421 */
[----:B-----5:R-:W-:Y:S01]  /*0250*/  ULEA UR4, UR5, UR4, 0x18 ;  /* 0x0000000405047291 */ /* 0x020fe2000f8ec03f */
[----:B------:R-:W-:Y:S02]  /*0260*/  LOP3.LUT R20, R20, 0xffffff00, RZ, 0xc0, !PT ;  /* 0xffffff0014147812 */ /* 0x000fe400078ec0ff */
[----:B------:R-:W-:Y:S01]  /*0270*/  LEA.HI R0, R0, R33, RZ, 0x5 ;  /* 0x0000002100007211 */ /* 0x000fe200078f28ff */
[----:B---3--:R-:W-:Y:S02]  /*0280*/  FADD.FTZ R30, -R3, 1 ;  /* 0x3f800000031e7421 */ /* 0x008fe40000010100 */
[----:B------:R-:W-:-:S02]  /*0290*/  MOV R32, UR4 ;  /* 0x0000000400207c02 */ /* 0x000fc40008000f00 */
[----:B------:R-:W-:Y:S02]  /*02a0*/  SHF.R.S32.HI R3, RZ, 0x5, R0 ;  /* 0x00000005ff037819 */ /* 0x000fe40000011400 */
[----:B------:R-:W-:Y:S01]  /*02b0*/  LOP3.LUT R33, R20, 0x1f, R33, 0xf8, !PT ;  /* 0x0000001f14217812 */ /* 0x000fe200078ef821 */
[----:B------:R-:W0:Y:S01]  /*02c0*/  MUFU.RCP R30, R30 ;  /* 0x0000001e001e7308 */ /* 0x000e220000001000 */
[----:B------:R-:W-:Y:S01]  /*02d0*/  LEA R34, R3, R32, 0x2 ;  /* 0x0000002003227211 */ /* 0x000fe200078e10ff */
[----:B----4-:R-:W-:Y:S01]  /*02e0*/  FADD.FTZ R5, -R5, 1 ;  /* 0x3f80000005057421 */ /* 0x010fe20000010100 */
[C---:B------:R-:W-:Y:S02]  /*02f0*/  LOP3.LUT R35, R33.reuse, 0xa0, RZ, 0xfc, !PT ;  /* 0x000000a021237812 */ /* 0x040fe400078efcff */
[C---:B------:R-:W-:Y:S02]  /*0300*/  LOP3.LUT R36, R33.reuse, 0xc0, RZ, 0xfc, !PT ;  /* 0x000000c021247812 */ /* 0x040fe400078efcff */
[----:B------:R-:W-:Y:S01]  /*0310*/  LOP3.LUT R37, R33, 0xe0, RZ, 0xfc, !PT ;  /* 0x000000e021257812 */ /* 0x000fe200078efcff */
[----:B--2---:R3:W4:Y:S06]  /*0320*/  MUFU.RCP R31, R5 ;  /* 0x00000005001f7308 */ /* 0x00472c0000001000 */
.L_x_1663:
[----:B------:R-:W-:Y:S01]  /*0330*/  IADD3 R46, -R28, RZ, RZ ;  /* 0x000000ff1c2e7210 */ /* 0x000fe20007ffe1ff */
[----:B------:R-:W-:Y:S01]  /*0340*/  BAR.SYNC.DEFER_BLOCKING 0x0 ;  /* 0x0000000000007b1d */ /* 0x000fe20000010000 */
[C---:B------:R-:W-:Y:S02]  /*0350*/  LOP3.LUT R3, R33.reuse, 0x20, RZ, 0xfc, !PT ;  /* 0x0000002021037812 */ /* 0x040fe400078efcff */
[----:B------:R-:W-:Y:S02]  /*0360*/  VIADDMNMX.U32 R46, R46, R29, 0x1000, PT ;  /* 0x000010002e2e7446 */ /* 0x000fe4000380001d */
[----:B------:R-:W-:Y:S02]  /*0370*/  IADD3 R0, P1, R33, R28, RZ ;  /* 0x0000001c21007210 */ /* 0x000fe40007f3e0ff */
[----:B------:R-:W-:Y:S02]  /*0380*/  ISETP.GE.AND P0, PT, R3, R46, PT ;  /* 0x0000002e0300720c */ /* 0x000fe40003f06270 */
[----:B------:R-:W-:-:S02]  /*0390*/  LOP3.LUT R3, R33, 0x60, RZ, 0xfc, !PT ;  /* 0x0000006021037812 */ /* 0x000fc400078efcff */
[----:B------:R-:W-:Y:S02]  /*03a0*/  LEA.HI.X.SX32 R9, R33, RZ, 0x1, P1 ;  /* 0x000000ff21097211 */ /* 0x000fe400008f0eff */
[C---:B------:R-:W-:Y:S02]  /*03b0*/  LEA R2, P4, R0.reuse, UR10, 0x1 ;  /* 0x0000000a00027c11 */ /* 0x040fe4000f8808ff */
[----:B------:R-:W-:Y:S02]  /*03c0*/  ISETP.GE.AND P2, PT, R3, R46, PT ;  /* 0x0000002e0300720c */ /* 0x000fe40003f46270 */
[C-C-:B------:R-:W-:Y:S02]  /*03d0*/  LEA.HI.X R3, R0.reuse, UR11, R9.reuse, 0x1, P4 ;  /* 0x0000000b00037c11 */ /* 0x140fe4000a0f0c09 */
[C---:B------:R-:W-:Y:S02]  /*03e0*/  SHF.L.U64.HI R9, R0.reuse, 0x2, R9 ;  /* 0x0000000200097819 */ /* 0x040fe40000010209 */
[----:B------:R-:W-:-:S02]  /*03f0*/  SHF.L.U32 R0, R0, 0x2, RZ ;  /* 0x0000000200007819 */ /* 0x000fc400000006ff */
[CC--:B------:R-:W-:Y:S02]  /*0400*/  ISETP.GE.AND P6, PT, R33.reuse, R46.reuse, PT ;  /* 0x0000002e2100720c */ /* 0x0c0fe40003fc6270 */
[C---:B---3--:R-:W-:Y:S02]  /*0410*/  LOP3.LUT R5, R33.reuse, 0x40, RZ, 0xfc, !PT ;  /* 0x0000004021057812 */ /* 0x048fe400078efcff */
[----:B------:R-:W-:Y:S02]  /*0420*/  LOP3.LUT R7, R33, 0x80, RZ, 0xfc, !PT ;  /* 0x0000008021077812 */ /* 0x000fe400078efcff */
[----:B------:R-:W-:Y:S02]  /*0430*/  IADD3 R16, P4, R0, UR12, RZ ;  /* 0x0000000c00107c10 */ /* 0x000fe4000ff9e0ff */
[----:B------:R-:W-:Y:S02]  /*0440*/  ISETP.GE.AND P3, PT, R5, R46, PT ;  /* 0x0000002e0500720c */ /* 0x000fe40003f66270 */
[----:B------:R-:W-:-:S02]  /*0450*/  PRMT R18, RZ, 0x7610, R18 ;  /* 0x00007610ff127816 */ /* 0x000fc40000000012 */
[-C--:B------:R-:W-:Y:S02]  /*0460*/  ISETP.GE.AND P1, PT, R7, R46.reuse, PT ;  /* 0x0000002e0700720c */ /* 0x080fe40003f26270 */
[----:B------:R-:W-:Y:S02]  /*0470*/  IADD3 R54, P5, R0, UR14, RZ ;  /* 0x0000000e00367c10 */ /* 0x000fe4000ffbe0ff */
[----:B------:R-:W-:Y:S01]  /*0480*/  IADD3.X R17, R9, UR13, RZ, P4, !PT ;  /* 0x0000000d09117c10 */ /* 0x000fe2000a7fe4ff */
[----:B------:R-:W2:Y:S01]  /*0490*/  @!P6 LDG.E.U16 R18, desc[UR8][R2.64] ;  /* 0x000000080212e981 */ /* 0x000ea2000c1e1500 */
[----:B------:R-:W-:Y:S02]  /*04a0*/  ISETP.GE.AND P4, PT, R35, R46, PT ;  /* 0x0000002e2300720c */ /* 0x000fe40003f86270 */
[----:B------:R-:W-:Y:S02]  /*04b0*/  PRMT R8, RZ, 0x7610, R8 ;  /* 0x00007610ff087816 */ /* 0x000fe40000000008 */
[----:B------:R-:W-:-:S02]  /*04c0*/  IADD3.X R55, R9, UR15, RZ, P5, !PT ;  /* 0x0000000f09377c10 */ /* 0x000fc4000affe4ff */
[----:B------:R-:W-:Y:S02]  /*04d0*/  PRMT R14, RZ, 0x7610, R14 ;  /* 0x00007610ff0e7816 */ /* 0x000fe4000000000e */
[-C--:B------:R-:W-:Y:S01]  /*04e0*/  ISETP.GE.AND P5, PT, R36, R46.reuse, PT ;  /* 0x0000002e2400720c */ /* 0x080fe20003fa6270 */
[----:B------:R-:W3:Y:S01]  /*04f0*/  @!P0 LDG.E.U16 R8, desc[UR8][R2.64+0x40] ;  /* 0x0000400802088981 */ /* 0x000ee2000c1e1500 */
        /* <DEDUP_REMOVED lines=8> */
[----:B------:R-:W4:Y:S04]  /*0580*/  @!P1 LDG.E.U16 R7, desc[UR8][R2.64+0x100] ;  /* 0x0001000802079981 */ /* 0x000f28000c1e1500 */
[----:B------:R-:W4:Y:S04]  /*0590*/  @!P4 LDG.E.U16 R6, desc[UR8][R2.64+0x140] ;  /* 0x000140080206c981 */ /* 0x000f28000c1e1500 */
[----:B------:R-:W4:Y:S04]  /*05a0*/  @!P5 LDG.E.U16 R4, desc[UR8][R2.64+0x180] ;  /* 0x000180080204d981 */ /* 0x000f28000c1e1500 */
[----:B0-----:R0:W4:Y:S01]  /*05b0*/  @!P6 LDG.E.U16 R0, desc[UR8][R2.64+0x1c0] ;  /* 0x0001c0080200e981 */ /* 0x001122000c1e1500 */
[----:B------:R-:W-:-:S04]  /*05c0*/  IADD3 R22, R20, R25, RZ ;  /* 0x0000001914167210 */ /* 0x000fc80007ffe0ff */
[C---:B------:R-:W-:Y:S02]  /*05d0*/  IADD3 R11, R22.reuse, 0x20, RZ ;  /* 0x00000020160b7810 */ /* 0x040fe40007ffe0ff */
[C---:B------:R-:W-:Y:S02]  /*05e0*/  IADD3 R13, R22.reuse, 0x40, RZ ;  /* 0x00000040160d7810 */ /* 0x040fe40007ffe0ff */
[C---:B------:R-:W-:Y:S01]  /*05f0*/  IADD3 R61, R22.reuse, 0x60, RZ ;  /* 0x00000060163d7810 */ /* 0x040fe20007ffe0ff */
[----:B------:R-:W-:Y:S01]  /*0600*/  IMAD R47, R25, 0x7, R22 ;  /* 0x00000007192f7824 */ /* 0x000fe200078e0216 */
[C---:B------:R-:W-:Y:S02]  /*0610*/  LEA.HI.SX32 R9, R22.reuse, R22, 0x1b ;  /* 0x0000001616097211 */ /* 0x040fe400078fdaff */
[C---:B------:R-:W-:Y:S02]  /*0620*/  IADD3 R15, R22.reuse, 0x80, RZ ;  /* 0x00000080160f7810 */ /* 0x040fe40007ffe0ff */
[----:B------:R-:W-:-:S02]  /*0630*/  IADD3 R59, R22, 0xa0, RZ ;  /* 0x000000a0163b7810 */ /* 0x000fc40007ffe0ff */
[-C--:B------:R-:W-:Y:S02]  /*0640*/  LEA.HI.SX32 R10, R11, R22.reuse, 0x1b ;  /* 0x000000160b0a7211 */ /* 0x080fe400078fdaff */
[-C--:B------:R-:W-:Y:S02]  /*0650*/  LEA.HI.SX32 R11, R13, R22.reuse, 0x1b ;  /* 0x000000160d0b7211 */ /* 0x080fe400078fdaff */
[----:B------:R-:W-:Y:S02]  /*0660*/  IADD3 R19, R22, 0xc0, RZ ;  /* 0x000000c016137810 */ /* 0x000fe40007ffe0ff */
[-C--:B------:R-:W-:Y:S02]  /*0670*/  LEA.HI.SX32 R61, R61, R22.reuse, 0x1b ;  /* 0x000000163d3d7211 */ /* 0x080fe400078fdaff */
[----:B------:R-:W-:Y:S02]  /*0680*/  LEA.HI.SX32 R13, R15, R22, 0x1b ;  /* 0x000000160f0d7211 */ /* 0x000fe400078fdaff */
[----:B0-----:R-:W-:Y:S01]  /*0690*/  LEA R3, R9, R32, 0x1 ;  /* 0x0000002009037211 */ /* 0x001fe200078e08ff */
[----:B------:R-:W-:Y:S01]  /*06a0*/  VIADD R39, R47, 0x7 ;  /* 0x000000072f277836 */ /* 0x000fe20000000000 */
[----:B------:R-:W-:-:S02]  /*06b0*/  LEA.HI.SX32 R59, R59, R22, 0x1b ;  /* 0x000000163b3b7211 */ /* 0x000fc400078fdaff */
[----:B------:R-:W-:Y:S02]  /*06c0*/  LEA R49, R10, R32, 0x1 ;  /* 0x000000200a317211 */ /* 0x000fe400078e08ff */
[----:B------:R-:W-:Y:S02]  /*06d0*/  IADD3 R53, R22, 0xe0, RZ ;  /* 0x000000e016357810 */ /* 0x000fe40007ffe0ff */
[----:B------:R-:W-:Y:S02]  /*06e0*/  LEA R20, R25, R20, 0x3 ;  /* 0x0000001419147211 */ /* 0x000fe400078e18ff */
[----:B------:R-:W-:Y:S02]  /*06f0*/  IADD3 R43, R47, 0x4, RZ ;  /* 0x000000042f2b7810 */ /* 0x000fe40007ffe0ff */
[----:B------:R-:W-:Y:S02]  /*0700*/  LEA R51, R11, R32, 0x1 ;  /* 0x000000200b337211 */ /* 0x000fe400078e08ff */
[----:B------:R-:W-:-:S02]  /*0710*/  LEA.HI.SX32 R15, R19, R22, 0x1b ;  /* 0x00000016130f7211 */ /* 0x000fc400078fdaff */
[C---:B------:R-:W-:Y:S02]  /*0720*/  IADD3 R45, R47.reuse, 0x2, RZ ;  /* 0x000000022f2d7810 */ /* 0x040fe40007ffe0ff */
[C---:B------:R-:W-:Y:S02]  /*0730*/  IADD3 R23, R47.reuse, 0x5, RZ ;  /* 0x000000052f177810 */ /* 0x040fe40007ffe0ff */
[----:B------:R-:W-:Y:S02]  /*0740*/  IADD3 R41, R47, 0x6, RZ ;  /* 0x000000062f297810 */ /* 0x000fe40007ffe0ff */
[----:B------:R-:W-:Y:S02]  /*0750*/  LEA R2, R61, R32, 0x1 ;  /* 0x000000203d027211 */ /* 0x000fe400078e08ff */
[C---:B------:R-:W-:Y:S02]  /*0760*/  IADD3 R19, R47.reuse, 0x1, RZ ;  /* 0x000000012f137810 */ /* 0x040fe40007ffe0ff */
[----:B------:R-:W-:-:S02]  /*0770*/  IADD3 R21, R47, 0x3, RZ ;  /* 0x000000032f157810 */ /* 0x000fc40007ffe0ff */
[-C--:B------:R-:W-:Y:S02]  /*0780*/  LEA R24, R13, R32.reuse, 0x1 ;  /* 0x000000200d187211 */ /* 0x080fe400078e08ff */
[----:B------:R-:W-:Y:S02]  /*0790*/  LEA R57, R59, R32, 0x1 ;  /* 0x000000203b397211 */ /* 0x000fe400078e08ff */
[----:B------:R-:W-:Y:S02]  /*07a0*/  LEA.HI.SX32 R53, R53, R22, 0x1b ;  /* 0x0000001635357211 */ /* 0x000fe400078fdaff */
[-C--:B------:R-:W-:Y:S02]  /*07b0*/  LEA.HI.SX32 R43, R43, R20.reuse, 0x1b ;  /* 0x000000142b2b7211 */ /* 0x080fe400078fdaff */
[-C--:B------:R-:W-:Y:S02]  /*07c0*/  LEA.HI.SX32 R45, R45, R20.reuse, 0x1b ;  /* 0x000000142d2d7211 */ /* 0x080fe400078fdaff */
[----:B------:R-:W-:-:S02]  /*07d0*/  LEA.HI.SX32 R23, R23, R20, 0x1b ;  /* 0x0000001417177211 */ /* 0x000fc400078fdaff */
[-C--:B------:R-:W-:Y:S02]  /*07e0*/  LEA.HI.SX32 R41, R41, R20.reuse, 0x1b ;  /* 0x0000001429297211 */ /* 0x080fe400078fdaff */
[-C--:B------:R-:W-:Y:S02]  /*07f0*/  LEA.HI.SX32 R39, R39, R20.reuse, 0x1b ;  /* 0x0000001427277211 */ /* 0x080fe400078fdaff */
[-C--:B------:R-:W-:Y:S02]  /*0800*/  LEA.HI.SX32 R19, R19, R20.reuse, 0x1b ;  /* 0x0000001413137211 */ /* 0x080fe400078fdaff */
[----:B------:R-:W-:Y:S02]  /*0810*/  LEA.HI.SX32 R21, R21, R20, 0x1b ;  /* 0x0000001415157211 */ /* 0x000fe400078fdaff */
[----:B------:R-:W-:Y:S02]  /*0820*/  LEA.HI.SX32 R47, R47, R47, 0x1b ;  /* 0x0000002f2f2f7211 */ /* 0x000fe400078fdaff */
[----:B------:R-:W-:-:S02]  /*0830*/  LEA R38, R15, R32, 0x1 ;  /* 0x000000200f267211 */ /* 0x000fc400078e08ff */
[-C--:B------:R-:W-:Y:S02]  /*0840*/  LEA R40, R53, R32.reuse, 0x1 ;  /* 0x0000002035287211 */ /* 0x080fe400078e08ff */
[-C--:B------:R-:W-:Y:S02]  /*0850*/  LEA R42, R19, R32.reuse, 0x1 ;  /* 0x00000020132a7211 */ /* 0x080fe400078e08ff */
[----:B------:R-:W-:Y:S02]  /*0860*/  LEA R44, R21, R32, 0x1 ;  /* 0x00000020152c7211 */ /* 0x000fe400078e08ff */
[----:B------:R-:W-:Y:S02]  /*0870*/  P2R R12, PR, RZ, 0x1 ;  /* 0x00000001ff0c7803 */ /* 0x000fe40000000000 */
[----:B------:R-:W-:Y:S01]  /*0880*/  ISETP.GE.AND P0, PT, R33, R46, PT ;  /* 0x0000002e2100720c */ /* 0x000fe20003f06270 */
[----:B------:R-:W-:Y:S01]  /*0890*/  HFMA2.MMA R20, -RZ, RZ, 0, 0 ;  /* 0x00000000ff147435 */ /* 0x000fe200000001ff */
[----:B------:R-:W-:Y:S01]  /*08a0*/  MOV R22, RZ ;  /* 0x000000ff00167202 */ /* 0x000fe20000000f00 */
[----:B--2---:R0:W-:Y:S04]  /*08b0*/  STS.U16 [R3], R18 ;  /* 0x0000001203007388 */ /* 0x0041e80000000400 */
[----:B---3--:R2:W-:Y:S04]  /*08c0*/  STS.U16 [R49+0x40], R8 ;  /* 0x0000400831007388 */ /* 0x0085e80000000400 */
[----:B-----5:R3:W-:Y:S01]  /*08d0*/  STS.U16 [R51+0x80], R14 ;  /* 0x0000800e33007388 */ /* 0x0207e20000000400 */
[----:B0-----:R-:W-:-:S03]  /*08e0*/  LEA R3, R45, R32, 0x1 ;  /* 0x000000202d037211 */ /* 0x001fc600078e08ff */
[----:B----4-:R0:W-:Y:S01]  /*08f0*/  STS.U16 [R2+0xc0], R5 ;  /* 0x0000c00502007388 */ /* 0x0101e20000000400 */
[----:B--2---:R-:W-:-:S03]  /*0900*/  LEA R8, R39, R32, 0x1 ;  /* 0x0000002027087211 */ /* 0x004fc600078e08ff */
[----:B------:R2:W-:Y:S01]  /*0910*/  STS.U16 [R24+0x100], R7 ;  /* 0x0001000718007388 */ /* 0x0005e20000000400 */
[----:B---3--:R-:W-:-:S03]  /*0920*/  LEA R14, R47, R32, 0x1 ;  /* 0x000000202f0e7211 */ /* 0x008fc600078e08ff */
[----:B------:R3:W-:Y:S01]  /*0930*/  STS.U16 [R57+0x140], R6 ;  /* 0x0001400639007388 */ /* 0x0007e20000000400 */
[----:B0-----:R-:W-:Y:S01]  /*0940*/  IMAD R5, R43, 0x2, R32 ;  /* 0x000000022b057824 */ /* 0x001fe200078e0220 */
[-C--:B--2---:R-:W-:Y:S02]  /*0950*/  LEA R7, R41, R32.reuse, 0x1 ;  /* 0x0000002029077211 */ /* 0x084fe400078e08ff */
[----:B------:R-:W-:Y:S01]  /*0960*/  STS.U16 [R38+0x180], R4 ;  /* 0x0001800426007388 */ /* 0x000fe20000000400 */
[----:B---3--:R-:W-:-:S03]  /*0970*/  LEA R6, R23, R32, 0x1 ;  /* 0x0000002017067211 */ /* 0x008fc600078e08ff */
[----:B------:R0:W-:Y:S01]  /*0980*/  STS.U16 [R40+0x1c0], R0 ;  /* 0x0001c00028007388 */ /* 0x0001e20000000400 */
[----:B------:R-:W-:-:S03]  /*0990*/  NOP ;  /* 0x0000000000007918 */ /* 0x000fc60000000000 */
[----:B------:R2:W3:Y:S04]  /*09a0*/  LDS.U16 R0, [R14] ;  /* 0x000000000e007984 */ /* 0x0004e80000000400 */
[----:B------:R4:W5:Y:S04]  /*09b0*/  LDS.U16 R2, [R42+0x2] ;  /* 0x000002002a027984 */ /* 0x0009680000000400 */
[----:B------:R-:W-:Y:S04]  /*09c0*/  LDS.U16 R3, [R3+0x4] ;  /* 0x0000040003037984 */ /* 0x000fe80000000400 */
[----:B------:R1:W5:Y:S04]  /*09d0*/  LDS.U16 R4, [R44+0x6] ;  /* 0x000006002c047984 */ /* 0x0003680000000400 */
[----:B------:R-:W5:Y:S04]  /*09e0*/  LDS.U16 R5, [R5+0x8] ;  /* 0x0000080005057984 */ /* 0x000f680000000400 */
[----:B------:R-:W-:Y:S04]  /*09f0*/  LDS.U16 R6, [R6+0xa] ;  /* 0x00000a0006067984 */ /* 0x000fe80000000400 */
[----:B------:R-:W-:Y:S04]  /*0a00*/  LDS.U16 R7, [R7+0xc] ;  /* 0x00000c0007077984 */ /* 0x000fe80000000400 */
[----:B------:R-:W5:Y:S01]  /*0a10*/  LDS.U16 R8, [R8+0xe] ;  /* 0x00000e0008087984 */ /* 0x000f620000000400 */
[----:B------:R-:W-:Y:S01]  /*0a20*/  BAR.SYNC.DEFER_BLOCKING 0x0 ;  /* 0x0000000000007b1d */ /* 0x000fe20000010000 */
[----:B------:R-:W-:-:S02]  /*0a30*/  HFMA2.MMA R18, -RZ, RZ, 0, 0 ;  /* 0x00000000ff127435 */ /* 0x000fc400000001ff */
[----:B------:R-:W-:Y:S01]  /*0a40*/  HFMA2.MMA R24, -RZ, RZ, 0, 0 ;  /* 0x00000000ff187435 */ /* 0x000fe200000001ff */
[----:B------:R-:W-:Y:S02]  /*0a50*/  MOV R57, RZ ;  /* 0x000000ff00397202 */ /* 0x000fe40000000f00 */
[----:B------:R-:W-:Y:S02]  /*0a60*/  CS2R R50, SRZ ;  /* 0x0000000000327805 */ /* 0x000fe4000001ff00 */
[----:B0-----:R-:W-:Y:S02]  /*0a70*/  MOV R40, RZ ;  /* 0x000000ff00287202 */ /* 0x001fe40000000f00 */
[----:B------:R-:W-:Y:S01]  /*0a80*/  CS2R R48, SRZ ;  /* 0x0000000000307805 */ /* 0x000fe2000001ff00 */
[----:B------:R-:W3:Y:S01]  /*0a90*/  @!P0 LDG.E R20, desc[UR8][R16.64] ;  /* 0x0000000810148981 */ /* 0x000ee2000c1e1900 */
[----:B------:R-:W-:-:S03]  /*0aa0*/  ISETP.NE.AND P0, PT, R12, RZ, PT ;  /* 0x000000ff0c00720c */ /* 0x000fc60003f05270 */
[----:B------:R-:W5:Y:S04]  /*0ab0*/  @!P3 LDG.E R18, desc[UR8][R16.64+0x100] ;  /* 0x000100081012b981 */ /* 0x000f68000c1e1900 */
[----:B------:R-:W5:Y:S04]  /*0ac0*/  @!P2 LDG.E R57, desc[UR8][R16.64+0x180] ;  /* 0x000180081039a981 */ /* 0x000f68000c1e1900 */
[----:B------:R-:W5:Y:S04]  /*0ad0*/  @!P1 LDG.E R24, desc[UR8][R16.64+0x200] ;  /* 0x0002000810189981 */ /* 0x000f68000c1e1900 */
[----:B------:R-:W5:Y:S04]  /*0ae0*/  @!P0 LDG.E R22, desc[UR8][R16.64+0x80] ;  /* 0x0000800810168981 */ /* 0x000f68000c1e1900 */
[----:B------:R-:W5:Y:S04]  /*0af0*/  @!P4 LDG.E R51, desc[UR8][R16.64+0x280] ;  /* 0x000280081033c981 */ /* 0x000f68000c1e1900 */
[----:B------:R-:W5:Y:S04]  /*0b00*/  @!P5 LDG.E R40, desc[UR8][R16.64+0x300] ;  /* 0x000300081028d981 */ /* 0x000f68000c1e1900 */
[----:B------:R0:W5:Y:S01]  /*0b10*/  @!P6 LDG.E R49, desc[UR8][R16.64+0x380] ;  /* 0x000380081031e981 */ /* 0x000162000c1e1900 */
[----:B------:R-:W-:-:S02]  /*0b20*/  LEA R9, R9, R32, 0x2 ;  /* 0x0000002009097211 */ /* 0x000fc400078e10ff */
[-C--:B------:R-:W-:Y:S02]  /*0b30*/  LEA R10, R10, R32.reuse, 0x2 ;  /* 0x000000200a0a7211 */ /* 0x080fe400078e10ff */
[-C--:B------:R-:W-:Y:S02]  /*0b40*/  LEA R11, R11, R32.reuse, 0x2 ;  /* 0x000000200b0b7211 */ /* 0x080fe400078e10ff */
[-C--:B------:R-:W-:Y:S02]  /*0b50*/  LEA R12, R61, R32.reuse, 0x2 ;  /* 0x000000203d0c7211 */ /* 0x080fe400078e10ff */
[-C--:B------:R-:W-:Y:S02]  /*0b60*/  LEA R13, R13, R32.reuse, 0x2 ;  /* 0x000000200d0d7211 */ /* 0x080fe400078e10ff */
[-C--:B--2---:R-:W-:Y:S02]  /*0b70*/  LEA R14, R59, R32.reuse, 0x2 ;  /* 0x000000203b0e7211 */ /* 0x084fe400078e10ff */
[----:B------:R-:W-:-:S02]  /*0b80*/  LEA R15, R15, R32, 0x2 ;  /* 0x000000200f0f7211 */ /* 0x000fc400078e10ff */
[-C--:B0-----:R-:W-:Y:S02]  /*0b90*/  LEA R16, R53, R32.reuse, 0x2 ;  /* 0x0000002035107211 */ /* 0x081fe400078e10ff */
[-C--:B------:R-:W-:Y:S02]  /*0ba0*/  LEA R19, R19, R32.reuse, 0x2 ;  /* 0x0000002013137211 */ /* 0x080fe400078e10ff */
[-C--:B------:R-:W-:Y:S02]  /*0bb0*/  LEA R21, R21, R32.reuse, 0x2 ;  /* 0x0000002015157211 */ /* 0x080fe400078e10ff */
[-C--:B------:R-:W-:Y:S02]  /*0bc0*/  LEA R23, R23, R32.reuse, 0x2 ;  /* 0x0000002017177211 */ /* 0x080fe400078e10ff */
[----:B------:R-:W-:Y:S01]  /*0bd0*/  LEA R38, R39, R32, 0x2 ;  /* 0x0000002027267211 */ /* 0x000fe200078e10ff */
[----:B------:R-:W-:Y:S02]  /*0be0*/  HFMA2.MMA R17, -RZ, RZ, 0, 0 ;  /* 0x00000000ff117435 */ /* 0x000fe400000001ff */
[----:B----4-:R-:W-:Y:S01]  /*0bf0*/  HFMA2.MMA R42, -RZ, RZ, 0, 0 ;  /* 0x00000000ff2a7435 */ /* 0x010fe200000001ff */
[----:B-1----:R-:W-:-:S02]  /*0c00*/  MOV R44, RZ ;  /* 0x000000ff002c7202 */ /* 0x002fc40000000f00 */
[----:B------:R-:W-:Y:S01]  /*0c10*/  MOV R52, RZ ;  /* 0x000000ff00347202 */ /* 0x000fe20000000f00 */
[----:B---3--:R0:W-:Y:S02]  /*0c20*/  STS [R9], R20 ;  /* 0x0000001409007388 */ /* 0x0081e40000000800 */
[-C--:B0-----:R-:W-:Y:S02]  /*0c30*/  LEA R20, R45, R32.reuse, 0x2 ;  /* 0x000000202d147211 */ /* 0x081fe400078e10ff */
[----:B-----5:R0:W-:Y:S04]  /*0c40*/  STS [R10+0x80], R22 ;  /* 0x000080160a007388 */ /* 0x0201e80000000800 */
[----:B------:R1:W-:Y:S04]  /*0c50*/  STS [R11+0x100], R18 ;  /* 0x000100120b007388 */ /* 0x0003e80000000800 */
[----:B------:R-:W-:Y:S01]  /*0c60*/  STS [R12+0x180], R57 ;  /* 0x000180390c007388 */ /* 0x000fe20000000800 */
[----:B0-----:R-:W-:-:S03]  /*0c70*/  LEA R22, R43, R32, 0x2 ;  /* 0x000000202b167211 */ /* 0x001fc600078e10ff */
[----:B------:R0:W-:Y:S01]  /*0c80*/  STS [R13+0x200], R24 ;  /* 0x000200180d007388 */ /* 0x0001e20000000800 */
[----:B-1----:R-:W-:-:S03]  /*0c90*/  IMAD R18, R47, 0x4, R32 ;  /* 0x000000042f127824 */ /* 0x002fc600078e0220 */
[----:B------:R-:W-:Y:S04]  /*0ca0*/  STS [R14+0x280], R51 ;  /* 0x000280330e007388 */ /* 0x000fe80000000800 */
[----:B------:R1:W-:Y:S01]  /*0cb0*/  STS [R15+0x300], R40 ;  /* 0x000300280f007388 */ /* 0x0003e20000000800 */
[----:B0-----:R-:W-:-:S03]  /*0cc0*/  LEA R24, R41, R32, 0x2 ;  /* 0x0000002029187211 */ /* 0x001fc600078e10ff */
        /* <DEDUP_REMOVED lines=11> */
[----:B-1----:R-:W-:-:S05]  /*0d80*/  MOV R40, RZ ;  /* 0x000000ff00287202 */ /* 0x002fca0000000f00 */
[----:B------:R-:W2:Y:S01]  /*0d90*/  @!P0 LDG.E R17, desc[UR8][R54.64+0x80] ;  /* 0x0000800836118981 */ /* 0x000ea2000c1e1900 */
[----:B------:R-:W-:Y:S01]  /*0da0*/  ISETP.GE.AND P0, PT, R33, R46, PT ;  /* 0x0000002e2100720c */ /* 0x000fe20003f06270 */
[----:B------:R-:W-:Y:S02]  /*0db0*/  HFMA2.MMA R46, -RZ, RZ, 0, 0 ;  /* 0x00000000ff2e7435 */ /* 0x000fe400000001ff */
[----:B------:R-:W3:Y:S04]  /*0dc0*/  @!P3 LDG.E R44, desc[UR8][R54.64+0x100] ;  /* 0x00010008362cb981 */ /* 0x000ee8000c1e1900 */
[----:B------:R-:W4:Y:S04]  /*0dd0*/  @!P2 LDG.E R42, desc[UR8][R54.64+0x180] ;  /* 0x00018008362aa981 */ /* 0x000f28000c1e1900 */
[----:B------:R-:W5:Y:S04]  /*0de0*/  @!P1 LDG.E R48, desc[UR8][R54.64+0x200] ;  /* 0x0002000836309981 */ /* 0x000f68000c1e1900 */
[----:B------:R-:W2:Y:S04]  /*0df0*/  @!P0 LDG.E R40, desc[UR8][R54.64] ;  /* 0x0000000836288981 */ /* 0x000ea8000c1e1900 */
[----:B------:R-:W5:Y:S04]  /*0e00*/  @!P4 LDG.E R46, desc[UR8][R54.64+0x280] ;  /* 0x00028008362ec981 */ /* 0x000f68000c1e1900 */
[----:B------:R-:W5:Y:S04]  /*0e10*/  @!P5 LDG.E R50, desc[UR8][R54.64+0x300] ;  /* 0x000300083632d981 */ /* 0x000f68000c1e1900 */
[----:B------:R-:W5:Y:S01]  /*0e20*/  @!P6 LDG.E R52, desc[UR8][R54.64+0x380] ;  /* 0x000380083634e981 */ /* 0x000f62000c1e1900 */
[----:B------:R-:W-:-:S02]  /*0e30*/  HADD2.F32 R0, -RZ, R0.H0_H0 ;  /* 0x20000000ff007230 */ /* 0x000fc40000004100 */
[----:B------:R-:W-:-:S03]  /*0e40*/  HADD2.F32 R2, -RZ, R2.H0_H0 ;  /* 0x20000002ff027230 */ /* 0x000fc60000004100 */
[----:B------:R-:W-:Y:S01]  /*0e50*/  FMUL.FTZ R0, R0, UR7 ;  /* 0x0000000700007c20 */ /* 0x000fe20008410000 */
[----:B------:R-:W-:-:S05]  /*0e60*/  HADD2.F32 R4, -RZ, R4.H0_H0 ;  /* 0x20000004ff047230 */ /* 0x000fca0000004100 */
[----:B------:R-:W-:Y:S01]  /*0e70*/  FMUL.FTZ R4, R4, UR7 ;  /* 0x0000000704047c20 */ /* 0x000fe20008410000 */
[----:B------:R-:W-:Y:S02]  /*0e80*/  HADD2.F32 R5, -RZ, R5.H0_H0 ;  /* 0x20000005ff057230 */ /* 0x000fe40000004100 */
[----:B------:R-:W-:-:S05]  /*0e90*/  HADD2.F32 R8, -RZ, R8.H0_H0 ;  /* 0x20000008ff087230 */ /* 0x000fca0000004100 */
[----:B------:R-:W-:Y:S01]  /*0ea0*/  FMUL.FTZ R8, R8, UR7 ;  /* 0x0000000708087c20 */ /* 0x000fe20008410000 */
[----:B--2---:R0:W-:Y:S04]  /*0eb0*/  STS [R9], R40 ;  /* 0x0000002809007388 */ /* 0x0041e80000000800 */
[----:B------:R-:W-:Y:S04]  /*0ec0*/  STS [R10+0x80], R17 ;  /* 0x000080110a007388 */ /* 0x000fe80000000800 */
[----:B---3--:R1:W-:Y:S04]  /*0ed0*/  STS [R11+0x100], R44 ;  /* 0x0001002c0b007388 */ /* 0x0083e80000000800 */
[----:B----4-:R-:W-:Y:S04]  /*0ee0*/  STS [R12+0x180], R42 ;  /* 0x0001802a0c007388 */ /* 0x010fe80000000800 */
[----:B-----5:R2:W-:Y:S04]  /*0ef0*/  STS [R13+0x200], R48 ;  /* 0x000200300d007388 */ /* 0x0205e80000000800 */
[----:B------:R-:W-:Y:S04]  /*0f00*/  STS [R14+0x280], R46 ;  /* 0x0002802e0e007388 */ /* 0x000fe80000000800 */
[----:B------:R3:W-:Y:S04]  /*0f10*/  STS [R15+0x300], R50 ;  /* 0x000300320f007388 */ /* 0x0007e80000000800 */
[----:B------:R-:W-:Y:S01]  /*0f20*/  STS [R16+0x380], R52 ;  /* 0x0003803410007388 */ /* 0x000fe20000000800 */
[----:B------:R-:W-:-:S03]  /*0f30*/  NOP ;  /* 0x0000000000007918 */ /* 0x000fc60000000000 */
[----:B------:R-:W4:Y:S04]  /*0f40*/  LDS R54, [R19+0x4] ;  /* 0x0000040013367984 */ /* 0x000f280000000800 */
[----:B------:R-:W5:Y:S01]  /*0f50*/  LDS R18, [R18] ;  /* 0x0000000012127984 */ /* 0x000f620000000800 */
[----:B0-----:R-:W-:Y:S02]  /*0f60*/  HADD2.F32 R9, -RZ, R3.H0_H0 ;  /* 0x20000003ff097230 */ /* 0x001fe40000004100 */
[----:B------:R-:W-:Y:S01]  /*0f70*/  FMUL.FTZ R3, R2, UR7 ;  /* 0x0000000702037c20 */ /* 0x000fe20008410000 */
[----:B------:R-:W0:Y:S04]  /*0f80*/  LDS R10, [R21+0xc] ;  /* 0x00000c00150a7984 */ /* 0x000e280000000800 */
[----:B------:R-:W0:Y:S01]  /*0f90*/  LDS R20, [R20+0x8] ;  /* 0x0000080014147984 */ /* 0x000e220000000800 */
[----:B------:R-:W-:Y:S01]  /*0fa0*/  F2FP.F16.F32.PACK_AB R0, R3, R0 ;  /* 0x000000000300723e */ /* 0x000fe200000000ff */
[----:B------:R-:W-:-:S02]  /*0fb0*/  FMUL.FTZ R9, R9, UR7 ;  /* 0x0000000709097c20 */ /* 0x000fc40008410000 */
[----:B------:R-:W0:Y:S02]  /*0fc0*/  LDS R12, [R23+0x14] ;  /* 0x00001400170c7984 */ /* 0x000e240000000800 */
[--C-:B------:R-:W-:Y:S02]  /*0fd0*/  HADD2.F32 R2, -RZ, R0.reuse.H0_H0 ;  /* 0x20000000ff027230 */ /* 0x100fe40000004100 */
[----:B------:R-:W0:Y:S01]  /*0fe0*/  LDS R22, [R22+0x10] ;  /* 0x0000100016167984 */ /* 0x000e220000000800 */
[----:B------:R-:W-:Y:S01]  /*0ff0*/  F2FP.F16.F32.PACK_AB R9, R4, R9 ;  /* 0x000000090409723e */ /* 0x000fe200000000ff */
[----:B------:R-:W-:Y:S01]  /*1000*/  FADD.FTZ R4, -R27, 1 ;  /* 0x3f8000001b047421 */ /* 0x000fe20000010100 */
[----:B-1----:R-:W-:Y:S01]  /*1010*/  FMUL.FTZ R11, R2, R2 ;  /* 0x00000002020b7220 */ /* 0x002fe20000410000 */
[----:B------:R-:W-:Y:S01]  /*1020*/  HADD2.F32 R0, -RZ, R0.H1_H1 ;  /* 0x30000000ff007230 */ /* 0x000fe20000004100 */
[----:B------:R-:W1:Y:S02]  /*1030*/  LDS R24, [R24+0x18] ;  /* 0x0000180018187984 */ /* 0x000e640000000800 */
[----:B--2---:R-:W-:Y:S01]  /*1040*/  FMUL.FTZ R13, R11, R4 ;  /* 0x000000040b0d7220 */ /* 0x004fe20000410000 */
[----:B------:R-:W-:-:S02]  /*1050*/  HADD2.F32 R11, -RZ, R6.H0_H0 ;  /* 0x20000006ff0b7230 */ /* 0x000fc40000004100 */
[----:B---3--:R-:W-:Y:S01]  /*1060*/  FMUL.FTZ R15, R0, R0 ;  /* 0x00000000000f7220 */ /* 0x008fe20000410000 */
[----:B------:R-:W2:Y:S01]  /*1070*/  LDS R38, [R38+0x1c] ;  /* 0x00001c0026267984 */ /* 0x000ea20000000800 */
[----:B------:R-:W-:Y:S01]  /*1080*/  FMUL.FTZ R6, R5, UR7 ;  /* 0x0000000705067c20 */ /* 0x000fe20008410000 */
[----:B------:R-:W-:Y:S01]  /*1090*/  FMUL.FTZ R11, R11, UR7 ;  /* 0x000000070b0b7c20 */ /* 0x000fe20008410000 */
[----:B------:R-:W-:Y:S01]  /*10a0*/  FMUL.FTZ R15, R4, R15 ;  /* 0x0000000f040f7220 */ /* 0x000fe20000410000 */
[--C-:B------:R-:W-:Y:S02]  /*10b0*/  HADD2.F32 R5, -RZ, R9.reuse.H1_H1 ;  /* 0x30000009ff057230 */ /* 0x100fe40000004100 */
[----:B------:R-:W-:Y:S02]  /*10c0*/  HADD2.F32 R3, -RZ, R9.H0_H0 ;  /* 0x20000009ff037230 */ /* 0x000fe40000004100 */
[----:B------:R-:W-:Y:S01]  /*10d0*/  HADD2.F32 R9, -RZ, R7.H0_H0 ;  /* 0x20000007ff097230 */ /* 0x000fe20000004100 */
[----:B------:R-:W-:Y:S01]  /*10e0*/  F2FP.F16.F32.PACK_AB R7, R11, R6 ;  /* 0x000000060b07723e */ /* 0x000fe200000000ff */
[----:B----4-:R-:W-:Y:S01]  /*10f0*/  FFMA.FTZ R54, R54, R27, R15 ;  /* 0x0000001b36367223 */ /* 0x010fe2000001000f */
[----:B------:R-:W-:Y:S01]  /*1100*/  FMUL.FTZ R15, R5, R5 ;  /* 0x00000005050f7220 */ /* 0x000fe20000410000 */
[----:B------:R-:W-:Y:S01]  /*1110*/  FMUL.FTZ R17, R3, R3 ;  /* 0x0000000303117220 */ /* 0x000fe20000410000 */
[----:B-----5:R-:W-:Y:S01]  /*1120*/  FFMA.FTZ R18, R18, R27, R13 ;  /* 0x0000001b12127223 */ /* 0x020fe2000001000d */
[----:B------:R-:W-:Y:S01]  /*1130*/  FMUL.FTZ R9, R9, UR7 ;  /* 0x0000000709097c20 */ /* 0x000fe20008410000 */
[----:B------:R-:W-:-:S02]  /*1140*/  HADD2.F32 R6, -RZ, R7.H0_H0 ;  /* 0x20000007ff067230 */ /* 0x000fc40000004100 */
[C---:B------:R-:W-:Y:S01]  /*1150*/  FMUL.FTZ R15, R4.reuse, R15 ;  /* 0x0000000f040f7220 */ /* 0x040fe20000410000 */
[----:B------:R-:W-:Y:S02]  /*1160*/  HADD2.F32 R7, -RZ, R7.H1_H1 ;  /* 0x30000007ff077230 */ /* 0x000fe40000004100 */
[----:B------:R-:W-:Y:S01]  /*1170*/  FMUL.FTZ R17, R4, R17 ;  /* 0x0000001104117220 */ /* 0x000fe20000410000 */
[C---:B------:R-:W-:Y:S01]  /*1180*/  FMUL.FTZ R18, R31.reuse, R18 ;  /* 0x000000121f127220 */ /* 0x040fe20000410000 */
[----:B------:R-:W-:Y:S01]  /*1190*/  FMUL.FTZ R13, R31, R54 ;  /* 0x000000361f0d7220 */ /* 0x000fe20000410000 */
[----:B0-----:R-:W-:Y:S01]  /*11a0*/  FFMA.FTZ R10, R10, R27, R15 ;  /* 0x0000001b0a0a7223 */ /* 0x001fe2000001000f */
[----:B------:R-:W-:Y:S01]  /*11b0*/  F2FP.F16.F32.PACK_AB R9, R8, R9 ;  /* 0x000000090809723e */ /* 0x000fe200000000ff */
[----:B------:R-:W-:Y:S01]  /*11c0*/  FMUL.FTZ R15, R7, R7 ;  /* 0x00000007070f7220 */ /* 0x000fe20000410000 */
[----:B------:R-:W-:Y:S01]  /*11d0*/  FFMA.FTZ R20, R20, R27, R17 ;  /* 0x0000001b14147223 */ /* 0x000fe20000010011 */
[----:B------:R-:W0:Y:S01]  /*11e0*/  MUFU.SQRT R11, R18 ;  /* 0x00000012000b7308 */ /* 0x000e220000002000 */
[----:B------:R-:W-:Y:S01]  /*11f0*/  FMUL.FTZ R17, R6, R6 ;  /* 0x0000000606117220 */ /* 0x000fe20000410000 */
[----:B------:R-:W-:Y:S01]  /*1200*/  FMUL.FTZ R15, R4, R15 ;  /* 0x0000000f040f7220 */ /* 0x000fe20000410000 */
[----:B------:R-:W-:-:S02]  /*1210*/  HADD2.F32 R8, -RZ, R9.H0_H0 ;  /* 0x20000009ff087230 */ /* 0x000fc40000004100 */
[C---:B------:R-:W-:Y:S01]  /*1220*/  FMUL.FTZ R14, R31.reuse, R20 ;  /* 0x000000141f0e7220 */ /* 0x040fe20000410000 */
[----:B------:R-:W-:Y:S02]  /*1230*/  FMUL.FTZ R17, R4, R17 ;  /* 0x0000001104117220 */ /* 0x000fe40000410000 */
[----:B------:R-:W3:Y:S01]  /*1240*/  MUFU.SQRT R13, R13 ;  /* 0x0000000d000d7308 */ /* 0x000ee20000002000 */
[-C--:B------:R-:W-:Y:S01]  /*1250*/  FFMA.FTZ R12, R12, R27.reuse, R15 ;  /* 0x0000001b0c0c7223 */ /* 0x080fe2000001000f */
[----:B------:R-:W-:Y:S01]  /*1260*/  FMUL.FTZ R15, R8, R8 ;  /* 0x00000008080f7220 */ /* 0x000fe20000410000 */
[----:B------:R-:W-:Y:S02]  /*1270*/  HADD2.F32 R9, -RZ, R9.H1_H1 ;  /* 0x30000009ff097230 */ /* 0x000fe40000004100 */
[----:B------:R-:W-:Y:S01]  /*1280*/  FFMA.FTZ R22, R22, R27, R17 ;  /* 0x0000001b16167223 */ /* 0x000fe20000010011 */
[C---:B------:R-:W-:Y:S01]  /*1290*/  FMUL.FTZ R10, R31.reuse, R10 ;  /* 0x0000000a1f0a7220 */ /* 0x040fe20000410000 */
[----:B------:R-:W-:Y:S01]  /*12a0*/  FMUL.FTZ R15, R4, R15 ;  /* 0x0000000f040f7220 */ /* 0x000fe20000410000 */
[----:B------:R-:W4:Y:S01]  /*12b0*/  MUFU.SQRT R14, R14 ;  /* 0x0000000e000e7308 */ /* 0x000f220000002000 */
[----:B------:R-:W-:Y:S01]  /*12c0*/  FMUL.FTZ R17, R31, R22 ;  /* 0x000000161f117220 */ /* 0x000fe20000410000 */
[----:B------:R-:W-:Y:S01]  /*12d0*/  FMUL.FTZ R19, R9, R9 ;  /* 0x0000000909137220 */ /* 0x000fe20000410000 */
[----:B-1----:R-:W-:Y:S01]  /*12e0*/  FFMA.FTZ R24, R24, R27, R15 ;  /* 0x0000001b18187223 */ /* 0x002fe2000001000f */
[----:B0-----:R-:W-:-:S04]  /*12f0*/  FADD.FTZ R15, R11, UR16 ;  /* 0x000000100b0f7e21 */ /* 0x001fc80008010000 */
[----:B------:R0:W1:Y:S01]  /*1300*/  MUFU.SQRT R18, R10 ;  /* 0x0000000a00127308 */ /* 0x0000620000002000 */
[----:B------:R-:W-:Y:S01]  /*1310*/  FMUL.FTZ R12, R31, R12 ;  /* 0x0000000c1f0c7220 */ /* 0x000fe20000410000 */
[----:B------:R-:W-:Y:S01]  /*1320*/  FMUL.FTZ R19, R4, R19 ;  /* 0x0000001304137220 */ /* 0x000fe20000410000 */
[----:B---3--:R-:W-:Y:S01]  /*1330*/  FADD.FTZ R16, R13, UR16 ;  /* 0x000000100d107e21 */ /* 0x008fe20008010000 */
[----:B------:R-:W-:Y:S02]  /*1340*/  FADD.FTZ R11, -R26, 1 ;  /* 0x3f8000001a0b7421 */ /* 0x000fe40000010100 */
[----:B--2---:R-:W-:Y:S02]  /*1350*/  FFMA.FTZ R38, R38, R27, R19 ;  /* 0x0000001b26267223 */ /* 0x004fe40000010013 */
[----:B------:R-:W2:Y:S01]  /*1360*/  MUFU.SQRT R17, R17 ;  /* 0x0000001100117308 */ /* 0x000ea20000002000 */
[C---:B0-----:R-:W-:Y:S01]  /*1370*/  FMUL.FTZ R10, R31.reuse, R24 ;  /* 0x000000181f0a7220 */ /* 0x041fe20000410000 */
[----:B------:R-:W-:Y:S01]  /*1380*/  FMUL.FTZ R4, R31, R38 ;  /* 0x000000261f047220 */ /* 0x000fe20000410000 */
[----:B----4-:R-:W-:-:S05]  /*1390*/  FADD.FTZ R14, R14, UR16 ;  /* 0x000000100e0e7e21 */ /* 0x010fca0008010000 */
[----:B------:R-:W0:Y:S01]  /*13a0*/  MUFU.RCP R15, R15 ;  /* 0x0000000f000f7308 */ /* 0x000e220000001000 */
[----:B------:R-:W-:-:S07]  /*13b0*/  FMUL.FTZ R2, R2, R11 ;  /* 0x0000000b02027220 */ /* 0x000fce0000410000 */
[----:B------:R-:W3:Y:S01]  /*13c0*/  MUFU.SQRT R12, R12 ;  /* 0x0000000c000c7308 */ /* 0x000ee20000002000 */
[----:B-1----:R-:W-:Y:S01]  /*13d0*/  FADD.FTZ R13, R18, UR16 ;  /* 0x00000010120d7e21 */ /* 0x002fe20008010000 */
[----:B------:R-:W-:-:S06]  /*13e0*/  FMUL.FTZ R0, R11, R0 ;  /* 0x000000000b007220 */ /* 0x000fcc0000410000 */
[----:B------:R-:W1:Y:S01]  /*13f0*/  MUFU.RCP R16, R16 ;  /* 0x0000001000107308 */ /* 0x000e620000001000 */
[----:B------:R-:W-:-:S07]  /*1400*/  FFMA.FTZ R39, R39, R26, R2 ;  /* 0x0000001a27277223 */ /* 0x000fce0000010002 */
[----:B------:R-:W4:Y:S01]  /*1410*/  MUFU.SQRT R10, R10 ;  /* 0x0000000a000a7308 */ /* 0x000f220000002000 */
[----:B------:R-:W-:Y:S01]  /*1420*/  FFMA.FTZ R41, R41, R26, R0 ;  /* 0x0000001a29297223 */ /* 0x000fe20000010000 */
[----:B------:R-:W-:Y:S01]  /*1430*/  FMUL.FTZ R2, R30, R39 ;  /* 0x000000271e027220 */ /* 0x000fe20000410000 */
[----:B------:R-:W-:-:S05]  /*1440*/  FMUL.FTZ R18, R11, R3 ;  /* 0x000000030b127220 */ /* 0x000fca0000410000 */
[----:B------:R-:W5:Y:S01]  /*1450*/  MUFU.SQRT R4, R4 ;  /* 0x0000000400047308 */ /* 0x000f620000002000 */
[----:B--2---:R-:W-:Y:S01]  /*1460*/  FADD.FTZ R17, R17, UR16 ;  /* 0x0000001011117e21 */ /* 0x004fe20008010000 */
[----:B------:R-:W-:-:S06]  /*1470*/  FMUL.FTZ R41, R30, R41 ;  /* 0x000000291e297220 */ /* 0x000fcc0000410000 */
[----:B------:R-:W2:Y:S01]  /*1480*/  MUFU.RCP R14, R14 ;  /* 0x0000000e000e7308 */ /* 0x000ea20000001000 */
[----:B0-----:R-:W-:Y:S01]  /*1490*/  FMUL.FTZ R15, R2, R15 ;  /* 0x0000000f020f7220 */ /* 0x001fe20000410000 */
[----:B------:R-:W-:Y:S01]  /*14a0*/  FFMA.FTZ R43, R43, R26, R18 ;  /* 0x0000001a2b2b7223 */ /* 0x000fe20000010012 */
[----:B---3--:R-:W-:-:S05]  /*14b0*/  FADD.FTZ R12, R12, UR16 ;  /* 0x000000100c0c7e21 */ /* 0x008fca0008010000 */
[----:B------:R-:W0:Y:S01]  /*14c0*/  MUFU.RCP R13, R13 ;  /* 0x0000000d000d7308 */ /* 0x000e220000001000 */
[----:B------:R-:W-:Y:S01]  /*14d0*/  FMUL.FTZ R18, R11, R5 ;  /* 0x000000050b127220 */ /* 0x000fe20000410000 */
[----:B-1----:R-:W-:Y:S01]  /*14e0*/  FMUL.FTZ R16, R41, R16 ;  /* 0x0000001029107220 */ /* 0x002fe20000410000 */
[----:B------:R-:W-:Y:S01]  /*14f0*/  FMUL.FTZ R15, R15, R15 ;  /* 0x0000000f0f0f7220 */ /* 0x000fe20000410000 */
[----:B------:R-:W-:-:S04]  /*1500*/  FMUL.FTZ R6, R11, R6 ;  /* 0x000000060b067220 */ /* 0x000fc80000410000 */
[----:B------:R-:W1:Y:S01]  /*1510*/  MUFU.RCP R0, R17 ;  /* 0x0000001100007308 */ /* 0x000e620000001000 */
[----:B----4-:R-:W-:Y:S01]  /*1520*/  FADD.FTZ R3, R10, UR16 ;  /* 0x000000100a037e21 */ /* 0x010fe20008010000 */
[----:B------:R-:W-:Y:S01]  /*1530*/  FFMA.FTZ R45, R45, R26, R18 ;  /* 0x0000001a2d2d7223 */ /* 0x000fe20000010012 */
[----:B------:R-:W-:Y:S01]  /*1540*/  FMUL.FTZ R43, R30, R43 ;  /* 0x0000002b1e2b7220 */ /* 0x000fe20000410000 */
[----:B------:R-:W-:Y:S01]  /*1550*/  FMUL.FTZ R10, R11, R7 ;  /* 0x000000070b0a7220 */ /* 0x000fe20000410000 */
[----:B------:R-:W-:-:S03]  /*1560*/  FFMA.FTZ R15, R16, R16, R15 ;  /* 0x00000010100f7223 */ /* 0x000fc6000001000f */
[----:B------:R-:W3:Y:S01]  /*1570*/  MUFU.RCP R2, R12 ;  /* 0x0000000c00027308 */ /* 0x000ee20000001000 */
[----:B------:R-:W-:Y:S01]  /*1580*/  FFMA.FTZ R47, R47, R26, R6 ;  /* 0x0000001a2f2f7223 */ /* 0x000fe20000010006 */
[----:B-----5:R-:W-:Y:S01]  /*1590*/  FADD.FTZ R5, R4, UR16 ;  /* 0x0000001004057e21 */ /* 0x020fe20008010000 */
[----:B--2---:R-:W-:Y:S01]  /*15a0*/  FMUL.FTZ R14, R43, R14 ;  /* 0x0000000e2b0e7220 */ /* 0x004fe20000410000 */
[----:B------:R-:W-:Y:S01]  /*15b0*/  FMUL.FTZ R6, R30, R45 ;  /* 0x0000002d1e067220 */ /* 0x000fe20000410000 */
[----:B------:R-:W-:-:S03]  /*15c0*/  FFMA.FTZ R49, R49, R26, R10 ;  /* 0x0000001a31317223 */ /* 0x000fc6000001000a */
[----:B------:R-:W2:Y:S01]  /*15d0*/  MUFU.RCP R16, R3 ;  /* 0x0000000300107308 */ /* 0x000ea20000001000 */
[----:B------:R-:W-:Y:S01]  /*15e0*/  FFMA.FTZ R15, R14, R14, R15 ;  /* 0x0000000e0e0f7223 */ /* 0x000fe2000001000f */
[----:B0-----:R-:W-:Y:S01]  /*15f0*/  FMUL.FTZ R6, R6, R13 ;  /* 0x0000000d06067220 */ /* 0x001fe20000410000 */
[----:B------:R-:W-:Y:S01]  /*1600*/  FMUL.FTZ R47, R30, R47 ;  /* 0x0000002f1e2f7220 */ /* 0x000fe20000410000 */
[----:B------:R-:W-:-:S04]  /*1610*/  FMUL.FTZ R8, R11, R8 ;  /* 0x000000080b087220 */ /* 0x000fc80000410000 */
[----:B------:R-:W0:Y:S01]  /*1620*/  MUFU.RCP R10, R5 ;  /* 0x00000005000a7308 */ /* 0x000e220000001000 */
[----:B------:R-:W-:Y:S01]  /*1630*/  FFMA.FTZ R15, R6, R6, R15 ;  /* 0x00000006060f7223 */ /* 0x000fe2000001000f */
[----:B-1----:R-:W-:Y:S01]  /*1640*/  FMUL.FTZ R0, R47, R0 ;  /* 0x000000002f007220 */ /* 0x002fe20000410000 */
[----:B------:R-:W-:Y:S01]  /*1650*/  FMUL.FTZ R49, R30, R49 ;  /* 0x000000311e317220 */ /* 0x000fe20000410000 */
[----:B------:R-:W-:Y:S01]  /*1660*/  FMUL.FTZ R4, R11, R9 ;  /* 0x000000090b047220 */ /* 0x000fe20000410000 */
[----:B------:R-:W-:Y:S01]  /*1670*/  FFMA.FTZ R51, R51, R26, R8 ;  /* 0x0000001a33337223 */ /* 0x000fe20000010008 */
[----:B------:R-:W-:Y:S01]  /*1680*/  FFMA.FTZ R15, R0, R0, R15 ;  /* 0x00000000000f7223 */ /* 0x000fe2000001000f */
[----:B---3--:R-:W-:Y:S01]  /*1690*/  FMUL.FTZ R2, R49, R2 ;  /* 0x0000000231027220 */ /* 0x008fe20000410000 */
[----:B------:R-:W-:Y:S01]  /*16a0*/  FFMA.FTZ R53, R53, R26, R4 ;  /* 0x0000001a35357223 */ /* 0x000fe20000010004 */
[----:B------:R-:W-:Y:S02]  /*16b0*/  FMUL.FTZ R51, R30, R51 ;  /* 0x000000331e337220 */ /* 0x000fe40000410000 */
[----:B------:R-:W-:Y:S01]  /*16c0*/  FFMA.FTZ R2, R2, R2, R15 ;  /* 0x0000000202027223 */ /* 0x000fe2000001000f */
[----:B------:R-:W-:Y:S01]  /*16d0*/  FMUL.FTZ R53, R30, R53 ;  /* 0x000000351e357220 */ /* 0x000fe20000410000 */
[----:B--2---:R-:W-:-:S03]  /*16e0*/  FMUL.FTZ R51, R51, R16 ;  /* 0x0000001033337220 */ /* 0x004fc60000410000 */
[----:B0-----:R-:W-:Y:S01]  /*16f0*/  FMUL.FTZ R53, R53, R10 ;  /* 0x0000000a35357220 */ /* 0x001fe20000410000 */
[----:B------:R-:W-:-:S04]  /*1700*/  FFMA.FTZ R2, R51, R51, R2 ;  /* 0x0000003333027223 */ /* 0x000fc80000010002 */
        /* <DEDUP_REMOVED lines=14> */
[----:B-1----:R-:W-:Y:S01]  /*17f0*/  SHF.L.U32 R20, R6, 0x3, RZ ;  /* 0x0000000306147819 */ /* 0x002fe200000006ff */
        /* <DEDUP_REMOVED lines=12> */
[----:B------:R-:W4:Y:S04]  /*18c0*/  LDS.128 R12, [R32+0x30] ;  /* 0x00003000200c7984 */ /* 0x000f280000000c00 */
[----:B------:R-:W-:Y:S01]  /*18d0*/  LDS R3, [R32+0x48] ;  /* 0x0000480020037984 */ /* 0x000fe20000000800 */
[----:B-1----:R-:W-:-:S03]  /*18e0*/  FADD.FTZ R5, R19, R5 ;  /* 0x0000000513057221 */ /* 0x002fc60000010000 */
[----:B0-----:R-:W0:Y:S01]  /*18f0*/  LDS.128 R16, [R32+0x40] ;  /* 0x0000400020107984 */ /* 0x001e220000000c00 */
[----:B------:R-:W-:-:S04]  /*1900*/  FADD.FTZ R6, R5, R6 ;  /* 0x0000000605067221 */ /* 0x000fc80000010000 */
        /* <DEDUP_REMOVED lines=11> */
[----:B------:R-:W-:-:S04]  /*19c0*/  FADD.FTZ R16, R16, R3 ;  /* 0x0000000310107221 */ /* 0x000fc80000010000 */
[----:B------:R-:W-:-:S07]  /*19d0*/  FADD.FTZ R19, R19, R16 ;  /* 0x0000001013137221 */ /* 0x000fce0000010000 */
.L_x_1660:
[----:B------:R-:W-:Y:S05]  /*19e0*/  BSYNC B0 ;  /* 0x0000000000007941 */ /* 0x000fea0003800000 */
.L_x_1659:
[----:B------:R-:W-:Y:S01]  /*19f0*/  BSSY B0, `(.L_x_1661) ;  /* 0x0000005000007945 */ /* 0x000fe20003800000 */
[----:B------:R-:W-:-:S03]  /*1a00*/  LOP3.LUT R20, R20, 0xffffff00, RZ, 0xc0, !PT ;  /* 0xffffff0014147812 */ /* 0x000fc600078ec0ff */
[----:B------:R-:W-:Y:S05]  /*1a10*/  @P0 BRA `(.L_x_1662) ;  /* 0x0000000000080947 */ /* 0x000fea0003800000 */
[----:B------:R-:W1:Y:S02]  /*1a20*/  LDC.64 R2, c[0x0][0x230] ;  /* 0x00008c00ff027b82 */ /* 0x000e640000000a00 */
[----:B-1----:R1:W-:Y:S02]  /*1a30*/  REDG.E.ADD.F32.FTZ.RN.STRONG.GPU desc[UR8][R2.64], R19 ;  /* 0x00000013020079a6 */ /* 0x0023e4000c10f388 */
.L_x_1662:
[----:B------:R-:W-:Y:S05]  /*1a40*/  BSYNC B0 ;  /* 0x0000000000007941 */ /* 0x000fea0003800000 */
.L_x_1661:
[----:B-1----:R-:W1:Y:S01]  /*1a50*/  LDC R3, c[0x0][0xc] ;  /* 0x00000300ff037b82 */ /* 0x002e620000000800 */
[----:B------:R-:W-:Y:S01]  /*1a60*/  NOP ;  /* 0x0000000000007918 */ /* 0x000fe20000000000 */
[----:B-1----:R-:W-:-:S04]  /*1a70*/  LEA R28, R3, R28, 0xc ;  /* 0x0000001c031c7211 */ /* 0x002fc800078e60ff */
[----:B------:R-:W-:-:S13]  /*1a80*/  ISETP.GE.U32.AND P0, PT, R28, UR6, PT ;  /* 0x000000061c007c0c */ /* 0x000fda000bf06070 */
[----:B------:R-:W-:Y:S05]  /*1a90*/  @!P0 BRA `(.L_x_1663) ;  /* 0xffffffe800248947 */ /* 0x000fea000383ffff */
[----:B------:R-:W-:Y:S05]  /*1aa0*/  EXIT ;  /* 0x000000000000794d */ /* 0x000fea0003800000 */
.L_x_1664:
        /* <DEDUP_REMOVED lines=13> */
.L_x_2152:


//--------------------- .text._Z33kPreconditionOptimizer32bit2StateIfLi0ELi4096ELi8EEvPT_S1_PfS2_S2_ffffiffi --------------------------
	.section	.text._Z33kPreconditionOptimizer32bit2StateIfLi0ELi4096ELi8EEvPT_S1_PfS2_S2_ffffiffi,"ax",@progbits
	.align	128
        .global         _Z33kPreconditionOptimizer32bit2StateIfLi0ELi4096ELi8EEvPT_S1_PfS2_S2_ffffiffi
        .type           _Z33kPreconditionOptimizer32bit2StateIfLi0ELi4096ELi8EEvPT_S1_PfS2_S2_ffffiffi,@function
        .size           _Z33kPreconditionOptimizer32bit2StateIfLi0ELi4096ELi8EEvPT_S1_PfS2_S2_ffffiffi,(.L_x_2153 - _Z33kPreconditionOptimizer32bit2StateIfLi0ELi4096ELi8EEvPT_S1_PfS2_S2_ffffiffi)
        .other          _Z33kPreconditionOptimizer32bit2StateIfLi0ELi4096ELi8EEvPT_S1_PfS2_S2_ffffiffi,@"STO_CUDA_ENTRY STV_DEFAULT"
_Z33kPreconditionOptimizer32bit2StateIfLi0ELi4096ELi8EEvPT_S1_PfS2_S2_ffffiffi:
.text._Z33kPreconditionOptimizer32bit2StateIfLi0ELi4096ELi8EEvPT_S1_PfS2_S2_ffffiffi:
        /* <DEDUP_REMOVED lines=39> */
[----:B------:R-:W-:-:S04]  /*0270*/  SHF.R.S32.HI R4, RZ, 0x1f, R25 ;  /* 0x0000001fff047819 */ /* 0x000fc80000011419 */
[----:B------:R-:W-:Y:S01]  /*0280*/  LEA.HI R4, R4, R25, RZ, 0x5 ;  /* 0x0000001904047211 */ /* 0x000fe200078f28ff */
[----:B------:R-:W0:Y:S01]  /*0290*/  MUFU.RCP R22, R22 ;  /* 0x0000001600167308 */ /* 0x000e220000001000 */
[----:B------:R-:W-:Y:S01]  /*02a0*/  LOP3.LUT R25, R23, 0x1f, R25, 0xf8, !PT ;  /* 0x0000001f17197812 */ /* 0x000fe200078ef819 */
[----:B--2---:R-:W-:Y:S01]  /*02b0*/  FADD.FTZ R24, -R5, 1 ;  /* 0x3f80000005187421 */ /* 0x004fe20000010100 */
[----:B------:R-:W-:Y:S02]  /*02c0*/  SHF.R.S32.HI R4, RZ, 0x5, R4 ;  /* 0x00000005ff047819 */ /* 0x000fe40000011404 */
[C---:B------:R-:W-:Y:S02]  /*02d0*/  LOP3.LUT R27, R25.reuse, 0xa0, RZ, 0xfc, !PT ;  /* 0x000000a0191b7812 */ /* 0x040fe400078efcff */
[----:B------:R-:W-:Y:S01]  /*02e0*/  LEA R26, R4, UR4, 0x2 ;  /* 0x00000004041a7c11 */ /* 0x000fe2000f8e10ff */
[----:B------:R-:W2:Y:S01]  /*02f0*/  MUFU.RCP R24, R24 ;  /* 0x0000001800187308 */ /* 0x000ea20000001000 */
[----:B------:R-:W-:-:S02]  /*0300*/  LOP3.LUT R28, R25, 0xc0, RZ, 0xfc, !PT ;  /* 0x000000c0191c7812 */ /* 0x000fc400078efcff */
[----:B------:R-:W-:-:S07]  /*0310*/  LOP3.LUT R29, R25, 0xe0, RZ, 0xfc, !PT ;  /* 0x000000e0191d7812 */ /* 0x000fce00078efcff */
.L_x_1669:
[----:B------:R-:W-:Y:S01]  /*0320*/  IADD3 R10, -R20, RZ, RZ ;  /* 0x000000ff140a7210 */ /* 0x000fe20007ffe1ff */
[----:B------:R-:W-:Y:S01]  /*0330*/  BAR.SYNC.DEFER_BLOCKING 0x0 ;  /* 0x0000000000007b1d */ /* 0x000fe20000010000 */
[C---:B------:R-:W-:Y:S01]  /*0340*/  LOP3.LUT R5, R25.reuse, 0x20, RZ, 0xfc, !PT ;  /* 0x0000002019057812 */ /* 0x040fe200078efcff */
[----:B------:R-:W-:Y:S01]  /*0350*/  HFMA2.MMA R34, -RZ, RZ, 0, 0 ;  /* 0x00000000ff227435 */ /* 0x000fe200000001ff */
[----:B------:R-:W-:Y:S01]  /*0360*/  VIADDMNMX.U32 R10, R10, R21, 0x1000, PT ;  /* 0x000010000a0a7446 */ /* 0x000fe20003800015 */
[----:B------:R-:W-:Y:S01]  /*0370*/  HFMA2.MMA R36, -RZ, RZ, 0, 0 ;  /* 0x00000000ff247435 */ /* 0x000fe200000001ff */
[----:B------:R-:W-:Y:S02]  /*0380*/  IADD3 R4, P1, R25, R20, RZ ;  /* 0x0000001419047210 */ /* 0x000fe40007f3e0ff */
[----:B0-----:R-:W-:Y:S02]  /*0390*/  CS2R R18, SRZ ;  /* 0x0000000000127805 */ /* 0x001fe4000001ff00 */
[----:B------:R-:W-:-:S02]  /*03a0*/  ISETP.GE.AND P0, PT, R5, R10, PT ;  /* 0x0000000a0500720c */ /* 0x000fc40003f06270 */
[----:B------:R-:W-:Y:S02]  /*03b0*/  CS2R R30, SRZ ;  /* 0x00000000001e7805 */ /* 0x000fe4000001ff00 */
[C---:B------:R-:W-:Y:S02]  /*03c0*/  LOP3.LUT R5, R25.reuse, 0x60, RZ, 0xfc, !PT ;  /* 0x0000006019057812 */ /* 0x040fe400078efcff */
[----:B------:R-:W-:Y:S02]  /*03d0*/  LEA.HI.X.SX32 R9, R25, RZ, 0x1, P1 ;  /* 0x000000ff19097211 */ /* 0x000fe400008f0eff */
[----:B------:R-:W-:Y:S02]  /*03e0*/  ISETP.GE.AND P2, PT, R5, R10, PT ;  /* 0x0000000a0500720c */ /* 0x000fe40003f46270 */
[C---:B------:R-:W-:Y:S02]  /*03f0*/  SHF.L.U64.HI R5, R4.reuse, 0x2, R9 ;  /* 0x0000000204057819 */ /* 0x040fe40000010209 */
[----:B------:R-:W-:-:S02]  /*0400*/  SHF.L.U32 R4, R4, 0x2, RZ ;  /* 0x0000000204047819 */ /* 0x000fc400000006ff */
[CC--:B------:R-:W-:Y:S02]  /*0410*/  ISETP.GE.AND P6, PT, R25.reuse, R10.reuse, PT ;  /* 0x0000000a1900720c */ /* 0x0c0fe40003fc6270 */
[----:B------:R-:W-:Y:S02]  /*0420*/  LOP3.LUT R7, R25, 0x40, RZ, 0xfc, !PT ;  /* 0x0000004019077812 */ /* 0x000fe400078efcff */
[C---:B------:R-:W-:Y:S02]  /*0430*/  IADD3 R8, P5, R4.reuse, UR10, RZ ;  /* 0x0000000a04087c10 */ /* 0x040fe4000ffbe0ff */
[----:B------:R-:W-:Y:S02]  /*0440*/  ISETP.GE.AND P3, PT, R7, R10, PT ;  /* 0x0000000a0700720c */ /* 0x000fe40003f66270 */
[----:B------:R-:W-:Y:S02]  /*0450*/  LOP3.LUT R7, R25, 0x80, RZ, 0xfc, !PT ;  /* 0x0000008019077812 */ /* 0x000fe400078efcff */
[----:B------:R-:W-:-:S02]  /*0460*/  IADD3 R6, P4, R4, UR12, RZ ;  /* 0x0000000c04067c10 */ /* 0x000fc4000ff9e0ff */
[----:B------:R-:W-:Y:S02]  /*0470*/  IADD3.X R9, R5, UR11, RZ, P5, !PT ;  /* 0x0000000b05097c10 */ /* 0x000fe4000affe4ff */
[----:B------:R-:W-:Y:S02]  /*0480*/  IADD3 R4, P5, R4, UR14, RZ ;  /* 0x0000000e04047c10 */ /* 0x000fe4000ffbe0ff */
[-C--:B------:R-:W-:Y:S01]  /*0490*/  ISETP.GE.AND P1, PT, R7, R10.reuse, PT ;  /* 0x0000000a0700720c */ /* 0x080fe20003f26270 */
[----:B------:R-:W4:Y:S01]  /*04a0*/  @!P6 LDG.E R34, desc[UR8][R8.64] ;  /* 0x000000080822e981 */ /* 0x000f22000c1e1900 */
[----:B------:R-:W-:Y:S02]  /*04b0*/  IADD3.X R7, R5, UR13, RZ, P4, !PT ;  /* 0x0000000d05077c10 */ /* 0x000fe4000a7fe4ff */
[----:B------:R-:W-:Y:S01]  /*04c0*/  ISETP.GE.AND P4, PT, R27, R10, PT ;  /* 0x0000000a1b00720c */ /* 0x000fe20003f86270 */
[----:B------:R-:W5:Y:S01]  /*04d0*/  @!P3 LDG.E R36, desc[UR8][R8.64+0x100] ;  /* 0x000100080824b981 */ /* 0x000f62000c1e1900 */
[----:B------:R-:W-:-:S02]  /*04e0*/  IADD3.X R5, R5, UR15, RZ, P5, !PT ;  /* 0x0000000f05057c10 */ /* 0x000fc4000affe4ff */
[-C--:B------:R-:W-:Y:S02]  /*04f0*/  ISETP.GE.AND P5, PT, R28, R10.reuse, PT ;  /* 0x0000000a1c00720c */ /* 0x080fe40003fa6270 */
[----:B------:R-:W-:Y:S02]  /*0500*/  ISETP.GE.AND P6, PT, R29, R10, PT ;  /* 0x0000000a1d00720c */ /* 0x000fe40003fc6270 */
[----:B------:R-:W-:Y:S01]  /*0510*/  MOV R33, RZ ;  /* 0x000000ff00217202 */ /* 0x000fe20000000f00 */
[----:B------:R-:W2:Y:S01]  /*0520*/  @!P1 LDG.E R19, desc[UR8][R8.64+0x200] ;  /* 0x0002000808139981 */ /* 0x000ea2000c1e1900 */
[----:B------:R-:W-:-:S03]  /*0530*/  MOV R17, RZ ;  /* 0x000000ff00117202 */ /* 0x000fc60000000f00 */
[----:B------:R-:W2:Y:S04]  /*0540*/  @!P4 LDG.E R30, desc[UR8][R8.64+0x280] ;  /* 0x00028008081ec981 */ /* 0x000ea8000c1e1900 */
[----:B------:R-:W5:Y:S04]  /*0550*/  @!P0 LDG.E R33, desc[UR8][R8.64+0x80] ;  /* 0x0000800808218981 */ /* 0x000f68000c1e1900 */
[----:B------:R-:W2:Y:S04]  /*0560*/  @!P2 LDG.E R17, desc[UR8][R8.64+0x180] ;  /* 0x000180080811a981 */ /* 0x000ea8000c1e1900 */
[----:B------:R-:W2:Y:S04]  /*0570*/  @!P5 LDG.E R18, desc[UR8][R8.64+0x300] ;  /* 0x000300080812d981 */ /* 0x000ea8000c1e1900 */
[----:B------:R0:W2:Y:S01]  /*0580*/  @!P6 LDG.E R31, desc[UR8][R8.64+0x380] ;  /* 0x00038008081fe981 */ /* 0x0000a2000c1e1900 */
[----:B------:R-:W1:Y:S01]  /*0590*/  S2UR UR5, SR_CgaCtaId ;  /* 0x00000000000579c3 */ /* 0x000e620000008800 */
[----:B---3--:R-:W-:Y:S01]  /*05a0*/  IADD3 R11, R23, R0, RZ ;  /* 0x00000000170b7210 */ /* 0x008fe20007ffe0ff */
[----:B------:R-:W-:-:S03]  /*05b0*/  UMOV UR4, 0x400 ;  /* 0x0000040000047882 */ /* 0x000fc60000000000 */
[C---:B------:R-:W-:Y:S01]  /*05c0*/  IADD3 R14, R11.reuse, 0x20, RZ ;  /* 0x000000200b0e7810 */ /* 0x040fe20007ffe0ff */
[----:B------:R-:W-:Y:S01]  /*05d0*/  IMAD R32, R0, 0x7, R11 ;  /* 0x0000000700207824 */ /* 0x000fe200078e020b */
[C---:B------:R-:W-:Y:S02]  /*05e0*/  IADD3 R16, R11.reuse, 0x40, RZ ;  /* 0x000000400b107810 */ /* 0x040fe40007ffe0ff */
[C---:B------:R-:W-:Y:S02]  /*05f0*/  IADD3 R38, R11.reuse, 0x60, RZ ;  /* 0x000000600b267810 */ /* 0x040fe40007ffe0ff */
[C---:B------:R-:W-:Y:S02]  /*0600*/  LEA.HI.SX32 R12, R11.reuse, R11, 0x1b ;  /* 0x0000000b0b0c7211 */ /* 0x040fe400078fdaff */
[C---:B------:R-:W-:Y:S02]  /*0610*/  IADD3 R40, R11.reuse, 0x80, RZ ;  /* 0x000000800b287810 */ /* 0x040fe40007ffe0ff */
[----:B------:R-:W-:-:S02]  /*0620*/  IADD3 R42, R11, 0xa0, RZ ;  /* 0x000000a00b2a7810 */ /* 0x000fc40007ffe0ff */
[C---:B------:R-:W-:Y:S02]  /*0630*/  IADD3 R44, R11.reuse, 0xc0, RZ ;  /* 0x000000c00b2c7810 */ /* 0x040fe40007ffe0ff */
[----:B------:R-:W-:Y:S02]  /*0640*/  IADD3 R46, R11, 0xe0, RZ ;  /* 0x000000e00b2e7810 */ /* 0x000fe40007ffe0ff */
[-C--:B0-----:R-:W-:Y:S01]  /*0650*/  LEA.HI.SX32 R8, R14, R11.reuse, 0x1b ;  /* 0x0000000b0e087211 */ /* 0x081fe200078fdaff */
[----:B-1----:R-:W-:Y:S01]  /*0660*/  ULEA UR4, UR5, UR4, 0x18 ;  /* 0x0000000405047291 */ /* 0x002fe2000f8ec03f */
[-C--:B------:R-:W-:Y:S02]  /*0670*/  LEA.HI.SX32 R16, R16, R11.reuse, 0x1b ;  /* 0x0000000b10107211 */ /* 0x080fe400078fdaff */
[----:B------:R-:W-:Y:S02]  /*0680*/  LEA.HI.SX32 R13, R38, R11, 0x1b ;  /* 0x0000000b260d7211 */ /* 0x000fe400078fdaff */
[----:B------:R-:W-:-:S02]  /*0690*/  LEA R48, R0, R23, 0x3 ;  /* 0x0000001700307211 */ /* 0x000fc400078e18ff */
[----:B------:R-:W-:Y:S02]  /*06a0*/  IADD3 R35, R32, 0x3, RZ ;  /* 0x0000000320237810 */ /* 0x000fe40007ffe0ff */
[-C--:B------:R-:W-:Y:S02]  /*06b0*/  LEA.HI.SX32 R14, R40, R11.reuse, 0x1b ;  /* 0x0000000b280e7211 */ /* 0x080fe400078fdaff */
[----:B------:R-:W-:Y:S02]  /*06c0*/  LEA R9, R12, UR4, 0x2 ;  /* 0x000000040c097c11 */ /* 0x000fe4000f8e10ff */
[C---:B------:R-:W-:Y:S02]  /*06d0*/  IADD3 R41, R32.reuse, 0x4, RZ ;  /* 0x0000000420297810 */ /* 0x040fe40007ffe0ff */
[----:B------:R-:W-:Y:S02]  /*06e0*/  IADD3 R45, R32, 0x6, RZ ;  /* 0x00000006202d7810 */ /* 0x000fe40007ffe0ff */
[----:B------:R-:W-:-:S02]  /*06f0*/  LEA.HI.SX32 R15, R42, R11, 0x1b ;  /* 0x0000000b2a0f7211 */ /* 0x000fc400078fdaff */
[-C--:B------:R-:W-:Y:S02]  /*0700*/  LEA.HI.SX32 R44, R44, R11.reuse, 0x1b ;  /* 0x0000000b2c2c7211 */ /* 0x080fe400078fdaff */
[----:B------:R-:W-:Y:S02]  /*0710*/  LEA.HI.SX32 R46, R46, R11, 0x1b ;  /* 0x0000000b2e2e7211 */ /* 0x000fe400078fdaff */
[C---:B------:R-:W-:Y:S02]  /*0720*/  IADD3 R39, R32.reuse, 0x1, RZ ;  /* 0x0000000120277810 */ /* 0x040fe40007ffe0ff */
[C---:B------:R-:W-:Y:S02]  /*0730*/  IADD3 R37, R32.reuse, 0x2, RZ ;  /* 0x0000000220257810 */ /* 0x040fe40007ffe0ff */
[C---:B------:R-:W-:Y:S02]  /*0740*/  IADD3 R43, R32.reuse, 0x5, RZ ;  /* 0x00000005202b7810 */ /* 0x040fe40007ffe0ff */
[----:B------:R-:W-:-:S02]  /*0750*/  IADD3 R47, R32, 0x7, RZ ;  /* 0x00000007202f7810 */ /* 0x000fc40007ffe0ff */
[----:B------:R-:W-:Y:S02]  /*0760*/  LEA R8, R8, UR4, 0x2 ;  /* 0x0000000408087c11 */ /* 0x000fe4000f8e10ff */
[----:B------:R-:W-:Y:S02]  /*0770*/  LEA R11, R16, UR4, 0x2 ;  /* 0x00000004100b7c11 */ /* 0x000fe4000f8e10ff */
[-C--:B------:R-:W-:Y:S02]  /*0780*/  LEA.HI.SX32 R38, R35, R48.reuse, 0x1b ;  /* 0x0000003023267211 */ /* 0x080fe400078fdaff */
[----:B------:R-:W-:Y:S02]  /*0790*/  LEA R12, R13, UR4, 0x2 ;  /* 0x000000040d0c7c11 */ /* 0x000fe4000f8e10ff */
[-C--:B------:R-:W-:Y:S02]  /*07a0*/  LEA.HI.SX32 R35, R41, R48.reuse, 0x1b ;  /* 0x0000003029237211 */ /* 0x080fe400078fdaff */
[----:B------:R-:W-:-:S02]  /*07b0*/  LEA.HI.SX32 R40, R45, R48, 0x1b ;  /* 0x000000302d287211 */ /* 0x000fc400078fdaff */
[----:B------:R-:W-:Y:S02]  /*07c0*/  LEA R14, R14, UR4, 0x2 ;  /* 0x000000040e0e7c11 */ /* 0x000fe4000f8e10ff */
[-C--:B------:R-:W-:Y:S02]  /*07d0*/  LEA.HI.SX32 R39, R39, R48.reuse, 0x1b ;  /* 0x0000003027277211 */ /* 0x080fe400078fdaff */
[-C--:B------:R-:W-:Y:S02]  /*07e0*/  LEA.HI.SX32 R37, R37, R48.reuse, 0x1b ;  /* 0x0000003025257211 */ /* 0x080fe400078fdaff */
[-C--:B------:R-:W-:Y:S02]  /*07f0*/  LEA.HI.SX32 R42, R43, R48.reuse, 0x1b ;  /* 0x000000302b2a7211 */ /* 0x080fe400078fdaff */
[----:B------:R-:W-:Y:S02]  /*0800*/  LEA.HI.SX32 R45, R47, R48, 0x1b ;  /* 0x000000302f2d7211 */ /* 0x000fe400078fdaff */
[----:B------:R-:W-:-:S02]  /*0810*/  LEA R15, R15, UR4, 0x2 ;  /* 0x000000040f0f7c11 */ /* 0x000fc4000f8e10ff */
[----:B------:R-:W-:Y:S02]  /*0820*/  LEA.HI.SX32 R41, R32, R32, 0x1b ;  /* 0x0000002020297211 */ /* 0x000fe400078fdaff */
[----:B------:R-:W-:Y:S02]  /*0830*/  LEA R13, R44, UR4, 0x2 ;  /* 0x000000042c0d7c11 */ /* 0x000fe4000f8e10ff */
[----:B------:R-:W-:Y:S02]  /*0840*/  LEA R16, R46, UR4, 0x2 ;  /* 0x000000042e107c11 */ /* 0x000fe4000f8e10ff */
[----:B------:R-:W-:Y:S02]  /*0850*/  LEA R41, R41, UR4, 0x2 ;  /* 0x0000000429297c11 */ /* 0x000fe4000f8e10ff */
[----:B------:R-:W-:Y:S02]  /*0860*/  LEA R43, R39, UR4, 0x2 ;  /* 0x00000004272b7c11 */ /* 0x000fe4000f8e10ff */
[----:B------:R-:W-:-:S02]  /*0870*/  LEA R46, R37, UR4, 0x2 ;  /* 0x00000004252e7c11 */ /* 0x000fc4000f8e10ff */
[----:B------:R-:W-:Y:S02]  /*0880*/  LEA R47, R38, UR4, 0x2 ;  /* 0x00000004262f7c11 */ /* 0x000fe4000f8e10ff */
[----:B------:R-:W-:Y:S02]  /*0890*/  LEA R44, R35, UR4, 0x2 ;  /* 0x00000004232c7c11 */ /* 0x000fe4000f8e10ff */
[----:B------:R-:W-:Y:S02]  /*08a0*/  LEA R42, R42, UR4, 0x2 ;  /* 0x000000042a2a7c11 */ /* 0x000fe4000f8e10ff */
[----:B------:R-:W-:Y:S02]  /*08b0*/  LEA R40, R40, UR4, 0x2 ;  /* 0x0000000428287c11 */ /* 0x000fe4000f8e10ff */
[----:B------:R-:W-:Y:S02]  /*08c0*/  P2R R50, PR, RZ, 0x1 ;  /* 0x00000001ff327803 */ /* 0x000fe40000000000 */
[----:B------:R-:W-:-:S02]  /*08d0*/  ISETP.GE.AND P0, PT, R25, R10, PT ;  /* 0x0000000a1900720c */ /* 0x000fc40003f06270 */
[----:B------:R-:W-:Y:S02]  /*08e0*/  CS2R R52, SRZ ;  /* 0x0000000000347805 */ /* 0x000fe4000001ff00 */
[----:B------:R-:W-:Y:S01]  /*08f0*/  CS2R R54, SRZ ;  /* 0x0000000000367805 */ /* 0x000fe2000001ff00 */
[----:B------:R-:W-:Y:S01]  /*0900*/  HFMA2.MMA R58, -RZ, RZ, 0, 0 ;  /* 0x00000000ff3a7435 */ /* 0x000fe200000001ff */
[----:B------:R-:W-:Y:S02]  /*0910*/  MOV R51, RZ ;  /* 0x000000ff00337202 */ /* 0x000fe40000000f00 */
[----:B------:R-:W-:Y:S01]  /*0920*/  CS2R R56, SRZ ;  /* 0x0000000000387805 */ /* 0x000fe2000001ff00 */
[----:B----4-:R-:W-:Y:S04]  /*0930*/  STS [R9], R34 ;  /* 0x0000002209007388 */ /* 0x010fe80000000800 */
[----:B-----5:R-:W-:Y:S04]  /*0940*/  STS [R8+0x80], R33 ;  /* 0x0000802108007388 */ /* 0x020fe80000000800 */
[----:B------:R0:W-:Y:S04]  /*0950*/  STS [R11+0x100], R36 ;  /* 0x000100240b007388 */ /* 0x0001e80000000800 */
[----:B--2---:R-:W-:Y:S04]  /*0960*/  STS [R12+0x180], R17 ;  /* 0x000180110c007388 */ /* 0x004fe80000000800 */
[----:B------:R-:W-:Y:S01]  /*0970*/  STS [R14+0x200], R19 ;  /* 0x000200130e007388 */ /* 0x000fe20000000800 */
[----:B0-----:R-:W-:-:S03]  /*0980*/  LEA R36, R45, UR4, 0x2 ;  /* 0x000000042d247c11 */ /* 0x001fc6000f8e10ff */
[----:B------:R-:W-:Y:S04]  /*0990*/  STS [R15+0x280], R30 ;  /* 0x0002801e0f007388 */ /* 0x000fe80000000800 */
[----:B------:R-:W-:Y:S04]  /*09a0*/  STS [R13+0x300], R18 ;  /* 0x000300120d007388 */ /* 0x000fe80000000800 */
[----:B------:R-:W-:Y:S01]  /*09b0*/  STS [R16+0x380], R31 ;  /* 0x0003801f10007388 */ /* 0x000fe20000000800 */
[----:B------:R-:W-:-:S03]  /*09c0*/  NOP ;  /* 0x0000000000007918 */ /* 0x000fc60000000000 */
[----:B------:R-:W-:Y:S04]  /*09d0*/  LDS R49, [R41] ;  /* 0x0000000029317984 */ /* 0x000fe80000000800 */
[----:B------:R-:W0:Y:S04]  /*09e0*/  LDS R48, [R43+0x4] ;  /* 0x000004002b307984 */ /* 0x000e280000000800 */
[----:B------:R-:W1:Y:S04]  /*09f0*/  LDS R45, [R46+0x8] ;  /* 0x000008002e2d7984 */ /* 0x000e680000000800 */
[----:B------:R-:W2:Y:S04]  /*0a00*/  LDS R38, [R47+0xc] ;  /* 0x00000c002f267984 */ /* 0x000ea80000000800 */
[----:B------:R-:W3:Y:S04]  /*0a10*/  LDS R34, [R44+0x10] ;  /* 0x000010002c227984 */ /* 0x000ee80000000800 */
[----:B------:R-:W4:Y:S04]  /*0a20*/  LDS R32, [R42+0x14] ;  /* 0x000014002a207984 */ /* 0x000f280000000800 */
[----:B------:R-:W-:Y:S04]  /*0a30*/  LDS R30, [R40+0x18] ;  /* 0x00001800281e7984 */ /* 0x000fe80000000800 */
[----:B------:R-:W5:Y:S01]  /*0a40*/  LDS R18, [R36+0x1c] ;  /* 0x00001c0024127984 */ /* 0x000f620000000800 */
[----:B------:R-:W-:Y:S01]  /*0a50*/  BAR.SYNC.DEFER_BLOCKING 0x0 ;  /* 0x0000000000007b1d */ /* 0x000fe20000010000 */
[----:B------:R-:W-:-:S05]  /*0a60*/  HFMA2.MMA R33, -RZ, RZ, 0, 0 ;  /* 0x00000000ff217435 */ /* 0x000fca00000001ff */
        /* <DEDUP_REMOVED lines=8> */
[----:B------:R0:W5:Y:S02]  /*0af0*/  @!P6 LDG.E R55, desc[UR8][R6.64+0x380] ;  /* 0x000380080637e981 */ /* 0x000164000c1e1900 */
[----:B0-----:R-:W-:-:S02]  /*0b00*/  MOV R6, RZ ;  /* 0x000000ff00067202 */ /* 0x001fc40000000f00 */
[----:B--2---:R-:W-:Y:S04]  /*0b10*/  STS [R9], R52 ;  /* 0x0000003409007388 */ /* 0x004fe80000000800 */
[----:B---3--:R-:W-:Y:S04]  /*0b20*/  STS [R8+0x80], R33 ;  /* 0x0000802108007388 */ /* 0x008fe80000000800 */
[----:B------:R-:W-:Y:S04]  /*0b30*/  STS [R11+0x100], R54 ;  /* 0x000100360b007388 */ /* 0x000fe80000000800 */
[----:B----4-:R0:W-:Y:S04]  /*0b40*/  STS [R12+0x180], R51 ;  /* 0x000180330c007388 */ /* 0x0101e80000000800 */
[----:B-----5:R2:W-:Y:S04]  /*0b50*/  STS [R14+0x200], R53 ;  /* 0x000200350e007388 */ /* 0x0205e80000000800 */
[----:B------:R-:W-:Y:S04]  /*0b60*/  STS [R15+0x280], R56 ;  /* 0x000280380f007388 */ /* 0x000fe80000000800 */
[----:B------:R-:W-:Y:S04]  /*0b70*/  STS [R13+0x300], R58 ;  /* 0x0003003a0d007388 */ /* 0x000fe80000000800 */
[----:B------:R3:W-:Y:S01]  /*0b80*/  STS [R16+0x380], R55 ;  /* 0x0003803710007388 */ /* 0x0007e20000000800 */
        /* <DEDUP_REMOVED lines=10> */
[----:B0-----:R-:W-:-:S02]  /*0c30*/  CS2R R50, SRZ ;  /* 0x0000000000327805 */ /* 0x001fc4000001ff00 */
[----:B--2---:R-:W-:Y:S02]  /*0c40*/  CS2R R52, SRZ ;  /* 0x0000000000347805 */ /* 0x004fe4000001ff00 */
[----:B---3--:R-:W-:Y:S01]  /*0c50*/  MOV R55, RZ ;  /* 0x000000ff00377202 */ /* 0x008fe20000000f00 */
        /* <DEDUP_REMOVED lines=9> */
[----:B------:R0:W5:Y:S01]  /*0cf0*/  @!P6 LDG.E R55, desc[UR8][R4.64+0x380] ;  /* 0x000380080437e981 */ /* 0x000162000c1e1900 */
[----:B------:R-:W-:Y:S01]  /*0d00*/  FMUL.FTZ R48, R48, UR7 ;  /* 0x0000000730307c20 */ /* 0x000fe20008410000 */
[----:B-1----:R-:W-:Y:S01]  /*0d10*/  FMUL.FTZ R45, R45, UR7 ;  /* 0x000000072d2d7c20 */ /* 0x002fe20008410000 */
[----:B0-----:R-:W-:Y:S01]  /*0d20*/  FADD.FTZ R4, -R3, 1 ;  /* 0x3f80000003047421 */ /* 0x001fe20000010100 */
[----:B------:R-:W-:Y:S01]  /*0d30*/  FMUL.FTZ R38, R38, UR7 ;  /* 0x0000000726267c20 */ /* 0x000fe20008410000 */
[----:B------:R-:W-:Y:S01]  /*0d40*/  FMUL.FTZ R49, R49, UR7 ;  /* 0x0000000731317c20 */ /* 0x000fe20008410000 */
[----:B------:R-:W-:-:S03]  /*0d50*/  FMUL.FTZ R34, R34, UR7 ;  /* 0x0000000722227c20 */ /* 0x000fc60008410000 */
[----:B------:R-:W-:Y:S01]  /*0d60*/  FMUL.FTZ R5, R49, R49 ;  /* 0x0000003131057220 */ /* 0x000fe20000410000 */
[----:B------:R-:W-:-:S03]  /*0d70*/  FMUL.FTZ R32, R32, UR7 ;  /* 0x0000000720207c20 */ /* 0x000fc60008410000 */
[----:B------:R-:W-:Y:S01]  /*0d80*/  FMUL.FTZ R5, R5, R4 ;  /* 0x0000000405057220 */ /* 0x000fe20000410000 */
[----:B------:R-:W-:Y:S01]  /*0d90*/  FMUL.FTZ R18, R18, UR7 ;  /* 0x0000000712127c20 */ /* 0x000fe20008410000 */
[----:B------:R-:W-:Y:S01]  /*0da0*/  FMUL.FTZ R30, R30, UR7 ;  /* 0x000000071e1e7c20 */ /* 0x000fe20008410000 */
[----:B--2---:R0:W-:Y:S04]  /*0db0*/  STS [R9], R6 ;  /* 0x0000000609007388 */ /* 0x0041e80000000800 */
[----:B------:R-:W-:Y:S04]  /*0dc0*/  STS [R8+0x80], R57 ;  /* 0x0000803908007388 */ /* 0x000fe80000000800 */
[----:B---3--:R1:W-:Y:S04]  /*0dd0*/  STS [R11+0x100], R50 ;  /* 0x000100320b007388 */ /* 0x0083e80000000800 */
[----:B----4-:R-:W-:Y:S04]  /*0de0*/  STS [R12+0x180], R51 ;  /* 0x000180330c007388 */ /* 0x010fe80000000800 */
[----:B-----5:R-:W-:Y:S04]  /*0df0*/  STS [R14+0x200], R53 ;  /* 0x000200350e007388 */ /* 0x020fe80000000800 */
[----:B------:R-:W-:Y:S04]  /*0e00*/  STS [R15+0x280], R10 ;  /* 0x0002800a0f007388 */ /* 0x000fe80000000800 */
[----:B------:R-:W-:Y:S04]  /*0e10*/  STS [R13+0x300], R52 ;  /* 0x000300340d007388 */ /* 0x000fe80000000800 */
[----:B------:R-:W-:Y:S01]  /*0e20*/  STS [R16+0x380], R55 ;  /* 0x0003803710007388 */ /* 0x000fe20000000800 */
[----:B------:R-:W-:-:S03]  /*0e30*/  NOP ;  /* 0x0000000000007918 */ /* 0x000fc60000000000 */
[----:B------:R-:W2:Y:S04]  /*0e40*/  LDS R56, [R43+0x4] ;  /* 0x000004002b387984 */ /* 0x000ea80000000800 */
[----:B------:R-:W3:Y:S04]  /*0e50*/  LDS R46, [R46+0x8] ;  /* 0x000008002e2e7984 */ /* 0x000ee80000000800 */
[----:B------:R-:W4:Y:S04]  /*0e60*/  LDS R6, [R47+0xc] ;  /* 0x00000c002f067984 */ /* 0x000f280000000800 */
[----:B------:R-:W5:Y:S04]  /*0e70*/  LDS R54, [R41] ;  /* 0x0000000029367984 */ /* 0x000f680000000800 */
[----:B------:R-:W5:Y:S01]  /*0e80*/  LDS R42, [R42+0x14] ;  /* 0x000014002a2a7984 */ /* 0x000f620000000800 */
[----:B0-----:R-:W-:-:S03]  /*0e90*/  FMUL.FTZ R9, R48, R48 ;  /* 0x0000003030097220 */ /* 0x001fc60000410000 */
[----:B------:R-:W0:Y:S01]  /*0ea0*/  LDS R44, [R44+0x10] ;  /* 0x000010002c2c7984 */ /* 0x000e220000000800 */
[C---:B------:R-:W-:Y:S01]  /*0eb0*/  FMUL.FTZ R9, R4.reuse, R9 ;  /* 0x0000000904097220 */ /* 0x040fe20000410000 */
[----:B-1----:R-:W-:Y:S02]  /*0ec0*/  FMUL.FTZ R11, R45, R45 ;  /* 0x0000002d2d0b7220 */ /* 0x002fe40000410000 */
[----:B------:R-:W1:Y:S02]  /*0ed0*/  LDS R36, [R36+0x1c] ;  /* 0x00001c0024247984 */ /* 0x000e640000000800 */
[----:B------:R-:W-:Y:S02]  /*0ee0*/  FMUL.FTZ R11, R4, R11 ;  /* 0x0000000b040b7220 */ /* 0x000fe40000410000 */
[----:B------:R-:W1:Y:S01]  /*0ef0*/  LDS R40, [R40+0x18] ;  /* 0x0000180028287984 */ /* 0x000e620000000800 */
[----:B--2---:R-:W-:-:S04]  /*0f00*/  FFMA.FTZ R9, R56, R3, R9 ;  /* 0x0000000338097223 */ /* 0x004fc80000010009 */
[----:B------:R-:W-:Y:S01]  /*0f10*/  FMUL.FTZ R8, R24, R9 ;  /* 0x0000000918087220 */ /* 0x000fe20000410000 */
[----:B------:R-:W-:Y:S01]  /*0f20*/  FMUL.FTZ R9, R38, R38 ;  /* 0x0000002626097220 */ /* 0x000fe20000410000 */
[----:B---3--:R-:W-:-:S03]  /*0f30*/  FFMA.FTZ R11, R46, R3, R11 ;  /* 0x000000032e0b7223 */ /* 0x008fc6000001000b */
[----:B------:R-:W-:Y:S01]  /*0f40*/  FMUL.FTZ R13, R4, R9 ;  /* 0x00000009040d7220 */ /* 0x000fe20000410000 */
[----:B------:R-:W-:Y:S01]  /*0f50*/  FMUL.FTZ R9, R24, R11 ;  /* 0x0000000b18097220 */ /* 0x000fe20000410000 */
[----:B------:R-:W-:Y:S02]  /*0f60*/  FMUL.FTZ R11, R34, R34 ;  /* 0x00000022220b7220 */ /* 0x000fe40000410000 */
[-C--:B----4-:R-:W-:Y:S01]  /*0f70*/  FFMA.FTZ R13, R6, R3.reuse, R13 ;  /* 0x00000003060d7223 */ /* 0x090fe2000001000d */
[----:B-----5:R-:W-:Y:S01]  /*0f80*/  FFMA.FTZ R5, R54, R3, R5 ;  /* 0x0000000336057223 */ /* 0x020fe20000010005 */
[----:B------:R-:W-:Y:S02]  /*0f90*/  FMUL.FTZ R15, R4, R11 ;  /* 0x0000000b040f7220 */ /* 0x000fe40000410000 */
[----:B------:R-:W-:Y:S01]  /*0fa0*/  FMUL.FTZ R11, R24, R13 ;  /* 0x0000000d180b7220 */ /* 0x000fe20000410000 */
[----:B------:R-:W-:Y:S01]  /*0fb0*/  FMUL.FTZ R13, R32, R32 ;  /* 0x00000020200d7220 */ /* 0x000fe20000410000 */
[----:B------:R-:W-:-:S03]  /*0fc0*/  FMUL.FTZ R5, R24, R5 ;  /* 0x0000000518057220 */ /* 0x000fc60000410000 */
[----:B------:R-:W-:-:S03]  /*0fd0*/  FMUL.FTZ R13, R4, R13 ;  /* 0x0000000d040d7220 */ /* 0x000fc60000410000 */
[----:B------:R-:W2:Y:S01]  /*0fe0*/  MUFU.SQRT R5, R5 ;  /* 0x0000000500057308 */ /* 0x000ea20000002000 */
[-C--:B------:R-:W-:Y:S01]  /*0ff0*/  FFMA.FTZ R13, R42, R3.reuse, R13 ;  /* 0x000000032a0d7223 */ /* 0x080fe2000001000d */
[----:B0-----:R-:W-:-:S03]  /*1000*/  FFMA.FTZ R15, R44, R3, R15 ;  /* 0x000000032c0f7223 */ /* 0x001fc6000001000f */
[----:B------:R-:W-:Y:S01]  /*1010*/  FMUL.FTZ R10, R24, R13 ;  /* 0x0000000d180a7220 */ /* 0x000fe20000410000 */
[----:B------:R-:W-:Y:S02]  /*1020*/  FMUL.FTZ R13, R18, R18 ;  /* 0x00000012120d7220 */ /* 0x000fe40000410000 */
[----:B------:R-:W0:Y:S02]  /*1030*/  MUFU.SQRT R8, R8 ;  /* 0x0000000800087308 */ /* 0x000e240000002000 */
[----:B------:R-:W-:Y:S01]  /*1040*/  FMUL.FTZ R13, R4, R13 ;  /* 0x0000000d040d7220 */ /* 0x000fe20000410000 */
[----:B------:R-:W-:-:S05]  /*1050*/  FMUL.FTZ R12, R24, R15 ;  /* 0x0000000f180c7220 */ /* 0x000fca0000410000 */
[----:B------:R3:W4:Y:S01]  /*1060*/  MUFU.SQRT R6, R9 ;  /* 0x0000000900067308 */ /* 0x0007220000002000 */
[----:B-1----:R-:W-:Y:S01]  /*1070*/  FFMA.FTZ R13, R36, R3, R13 ;  /* 0x00000003240d7223 */ /* 0x002fe2000001000d */
[----:B---3--:R-:W-:-:S06]  /*1080*/  FMUL.FTZ R9, R30, R30 ;  /* 0x0000001e1e097220 */ /* 0x008fcc0000410000 */
[----:B------:R-:W1:Y:S01]  /*1090*/  MUFU.SQRT R11, R11 ;  /* 0x0000000b000b7308 */ /* 0x000e620000002000 */
[----:B------:R-:W-:Y:S01]  /*10a0*/  FMUL.FTZ R9, R4, R9 ;  /* 0x0000000904097220 */ /* 0x000fe20000410000 */
[----:B------:R-:W-:Y:S01]  /*10b0*/  FMUL.FTZ R4, R24, R13 ;  /* 0x0000000d18047220 */ /* 0x000fe20000410000 */
[----:B--2---:R-:W-:Y:S02]  /*10c0*/  FADD.FTZ R13, R5, UR16 ;  /* 0x00000010050d7e21 */ /* 0x004fe40008010000 */
[----:B------:R-:W-:-:S03]  /*10d0*/  FFMA.FTZ R9, R40, R3, R9 ;  /* 0x0000000328097223 */ /* 0x000fc60000010009 */
[----:B------:R-:W2:Y:S01]  /*10e0*/  MUFU.SQRT R12, R12 ;  /* 0x0000000c000c7308 */ /* 0x000ea20000002000 */
[----:B0-----:R-:W-:Y:S01]  /*10f0*/  FADD.FTZ R15, R8, UR16 ;  /* 0x00000010080f7e21 */ /* 0x001fe20008010000 */
[----:B------:R-:W-:Y:S01]  /*1100*/  FMUL.FTZ R9, R24, R9 ;  /* 0x0000000918097220 */ /* 0x000fe20000410000 */
[----:B------:R-:W-:-:S05]  /*1110*/  FADD.FTZ R5, -R2, 1 ;  /* 0x3f80000002057421 */ /* 0x000fca0000010100 */
[----:B------:R-:W0:Y:S01]  /*1120*/  MUFU.RCP R36, R13 ;  /* 0x0000000d00247308 */ /* 0x000e220000001000 */
[----:B----4-:R-:W-:Y:S01]  /*1130*/  FADD.FTZ R8, R6, UR16 ;  /* 0x0000001006087e21 */ /* 0x010fe20008010000 */
[----:B------:R-:W-:-:S06]  /*1140*/  FMUL.FTZ R14, R5, R49 ;  /* 0x00000031050e7220 */ /* 0x000fcc0000410000 */
[----:B------:R-:W3:Y:S01]  /*1150*/  MUFU.SQRT R10, R10 ;  /* 0x0000000a000a7308 */ /* 0x000ee20000002000 */
[----:B-1----:R-:W-:Y:S01]  /*1160*/  FADD.FTZ R6, R11, UR16 ;  /* 0x000000100b067e21 */ /* 0x002fe20008010000 */
[----:B------:R-:W-:-:S06]  /*1170*/  FMUL.FTZ R48, R5, R48 ;  /* 0x0000003005307220 */ /* 0x000fcc0000410000 */
[----:B------:R-:W1:Y:S01]  /*1180*/  MUFU.RCP R40, R15 ;  /* 0x0000000f00287308 */ /* 0x000e620000001000 */
[----:B------:R-:W-:-:S07]  /*1190*/  FFMA.FTZ R19, R19, R2, R14 ;  /* 0x0000000213137223 */ /* 0x000fce000001000e */
[----:B------:R-:W4:Y:S01]  /*11a0*/  MUFU.SQRT R9, R9 ;  /* 0x0000000900097308 */ /* 0x000f220000002000 */
[----:B--2---:R-:W-:Y:S01]  /*11b0*/  FADD.FTZ R12, R12, UR16 ;  /* 0x000000100c0c7e21 */ /* 0x004fe20008010000 */
[----:B------:R-:W-:-:S06]  /*11c0*/  FFMA.FTZ R39, R39, R2, R48 ;  /* 0x0000000227277223 */ /* 0x000fcc0000010030 */
[----:B------:R-:W2:Y:S01]  /*11d0*/  MUFU.SQRT R4, R4 ;  /* 0x0000000400047308 */ /* 0x000ea20000002000 */
[----:B------:R-:W-:Y:S01]  /*11e0*/  FMUL.FTZ R19, R22, R19 ;  /* 0x0000001316137220 */ /* 0x000fe20000410000 */
[----:B------:R-:W-:-:S06]  /*11f0*/  FMUL.FTZ R16, R5, R45 ;  /* 0x0000002d05107220 */ /* 0x000fcc0000410000 */
[----:B------:R-:W5:Y:S01]  /*1200*/  MUFU.RCP R8, R8 ;  /* 0x0000000800087308 */ /* 0x000f620000001000 */
[----:B------:R-:W-:Y:S01]  /*1210*/  FMUL.FTZ R39, R22, R39 ;  /* 0x0000002716277220 */ /* 0x000fe20000410000 */
[----:B0-----:R-:W-:Y:S01]  /*1220*/  FMUL.FTZ R19, R19, R36 ;  /* 0x0000002413137220 */ /* 0x001fe20000410000 */
[----:B---3--:R-:W-:-:S05]  /*1230*/  FADD.FTZ R11, R10, UR16 ;  /* 0x000000100a0b7e21 */ /* 0x008fca0008010000 */
[----:B------:R-:W0:Y:S01]  /*1240*/  MUFU.RCP R6, R6 ;  /* 0x0000000600067308 */ /* 0x000e220000001000 */
[----:B------:R-:W-:Y:S01]  /*1250*/  FFMA.FTZ R37, R37, R2, R16 ;  /* 0x0000000225257223 */ /* 0x000fe20000010010 */
[----:B------:R-:W-:Y:S01]  /*1260*/  FMUL.FTZ R38, R5, R38 ;  /* 0x0000002605267220 */ /* 0x000fe20000410000 */
[----:B-1----:R-:W-:Y:S01]  /*1270*/  FMUL.FTZ R10, R39, R40 ;  /* 0x00000028270a7220 */ /* 0x002fe20000410000 */
[----:B------:R-:W-:-:S04]  /*1280*/  FMUL.FTZ R19, R19, R19 ;  /* 0x0000001313137220 */ /* 0x000fc80000410000 */
[----:B------:R-:W1:Y:S01]  /*1290*/  MUFU.RCP R12, R12 ;  /* 0x0000000c000c7308 */ /* 0x000e620000001000 */
[----:B----4-:R-:W-:Y:S01]  /*12a0*/  FADD.FTZ R9, R9, UR16 ;  /* 0x0000001009097e21 */ /* 0x010fe20008010000 */
[----:B------:R-:W-:Y:S01]  /*12b0*/  FFMA.FTZ R35, R35, R2, R38 ;  /* 0x0000000223237223 */ /* 0x000fe20000010026 */
[----:B------:R-:W-:Y:S01]  /*12c0*/  FMUL.FTZ R34, R5, R34 ;  /* 0x0000002205227220 */ /* 0x000fe20000410000 */
[----:B------:R-:W-:Y:S01]  /*12d0*/  FMUL.FTZ R37, R22, R37 ;  /* 0x0000002516257220 */ /* 0x000fe20000410000 */
[----:B--2---:R-:W-:-:S03]  /*12e0*/  FADD.FTZ R4, R4, UR16 ;  /* 0x0000001004047e21 */ /* 0x004fc60008010000 */
[----:B------:R-:W2:Y:S01]  /*12f0*/  MUFU.RCP R14, R11 ;  /* 0x0000000b000e7308 */ /* 0x000ea20000001000 */
[----:B------:R-:W-:Y:S01]  /*1300*/  FFMA.FTZ R19, R10, R10, R19 ;  /* 0x0000000a0a137223 */ /* 0x000fe20000010013 */
[----:B------:R-:W-:Y:S01]  /*1310*/  FFMA.FTZ R33, R33, R2, R34 ;  /* 0x0000000221217223 */ /* 0x000fe20000010022 */
[----:B-----5:R-:W-:Y:S01]  /*1320*/  FMUL.FTZ R8, R37, R8 ;  /* 0x0000000825087220 */ /* 0x020fe20000410000 */
[----:B------:R-:W-:Y:S01]  /*1330*/  FMUL.FTZ R35, R22, R35 ;  /* 0x0000002316237220 */ /* 0x000fe20000410000 */
[----:B------:R-:W-:-:S03]  /*1340*/  FMUL.FTZ R32, R5, R32 ;  /* 0x0000002005207220 */ /* 0x000fc60000410000 */
[----:B------:R-:W3:Y:S01]  /*1350*/  MUFU.RCP R10, R9 ;  /* 0x00000009000a7308 */ /* 0x000ee20000001000 */
[----:B------:R-:W-:Y:S01]  /*1360*/  FFMA.FTZ R19, R8, R8, R19 ;  /* 0x0000000808137223 */ /* 0x000fe20000010013 */
[----:B0-----:R-:W-:Y:S01]  /*1370*/  FMUL.FTZ R6, R35, R6 ;  /* 0x0000000623067220 */ /* 0x001fe20000410000 */
[----:B------:R-:W-:Y:S01]  /*1380*/  FFMA.FTZ R31, R31, R2, R32 ;  /* 0x000000021f1f7223 */ /* 0x000fe20000010020 */
[----:B------:R-:W-:Y:S01]  /*1390*/  FMUL.FTZ R33, R22, R33 ;  /* 0x0000002116217220 */ /* 0x000fe20000410000 */
[----:B------:R-:W-:-:S03]  /*13a0*/  FMUL.FTZ R30, R5, R30 ;  /* 0x0000001e051e7220 */ /* 0x000fc60000410000 */
[----:B------:R-:W0:Y:S01]  /*13b0*/  MUFU.RCP R4, R4 ;  /* 0x0000000400047308 */ /* 0x000e220000001000 */
[----:B------:R-:W-:Y:S01]  /*13c0*/  FFMA.FTZ R6, R6, R6, R19 ;  /* 0x0000000606067223 */ /* 0x000fe20000010013 */
[----:B-1----:R-:W-:Y:S01]  /*13d0*/  FMUL.FTZ R33, R33, R12 ;  /* 0x0000000c21217220 */ /* 0x002fe20000410000 */
[C---:B------:R-:W-:Y:S01]  /*13e0*/  FMUL.FTZ R31, R22.reuse, R31 ;  /* 0x0000001f161f7220 */ /* 0x040fe20000410000 */
[----:B------:R-:W-:Y:S01]  /*13f0*/  FMUL.FTZ R18, R5, R18 ;  /* 0x0000001205127220 */ /* 0x000fe20000410000 */
[----:B------:R-:W-:Y:S01]  /*1400*/  FFMA.FTZ R17, R17, R2, R30 ;  /* 0x0000000211117223 */ /* 0x000fe2000001001e */
[----:B------:R-:W-:Y:S01]  /*1410*/  FFMA.FTZ R6, R33, R33, R6 ;  /* 0x0000002121067223 */ /* 0x000fe20000010006 */
[----:B--2---:R-:W-:Y:S01]  /*1420*/  FMUL.FTZ R31, R31, R14 ;  /* 0x0000000e1f1f7220 */ /* 0x004fe20000410000 */
[----:B------:R-:W-:Y:S01]  /*1430*/  FFMA.FTZ R7, R7, R2, R18 ;  /* 0x0000000207077223 */ /* 0x000fe20000010012 */
[C---:B------:R-:W-:Y:S02]  /*1440*/  FMUL.FTZ R17, R22.reuse, R17 ;  /* 0x0000001116117220 */ /* 0x040fe40000410000 */
[----:B------:R-:W-:Y:S01]  /*1450*/  FFMA.FTZ R6, R31, R31, R6 ;  /* 0x0000001f1f067223 */ /* 0x000fe20000010006 */
[----:B------:R-:W-:Y:S01]  /*1460*/  FMUL.FTZ R7, R22, R7 ;  /* 0x0000000716077220 */ /* 0x000fe20000410000 */
[----:B---3--:R-:W-:-:S03]  /*1470*/  FMUL.FTZ R17, R17, R10 ;  /* 0x0000000a11117220 */ /* 0x008fc60000410000 */
        /* <DEDUP_REMOVED lines=16> */
[----:B0-----:R-:W-:Y:S01]  /*1580*/  @P0 FADD R19, R8, R19 ;  /* 0x0000001308130221 */ /* 0x001fe20000000000 */
[----:B-1----:R-:W-:-:S10]  /*1590*/  ISETP.NE.AND P0, PT, R9, RZ, PT ;  /* 0x000000ff0900720c */ /* 0x002fd40003f05270 */
[----:B------:R0:W-:Y:S01]  /*15a0*/  @!P1 STS [R26+0x10], R19 ;  /* 0x000010131a009388 */ /* 0x0001e20000000800 */
[----:B------:R-:W-:Y:S06]  /*15b0*/  BAR.SYNC.DEFER_BLOCKING 0x0 ;  /* 0x0000000000007b1d */ /* 0x000fec0000010000 */
[----:B------:R-:W-:Y:S05]  /*15c0*/  @P0 BRA `(.L_x_1666) ;  /* 0x0000000000540947 */ /* 0x000fea0003800000 */
[----:B------:R-:W1:Y:S04]  /*15d0*/  LDS.128 R4, [UR4+0x10] ;  /* 0x00001004ff047984 */ /* 0x000e680008000c00 */
[----:B------:R-:W2:Y:S04]  /*15e0*/  LDS.128 R8, [UR4+0x20] ;  /* 0x00002004ff087984 */ /* 0x000ea80008000c00 */
[----:B------:R-:W3:Y:S04]  /*15f0*/  LDS R30, [UR4+0x24] ;  /* 0x00002404ff1e7984 */ /* 0x000ee80008000800 */
[----:B------:R-:W4:Y:S01]  /*1600*/  LDS.128 R12, [UR4+0x30] ;  /* 0x00003004ff0c7984 */ /* 0x000f220008000c00 */
[----:B-1----:R-:W-:-:S03]  /*1610*/  FADD.FTZ R5, R19, R5 ;  /* 0x0000000513057221 */ /* 0x002fc60000010000 */
[----:B0-----:R-:W0:Y:S01]  /*1620*/  LDS.128 R16, [UR4+0x40] ;  /* 0x00004004ff107984 */ /* 0x001e220008000c00 */
[----:B------:R-:W-:-:S03]  /*1630*/  FADD.FTZ R6, R5, R6 ;  /* 0x0000000605067221 */ /* 0x000fc60000010000 */
[----:B------:R-:W1:Y:S01]  /*1640*/  LDS R5, [UR4+0x48] ;  /* 0x00004804ff057984 */ /* 0x000e620008000800 */
        /* <DEDUP_REMOVED lines=13> */
.L_x_1666:
[----:B------:R-:W-:Y:S05]  /*1720*/  BSYNC B0 ;  /* 0x0000000000007941 */ /* 0x000fea0003800000 */
.L_x_1665:
[----:B------:R-:W-:Y:S04]  /*1730*/  BSSY B0, `(.L_x_1667) ;  /* 0x0000004000007945 */ /* 0x000fe80003800000 */
[----:B------:R-:W-:Y:S05]  /*1740*/  @P0 BRA `(.L_x_1668) ;  /* 0x0000000000080947 */ /* 0x000fea0003800000 */
[----:B------:R-:W1:Y:S02]  /*1750*/  LDC.64 R4, c[0x0][0x230] ;  /* 0x00008c00ff047b82 */ /* 0x000e640000000a00 */
[----:B-1----:R1:W-:Y:S02]  /*1760*/  REDG.E.ADD.F32.FTZ.RN.STRONG.GPU desc[UR8][R4.64], R19 ;  /* 0x00000013040079a6 */ /* 0x0023e4000c10f388 */
.L_x_1668:
[----:B------:R-:W-:Y:S05]  /*1770*/  BSYNC B0 ;  /* 0x0000000000007941 */ /* 0x000fea0003800000 */
.L_x_1667:
[----:B-1----:R-:W1:Y:S01]  /*1780*/  LDC R5, c[0x0][0xc] ;  /* 0x00000300ff057b82 */ /* 0x002e620000000800 */
[----:B------:R-:W-:Y:S01]  /*1790*/  NOP ;  /* 0x0000000000007918 */ /* 0x000fe20000000000 */
[----:B-1----:R-:W-:-:S04]  /*17a0*/  LEA R20, R5, R20, 0xc ;  /* 0x0000001405147211 */ /* 0x002fc800078e60ff */
[----:B------:R-:W-:-:S13]  /*17b0*/  ISETP.GE.U32.AND P0, PT, R20, UR6, PT ;  /* 0x0000000614007c0c */ /* 0x000fda000bf06070 */
[----:B------:R-:W-:Y:S05]  /*17c0*/  @!P0 BRA `(.L_x_1669) ;  /* 0xffffffe800d48947 */ /* 0x000fea000383ffff */
[----:B------:R-:W-:Y:S05]  /*17d0*/  EXIT ;  /* 0x000000000000794d */ /* 0x000fea0003800000 */
.L_x_1670:
        /* <DEDUP_REMOVED lines=10> */
.L_x_2153:


//--------------------- .text._Z21kOptimizer32bit1StateI13__nv_bfloat16Li4EEvPT_S2_PfS3_ffffffiffbi --------------------------
	.section	.text._Z21kOptimizer32bit1StateI13__nv_bfloat16Li4EEvPT_S2_PfS3_ffffffiffbi,"ax",@progbits
	.align	128
        .global         _Z21kOptimizer32bit1StateI13__nv_bfloat16Li4EEvPT_S2_PfS3_ffffffiffbi
        .type           _Z21kOptimizer32bit1StateI13__nv_bfloat16Li4EEvPT_S2_PfS3_ffffffiffbi,@function
        .size           _Z21kOptimizer32bit1StateI13__nv_bfloat16Li4EEvPT_S2_PfS3_ffffffiffbi,(.L_x_2154 - _Z21kOptimizer32bit1StateI13__nv_bfloat16Li4EEvPT_S2_PfS3_ffffffiffbi)
        .other          _Z21kOptimizer32bit1StateI13__nv_bfloat16Li4EEvPT_S2_PfS3_ffffffiffbi,@"STO_CUDA_ENTRY STV_DEFAULT"
_Z21kOptimizer32bit1StateI13__nv_bfloat16Li4EEvPT_S2_PfS3_ffffffiffbi:
.text._Z21kOptimizer32bit1StateI13__nv_bfloat16Li4EEvPT_S2_PfS3_ffffffiffbi:
        /* <DEDUP_REMOVED lines=15> */
[----:B------:R-:W1:Y:S01]  /*00f0*/  LDC R0, c[0x0][0x258] ;  /* 0x00009600ff007b82 */ /* 0x000e620000000800 */
[----:B------:R-:W-:Y:S01]  /*0100*/  ULDC.64 UR8, c[0x0][0x208] ;  /* 0x0000820000087ab9 */ /* 0x000fe20000000a00 */
[----:B------:R-:W-:Y:S01]  /*0110*/  ULDC UR14, c[0x0][0x240] ;  /* 0x00009000000e7ab9 */ /* 0x000fe20000000800 */
[----:B------:R-:W2:Y:S01]  /*0120*/  S2R R2, SR_LANEID ;  /* 0x0000000000027919 */ /* 0x000ea20000000000 */
[----:B------:R-:W-:Y:S01]  /*0130*/  ULDC UR15, c[0x0][0x24c] ;  /* 0x00009300000f7ab9 */ /* 0x000fe20000000800 */
[----:B------:R-:W-:Y:S01]  /*0140*/  ULDC UR7, c[0x0][0x250] ;  /* 0x0000940000077ab9 */ /* 0x000fe20000000800 */
[----:B------:R-:W-:Y:S01]  /*0150*/  ULDC UR12, c[0x0][0x244] ;  /* 0x00009100000c7ab9 */ /* 0x000fe20000000800 */
[----:B------:R-:W-:Y:S01]  /*0160*/  ULDC.U8 UR13, c[0x0][0x254] ;  /* 0x00009500000d7ab9 */ /* 0x000fe20000000000 */
[----:B------:R-:W-:Y:S01]  /*0170*/  ULDC.64 UR10, c[0x0][0x210] ;  /* 0x00008400000a7ab9 */ /* 0x000fe20000000a00 */
[----:B0-----:R-:W-:-:S05]  /*0180*/  IMAD.SHL.U32 R5, R3, 0x4, RZ ;  /* 0x0000000403057824 */ /* 0x001fca00078e00ff */
[----:B------:R-:W-:-:S04]  /*0190*/  LOP3.LUT R5, R5, 0xffffff80, RZ, 0xc0, !PT ;  /* 0xffffff8005057812 */ /* 0x000fc800078ec0ff */
[----:B--2---:R-:W-:-:S07]  /*01a0*/  LOP3.LUT R4, R5, 0x1f, R3, 0xf8, !PT ;  /* 0x0000001f05047812 */ /* 0x004fce00078ef803 */
.L_x_1682:
[----:B------:R-:W-:Y:S01]  /*01b0*/  BAR.SYNC.DEFER_BLOCKING 0x0 ;  /* 0x0000000000007b1d */ /* 0x000fe20000010000 */
[----:B------:R-:W-:Y:S01]  /*01c0*/  IMAD.MOV R9, RZ, RZ, -R27 ;  /* 0x000000ffff097224 */ /* 0x000fe200078e0a1b */
[C---:B------:R-:W-:Y:S02]  /*01d0*/  IADD3 R6, P0, R4.reuse, R27, RZ ;  /* 0x0000001b04067210 */ /* 0x040fe40007f1e0ff */
[C---:B------:R-:W-:Y:S02]  /*01e0*/  LOP3.LUT R7, R4.reuse, 0x20, RZ, 0xfc, !PT ;  /* 0x0000002004077812 */ /* 0x040fe400078efcff */
[----:B-1----:R-:W-:Y:S02]  /*01f0*/  VIADDMNMX.U32 R12, R9, R0, 0x1000, PT ;  /* 0x00001000090c7446 */ /* 0x002fe40003800000 */
        /* <DEDUP_REMOVED lines=12> */
[----:B------:R-:W1:Y:S03]  /*02c0*/  @!P3 LDC.64 R10, c[0x0][0x220] ;  /* 0x00008800ff0abb82 */ /* 0x000e660000000a00 */
[----:B------:R-:W4:Y:S04]  /*02d0*/  @!P1 LDG.E.U16 R29, desc[UR8][R22.64+0x80] ;  /* 0x00008008161d9981 */ /* 0x000f28000c1e1500 */
[----:B------:R1:W5:Y:S01]  /*02e0*/  @!P0 LDG.E.U16 R28, desc[UR8][R22.64+0xc0] ;  /* 0x0000c008161c8981 */ /* 0x000362000c1e1500 */
[----:B------:R-:W1:Y:S01]  /*02f0*/  @!P2 LDC.64 R18, c[0x0][0x220] ;  /* 0x00008800ff12ab82 */ /* 0x000e620000000a00 */
[----:B------:R-:W-:Y:S01]  /*0300*/  UMOV UR4, 0x400 ;  /* 0x0000040000047882 */ /* 0x000fe20000000000 */
[----:B------:R-:W-:-:S04]  /*0310*/  IMAD.IADD R35, R5, 0x1, R2 ;  /* 0x0000000105237824 */ /* 0x000fc800078e0202 */
[----:B------:R-:W-:Y:S01]  /*0320*/  IMAD R36, R2, 0x3, R35 ;  /* 0x0000000302247824 */ /* 0x000fe200078e0223 */
[----:B0-----:R-:W-:Y:S01]  /*0330*/  ULEA UR4, UR5, UR4, 0x18 ;  /* 0x0000000405047291 */ /* 0x001fe2000f8ec03f */
[----:B------:R-:W0:Y:S05]  /*0340*/  @!P1 LDC.64 R20, c[0x0][0x220] ;  /* 0x00008800ff149b82 */ /* 0x000e2a0000000a00 */
[----:B------:R-:W-:-:S03]  /*0350*/  LEA R37, R35, UR4, 0x1 ;  /* 0x0000000423257c11 */ /* 0x000fc6000f8e08ff */
[----:B------:R-:W0:Y:S01]  /*0360*/  @!P0 LDC.64 R8, c[0x0][0x220] ;  /* 0x00008800ff088b82 */ /* 0x000e220000000a00 */
[----:B-1----:R-:W-:-:S04]  /*0370*/  @!P3 LEA R22, P4, R6, R10, 0x2 ;  /* 0x0000000a0616b211 */ /* 0x002fc800078810ff */
[C---:B------:R-:W-:Y:S02]  /*0380*/  @!P3 LEA.HI.X R23, R6.reuse, R11, R17, 0x2, P4 ;  /* 0x0000000b0617b211 */ /* 0x040fe400020f1411 */
[----:B------:R-:W-:-:S04]  /*0390*/  @!P2 LEA R10, P5, R6, R18, 0x2 ;  /* 0x00000012060aa211 */ /* 0x000fc800078a10ff */
[C---:B------:R-:W-:Y:S02]  /*03a0*/  @!P2 LEA.HI.X R11, R6.reuse, R19, R17, 0x2, P5 ;  /* 0x00000013060ba211 */ /* 0x040fe400028f1411 */
[----:B0-----:R-:W-:-:S04]  /*03b0*/  @!P1 LEA R20, P6, R6, R20, 0x2 ;  /* 0x0000001406149211 */ /* 0x001fc800078c10ff */
[C---:B------:R-:W-:Y:S02]  /*03c0*/  @!P1 LEA.HI.X R21, R6.reuse, R21, R17, 0x2, P6 ;  /* 0x0000001506159211 */ /* 0x040fe400030f1411 */
[----:B------:R-:W-:-:S04]  /*03d0*/  @!P0 LEA R8, P4, R6, R8, 0x2 ;  /* 0x0000000806088211 */ /* 0x000fc800078810ff */
[----:B------:R-:W-:Y:S01]  /*03e0*/  @!P0 LEA.HI.X R9, R6, R9, R17, 0x2, P4 ;  /* 0x0000000906098211 */ /* 0x000fe200020f1411 */
[----:B--2---:R0:W-:Y:S04]  /*03f0*/  STS.U16 [R37], R26 ;  /* 0x0000001a25007388 */ /* 0x0041e80000000400 */
[----:B---3--:R-:W-:Y:S04]  /*0400*/  STS.U16 [R37+0x40], R30 ;  /* 0x0000401e25007388 */ /* 0x008fe80000000400 */
[----:B----4-:R-:W-:Y:S01]  /*0410*/  STS.U16 [R37+0x80], R29 ;  /* 0x0000801d25007388 */ /* 0x010fe20000000400 */
[----:B0-----:R-:W-:-:S03]  /*0420*/  LEA R26, R36, UR4, 0x1 ;  /* 0x00000004241a7c11 */ /* 0x001fc6000f8e08ff */
[----:B-----5:R0:W-:Y:S01]  /*0430*/  STS.U16 [R37+0xc0], R28 ;  /* 0x0000c01c25007388 */ /* 0x0201e20000000400 */
[----:B------:R-:W-:-:S03]  /*0440*/  NOP ;  /* 0x0000000000007918 */ /* 0x000fc60000000000 */
[----:B------:R-:W1:Y:S01]  /*0450*/  LDS.64 R18, [R26] ;  /* 0x000000001a127984 */ /* 0x000e620000000a00 */
[----:B------:R-:W-:Y:S06]  /*0460*/  BAR.SYNC.DEFER_BLOCKING 0x0 ;  /* 0x0000000000007b1d */ /* 0x000fec0000010000 */
[----:B------:R2:W3:Y:S04]  /*0470*/  @!P3 LDG.E R34, desc[UR8][R22.64] ;  /* 0x000000081622b981 */ /* 0x0004e8000c1e1900 */
[----:B------:R4:W5:Y:S04]  /*0480*/  @!P2 LDG.E R33, desc[UR8][R10.64+0x80] ;  /* 0x000080080a21a981 */ /* 0x000968000c1e1900 */
[----:B------:R-:W5:Y:S01]  /*0490*/  @!P1 LDG.E R32, desc[UR8][R20.64+0x100] ;  /* 0x0001000814209981 */ /* 0x000f62000c1e1900 */
[----:B------:R-:W-:Y:S01]  /*04a0*/  LEA R35, R35, UR4, 0x2 ;  /* 0x0000000423237c11 */ /* 0x000fe2000f8e10ff */
[----:B--2---:R-:W2:Y:S02]  /*04b0*/  @!P1 LDC.64 R22, c[0x0][0x218] ;  /* 0x00008600ff169b82 */ /* 0x004ea40000000a00 */
[----:B------:R0:W5:Y:S06]  /*04c0*/  @!P0 LDG.E R31, desc[UR8][R8.64+0x180] ;  /* 0x00018008081f8981 */ /* 0x00016c000c1e1900 */
[----:B----4-:R-:W4:Y:S08]  /*04d0*/  @!P2 LDC.64 R10, c[0x0][0x218] ;  /* 0x00008600ff0aab82 */ /* 0x010f300000000a00 */
[----:B0-----:R-:W0:Y:S08]  /*04e0*/  @!P3 LDC.64 R8, c[0x0][0x218] ;  /* 0x00008600ff08bb82 */ /* 0x001e300000000a00 */
[----:B------:R-:W1:Y:S01]  /*04f0*/  @!P0 LDC.64 R20, c[0x0][0x218] ;  /* 0x00008600ff148b82 */ /* 0x000e620000000a00 */
[----:B--2---:R-:W-:-:S04]  /*0500*/  @!P1 LEA R22, P6, R6, R22, 0x1 ;  /* 0x0000001606169211 */ /* 0x004fc800078c08ff */
[C---:B------:R-:W-:Y:S02]  /*0510*/  @!P1 LEA.HI.X R23, R6.reuse, R23, R17, 0x1, P6 ;  /* 0x0000001706179211 */ /* 0x040fe400030f0c11 */
[----:B----4-:R-:W-:-:S04]  /*0520*/  @!P2 LEA R28, P5, R6, R10, 0x1 ;  /* 0x0000000a061ca211 */ /* 0x010fc800078a08ff */
[C-C-:B------:R-:W-:Y:S02]  /*0530*/  @!P2 LEA.HI.X R29, R6.reuse, R11, R17.reuse, 0x1, P5 ;  /* 0x0000000b061da211 */ /* 0x140fe400028f0c11 */
[----:B0-----:R-:W-:Y:S02]  /*0540*/  @!P3 LEA R30, P4, R6, R8, 0x1 ;  /* 0x00000008061eb211 */ /* 0x001fe400078808ff */
[----:B------:R-:W-:Y:S01]  /*0550*/  LEA R8, R36, UR4, 0x2 ;  /* 0x0000000424087c11 */ /* 0x000fe2000f8e10ff */
[----:B---3--:R-:W-:Y:S04]  /*0560*/  STS [R35], R34 ;  /* 0x0000002223007388 */ /* 0x008fe80000000800 */
[----:B-----5:R-:W-:Y:S04]  /*0570*/  STS [R35+0x80], R33 ;  /* 0x0000802123007388 */ /* 0x020fe80000000800 */
[----:B------:R-:W-:Y:S04]  /*0580*/  STS [R35+0x100], R32 ;  /* 0x0001002023007388 */ /* 0x000fe80000000800 */
[----:B------:R0:W-:Y:S02]  /*0590*/  STS [R35+0x180], R31 ;  /* 0x0001801f23007388 */ /* 0x0001e40000000800 */
[C---:B0-----:R-:W-:Y:S01]  /*05a0*/  @!P3 LEA.HI.X R31, R6.reuse, R9, R17, 0x1, P4 ;  /* 0x00000009061fb211 */ /* 0x041fe200020f0c11 */
[----:B------:R-:W-:Y:S01]  /*05b0*/  NOP ;  /* 0x0000000000007918 */ /* 0x000fe20000000000 */
[----:B------:R-:W-:Y:S01]  /*05c0*/  LDS.128 R8, [R8] ;  /* 0x0000000008087984 */ /* 0x000fe20000000c00 */
[----:B------:R-:W-:Y:S01]  /*05d0*/  BAR.SYNC.DEFER_BLOCKING 0x0 ;  /* 0x0000000000007b1d */ /* 0x000fe20000010000 */
[----:B-1----:R-:W-:-:S04]  /*05e0*/  @!P0 LEA R20, P4, R6, R20, 0x1 ;  /* 0x0000001406148211 */ /* 0x002fc800078808ff */
[----:B------:R-:W-:Y:S01]  /*05f0*/  @!P0 LEA.HI.X R21, R6, R21, R17, 0x1, P4 ;  /* 0x0000001506158211 */ /* 0x000fe200020f0c11 */
[----:B------:R0:W2:Y:S04]  /*0600*/  @!P3 LDG.E.U16 R14, desc[UR8][R30.64] ;  /* 0x000000081e0eb981 */ /* 0x0000a8000c1e1500 */
[----:B------:R-:W3:Y:S04]  /*0610*/  @!P2 LDG.E.U16 R16, desc[UR8][R28.64+0x40] ;  /* 0x000040081c10a981 */ /* 0x000ee8000c1e1500 */
[----:B------:R-:W4:Y:S04]  /*0620*/  @!P1 LDG.E.U16 R24, desc[UR8][R22.64+0x80] ;  /* 0x0000800816189981 */ /* 0x000f28000c1e1500 */
[----:B------:R-:W5:Y:S01]  /*0630*/  @!P0 LDG.E.U16 R25, desc[UR8][R20.64+0xc0] ;  /* 0x0000c00814198981 */ /* 0x000f62000c1e1500 */
[----:B------:R-:W-:Y:S01]  /*0640*/  FSETP.LT.FTZ.AND P0, PT, RZ, UR12, PT ;  /* 0x0000000cff007c0b */ /* 0x000fe2000bf11000 */
[----:B0-----:R-:W-:-:S04]  /*0650*/  IMAD.U32 R30, R18, 0x10000, RZ ;  /* 0x00010000121e7824 */ /* 0x001fc800078e00ff */
[----:B------:R-:W-:-:S05]  /*0660*/  FMUL.FTZ R30, R30, UR7 ;  /* 0x000000071e1e7c20 */ /* 0x000fca0008410000 */
[----:B------:R-:W-:Y:S01]  /*0670*/  F2FP.BF16.F32.PACK_AB R30, RZ, R30 ;  /* 0x0000001eff1e723e */ /* 0x000fe200000010ff */
[----:B--2---:R-:W-:Y:S04]  /*0680*/  STS.U16 [R37], R14 ;  /* 0x0000000e25007388 */ /* 0x004fe80000000400 */
[----:B---3--:R-:W-:Y:S04]  /*0690*/  STS.U16 [R37+0x40], R16 ;  /* 0x0000401025007388 */ /* 0x008fe80000000400 */
[----:B----4-:R-:W-:Y:S04]  /*06a0*/  STS.U16 [R37+0x80], R24 ;  /* 0x0000801825007388 */ /* 0x010fe80000000400 */
[----:B-----5:R-:W-:Y:S01]  /*06b0*/  STS.U16 [R37+0xc0], R25 ;  /* 0x0000c01925007388 */ /* 0x020fe20000000400 */
[----:B------:R-:W-:-:S03]  /*06c0*/  NOP ;  /* 0x0000000000007918 */ /* 0x000fc60000000000 */
[----:B------:R0:W1:Y:S02]  /*06d0*/  LDS.64 R20, [R26] ;  /* 0x000000001a147984 */ /* 0x0000640000000a00 */
[----:B0-----:R-:W-:Y:S02]  /*06e0*/  PRMT R26, R30, 0x7610, R26 ;  /* 0x000076101e1a7816 */ /* 0x001fe4000000001a */
[C---:B-1----:R-:W-:Y:S02]  /*06f0*/  PRMT R18, R20.reuse, 0x7632, R18 ;  /* 0x0000763214127816 */ /* 0x042fe40000000012 */
[----:B------:R-:W-:Y:S02]  /*0700*/  PRMT R23, R20, 0x7610, R23 ;  /* 0x0000761014177816 */ /* 0x000fe40000000017 */
[C---:B------:R-:W-:Y:S02]  /*0710*/  PRMT R14, R21.reuse, 0x7610, R14 ;  /* 0x00007610150e7816 */ /* 0x040fe4000000000e */
[----:B------:R-:W-:-:S02]  /*0720*/  PRMT R21, R21, 0x7632, R21 ;  /* 0x0000763215157816 */ /* 0x000fc40000000015 */
[----:B------:R-:W-:Y:S02]  /*0730*/  PRMT R16, R18, 0x7632, R16 ;  /* 0x0000763212107816 */ /* 0x000fe40000000010 */
[----:B------:R-:W-:Y:S01]  /*0740*/  PRMT R20, R19, 0x7632, R20 ;  /* 0x0000763213147816 */ /* 0x000fe20000000014 */
[----:B------:R-:W-:Y:S06]  /*0750*/  @P0 BRA `(.L_x_1671) ;  /* 0x0000000000300947 */ /* 0x000fec0003800000 */
[----:B------:R-:W-:Y:S02]  /*0760*/  IMAD.U32 R16, R16, 0x10000, RZ ;  /* 0x0001000010107824 */ /* 0x000fe400078e00ff */
[----:B------:R-:W-:Y:S02]  /*0770*/  IMAD.U32 R20, R20, 0x10000, RZ ;  /* 0x0001000014147824 */ /* 0x000fe400078e00ff */
[----:B------:R-:W-:Y:S02]  /*0780*/  IMAD.U32 R19, R19, 0x10000, RZ ;  /* 0x0001000013137824 */ /* 0x000fe400078e00ff */
[----:B------:R-:W-:Y:S01]  /*0790*/  FMUL.FTZ R16, R16, UR7 ;  /* 0x0000000710107c20 */ /* 0x000fe20008410000 */
[----:B------:R-:W-:Y:S01]  /*07a0*/  FMUL.FTZ R20, R20, UR7 ;  /* 0x0000000714147c20 */ /* 0x000fe20008410000 */
[----:B------:R-:W-:-:S04]  /*07b0*/  FMUL.FTZ R19, R19, UR7 ;  /* 0x0000000713137c20 */ /* 0x000fc80008410000 */
[----:B------:R-:W-:Y:S02]  /*07c0*/  F2FP.BF16.F32.PACK_AB R20, RZ, R20 ;  /* 0x00000014ff14723e */ /* 0x000fe400000010ff */
[----:B------:R-:W-:Y:S02]  /*07d0*/  F2FP.BF16.F32.PACK_AB R16, R19, R16 ;  /* 0x000000101310723e */ /* 0x000fe400000010ff */
[----:B------:R-:W-:Y:S02]  /*07e0*/  PRMT R28, R20, 0x7610, R28 ;  /* 0x00007610141c7816 */ /* 0x000fe4000000001c */
[C---:B------:R-:W-:Y:S02]  /*07f0*/  PRMT R29, R16.reuse, 0x7632, R29 ;  /* 0x00007632101d7816 */ /* 0x040fe4000000001d */
[----:B------:R-:W-:Y:S01]  /*0800*/  PRMT R30, R16, 0x7610, R30 ;  /* 0x00007610101e7816 */ /* 0x000fe2000000001e */
[----:B------:R-:W-:Y:S06]  /*0810*/  BRA `(.L_x_1672) ;  /* 0x00000000006c7947 */ /* 0x000fec0003800000 */
.L_x_1671:
[----:B------:R-:W-:Y:S02]  /*0820*/  IMAD.U32 R16, R16, 0x10000, RZ ;  /* 0x0001000010107824 */ /* 0x000fe400078e00ff */
[----:B------:R-:W-:Y:S02]  /*0830*/  IMAD.U32 R19, R19, 0x10000, RZ ;  /* 0x0001000013137824 */ /* 0x000fe400078e00ff */
[----:B------:R-:W-:Y:S02]  /*0840*/  IMAD.U32 R22, R20, 0x10000, RZ ;  /* 0x0001000014167824 */ /* 0x000fe400078e00ff */
[----:B------:R-:W-:Y:S01]  /*0850*/  FMUL.FTZ R16, R16, UR7 ;  /* 0x0000000710107c20 */ /* 0x000fe20008410000 */
[----:B------:R-:W-:Y:S01]  /*0860*/  FMUL.FTZ R24, R19, UR7 ;  /* 0x0000000713187c20 */ /* 0x000fe20008410000 */
[----:B------:R-:W-:Y:S02]  /*0870*/  IMAD.U32 R26, R26, 0x10000, RZ ;  /* 0x000100001a1a7824 */ /* 0x000fe400078e00ff */
[----:B------:R-:W-:Y:S01]  /*0880*/  FMUL.FTZ R28, R22, UR7 ;  /* 0x00000007161c7c20 */ /* 0x000fe20008410000 */
[----:B------:R-:W-:Y:S01]  /*0890*/  IMAD.U32 R19, R23, 0x10000, RZ ;  /* 0x0001000017137824 */ /* 0x000fe200078e00ff */
[----:B------:R-:W0:Y:S01]  /*08a0*/  F2F.BF16.F32 R20, R24 ;  /* 0x0000001800147304 */ /* 0x000e220000202000 */
[----:B------:R-:W-:-:S02]  /*08b0*/  IMAD.U32 R25, R18, 0x10000, RZ ;  /* 0x0001000012197824 */ /* 0x000fc400078e00ff */
[----:B------:R-:W-:Y:S02]  /*08c0*/  IMAD.U32 R29, R14, 0x10000, RZ ;  /* 0x000100000e1d7824 */ /* 0x000fe400078e00ff */
[----:B------:R-:W-:Y:S01]  /*08d0*/  FFMA.FTZ R19, R19, UR12, R26 ;  /* 0x0000000c13137c23 */ /* 0x000fe2000801001a */
[----:B------:R-:W-:Y:S02]  /*08e0*/  IMAD.U32 R31, R21, 0x10000, RZ ;  /* 0x00010000151f7824 */ /* 0x000fe400078e00ff */
[----:B------:R-:W1:Y:S01]  /*08f0*/  F2F.BF16.F32 R16, R16 ;  /* 0x0000001000107304 */ /* 0x000e620000202000 */
[----:B0-----:R-:W-:-:S07]  /*0900*/  IMAD.U32 R20, R20, 0x10000, RZ ;  /* 0x0001000014147824 */ /* 0x001fce00078e00ff */
[----:B------:R-:W0:Y:S01]  /*0910*/  F2F.BF16.F32 R22, R28 ;  /* 0x0000001c00167304 */ /* 0x000e220000202000 */
[----:B------:R-:W-:Y:S01]  /*0920*/  FFMA.FTZ R20, R29, UR12, R20 ;  /* 0x0000000c1d147c23 */ /* 0x000fe20008010014 */
[----:B-1----:R-:W-:-:S04]  /*0930*/  IMAD.U32 R16, R16, 0x10000, RZ ;  /* 0x0001000010107824 */ /* 0x002fc800078e00ff */
[----:B------:R-:W-:Y:S01]  /*0940*/  FFMA.FTZ R16, R25, UR12, R16 ;  /* 0x0000000c19107c23 */ /* 0x000fe20008010010 */
[----:B0-----:R-:W-:-:S04]  /*0950*/  IMAD.U32 R22, R22, 0x10000, RZ ;  /* 0x0001000016167824 */ /* 0x001fc800078e00ff */
[----:B------:R-:W-:Y:S01]  /*0960*/  F2FP.BF16.F32.PACK_AB R16, R16, R19 ;  /* 0x000000131010723e */ /* 0x000fe200000010ff */
[----:B------:R-:W-:-:S03]  /*0970*/  FFMA.FTZ R31, R31, UR12, R22 ;  /* 0x0000000c1f1f7c23 */ /* 0x000fc60008010016 */
[C---:B------:R-:W-:Y:S02]  /*0980*/  PRMT R30, R16.reuse, 0x7632, R30 ;  /* 0x00007632101e7816 */ /* 0x040fe4000000001e */
[----:B------:R-:W-:Y:S02]  /*0990*/  PRMT R26, R16, 0x7610, R26 ;  /* 0x00007610101a7816 */ /* 0x000fe4000000001a */
[----:B------:R-:W-:-:S04]  /*09a0*/  F2FP.BF16.F32.PACK_AB R20, R31, R20 ;  /* 0x000000141f14723e */ /* 0x000fc800000010ff */
[C---:B------:R-:W-:Y:S02]  /*09b0*/  PRMT R28, R20.reuse, 0x7632, R28 ;  /* 0x00007632141c7816 */ /* 0x040fe4000000001c */
[----:B------:R-:W-:-:S07]  /*09c0*/  PRMT R29, R20, 0x7610, R29 ;  /* 0x00007610141d7816 */ /* 0x000fce000000001d */
.L_x_1672:
[----:B------:R-:W-:Y:S01]  /*09d0*/  UPRMT UR5, UR13, 0x8880, URZ ;  /* 0x000088800d057896 */ /* 0x000fe2000800003f */
[----:B------:R-:W-:Y:S01]  /*09e0*/  BSSY B0, `(.L_x_1673) ;  /* 0x000005f000007945 */ /* 0x000fe20003800000 */
[----:B------:R-:W-:-:S04]  /*09f0*/  IMAD.U32 R19, R26, 0x10000, RZ ;  /* 0x000100001a137824 */ /* 0x000fc800078e00ff */
[----:B------:R-:W-:-:S13]  /*0a00*/  ISETP.NE.AND P0, PT, RZ, UR5, PT ;  /* 0x00000005ff007c0c */ /* 0x000fda000bf05270 */
[----:B------:R-:W-:Y:S05]  /*0a10*/  @!P0 BRA `(.L_x_1674) ;  /* 0x0000000000d88947 */ /* 0x000fea0003800000 */
[----:B------:R-:W-:Y:S01]  /*0a20*/  FSETP.NEU.FTZ.AND P0, PT, R19, RZ, PT ;  /* 0x000000ff1300720b */ /* 0x000fe20003f1d000 */
[----:B------:R-:W-:Y:S01]  /*0a30*/  IMAD.U32 R20, R30, 0x10000, RZ ;  /* 0x000100001e147824 */ /* 0x000fe200078e00ff */
[----:B------:R-:W-:Y:S01]  /*0a40*/  BSSY B1, `(.L_x_1675) ;  /* 0x0000010000017945 */ /* 0x000fe20003800000 */
[----:B------:R-:W-:Y:S02]  /*0a50*/  IMAD.U32 R25, R29, 0x10000, RZ ;  /* 0x000100001d197824 */ /* 0x000fe400078e00ff */
[----:B------:R-:W-:Y:S01]  /*0a60*/  IMAD.U32 R16, R28, 0x10000, RZ ;  /* 0x000100001c107824 */ /* 0x000fe200078e00ff */
[----:B------:R-:W-:Y:S02]  /*0a70*/  FSETP.NEU.FTZ.AND P1, PT, R20, RZ, PT ;  /* 0x000000ff1400720b */ /* 0x000fe40003f3d000 */
[----:B------:R-:W-:Y:S02]  /*0a80*/  FSETP.NEU.FTZ.AND P2, PT, R25, RZ, PT ;  /* 0x000000ff1900720b */ /* 0x000fe40003f5d000 */
[----:B------:R-:W-:-:S03]  /*0a90*/  FSETP.NEU.FTZ.AND P3, PT, R16, RZ, PT ;  /* 0x000000ff1000720b */ /* 0x000fc60003f7d000 */
[----:B------:R-:W-:Y:S10]  /*0aa0*/  @!P0 BRA `(.L_x_1676) ;  /* 0x0000000000248947 */ /* 0x000ff40003800000 */
[----:B------:R-:W-:Y:S01]  /*0ab0*/  FFMA.FTZ R8, R19, R19, R8 ;  /* 0x0000001313087223 */ /* 0x000fe20000010008 */
[----:B------:R-:W-:-:S03]  /*0ac0*/  IMAD.U32 R24, R23, 0x10000, RZ ;  /* 0x0001000017187824 */ /* 0x000fc600078e00ff */
[----:B------:R-:W0:Y:S02]  /*0ad0*/  MUFU.SQRT R22, R8 ;  /* 0x0000000800167308 */ /* 0x000e240000002000 */
[----:B0-----:R-:W-:-:S06]  /*0ae0*/  FADD.FTZ R22, R22, UR14 ;  /* 0x0000000e16167e21 */ /* 0x001fcc0008010000 */
[----:B------:R-:W0:Y:S02]  /*0af0*/  MUFU.RCP R22, R22 ;  /* 0x0000001600167308 */ /* 0x000e240000001000 */
[----:B0-----:R-:W-:-:S04]  /*0b00*/  FMUL.FTZ R19, R19, R22 ;  /* 0x0000001613137220 */ /* 0x001fc80000410000 */
[----:B------:R-:W-:-:S05]  /*0b10*/  FFMA.FTZ R19, -R19, UR15, R24 ;  /* 0x0000000f13137c23 */ /* 0x000fca0008010118 */
[----:B------:R-:W-:-:S04]  /*0b20*/  F2FP.BF16.F32.PACK_AB R19, RZ, R19 ;  /* 0x00000013ff13723e */ /* 0x000fc800000010ff */
[----:B------:R-:W-:-:S07]  /*0b30*/  PRMT R23, R19, 0x7610, R23 ;  /* 0x0000761013177816 */ /* 0x000fce0000000017 */
.L_x_1676:
[----:B------:R-:W-:Y:S05]  /*0b40*/  BSYNC B1 ;  /* 0x0000000000017941 */ /* 0x000fea0003800000 */
.L_x_1675:
[----:B------:R-:W-:Y:S04]  /*0b50*/  BSSY B1, `(.L_x_1677) ;  /* 0x000000b000017945 */ /* 0x000fe80003800000 */
[----:B------:R-:W-:Y:S05]  /*0b60*/  @!P1 BRA `(.L_x_1678) ;  /* 0x0000000000249947 */ /* 0x000fea0003800000 */
        /* <DEDUP_REMOVED lines=9> */
.L_x_1678:
[----:B------:R-:W-:Y:S05]  /*0c00*/  BSYNC B1 ;  /* 0x0000000000017941 */ /* 0x000fea0003800000 */
.L_x_1677:
        /* <DEDUP_REMOVED lines=11> */
.L_x_1680:
[----:B------:R-:W-:Y:S05]  /*0cc0*/  BSYNC B1 ;  /* 0x0000000000017941 */ /* 0x000fea0003800000 */
.L_x_1679:
        /* <DEDUP_REMOVED lines=9> */
[----:B------:R-:W-:Y:S01]  /*0d60*/  PRMT R21, R16, 0x7610, R21 ;  /* 0x0000761010157816 */ /* 0x000fe20000000015 */
[----:B------:R-:W-:Y:S06]  /*0d70*/  BRA `(.L_x_1681) ;  /* 0x0000000000947947 */ /* 0x000fec0003800000 */
.L_x_1674:
[----:B------:R-:W-:Y:S02]  /*0d80*/  IMAD.U32 R25, R29, 0x10000, RZ ;  /* 0x000100001d197824 */ /* 0x000fe400078e00ff */
[----:B------:R-:W-:Y:S01]  /*0d90*/  FFMA.FTZ R8, R19, R19, R8 ;  /* 0x0000001313087223 */ /* 0x000fe20000010008 */
[----:B------:R-:W-:Y:S02]  /*0da0*/  IMAD.U32 R20, R30, 0x10000, RZ ;  /* 0x000100001e147824 */ /* 0x000fe400078e00ff */
[----:B------:R-:W-:Y:S02]  /*0db0*/  IMAD.U32 R16, R28, 0x10000, RZ ;  /* 0x000100001c107824 */ /* 0x000fe400078e00ff */
[----:B------:R-:W-:Y:S01]  /*0dc0*/  FFMA.FTZ R10, R25, R25, R10 ;  /* 0x00000019190a7223 */ /* 0x000fe2000001000a */
[----:B------:R-:W-:Y:S01]  /*0dd0*/  FFMA.FTZ R9, R20, R20, R9 ;  /* 0x0000001414097223 */ /* 0x000fe20000010009 */
[----:B------:R-:W0:Y:S01]  /*0de0*/  MUFU.SQRT R24, R8 ;  /* 0x0000000800187308 */ /* 0x000e220000002000 */
[----:B------:R-:W-:Y:S01]  /*0df0*/  FFMA.FTZ R11, R16, R16, R11 ;  /* 0x00000010100b7223 */ /* 0x000fe2000001000b */
[----:B------:R-:W-:-:S02]  /*0e00*/  IMAD.U32 R23, R23, 0x10000, RZ ;  /* 0x0001000017177824 */ /* 0x000fc400078e00ff */
[----:B------:R-:W-:Y:S02]  /*0e10*/  IMAD.U32 R18, R18, 0x10000, RZ ;  /* 0x0001000012127824 */ /* 0x000fe400078e00ff */
[----:B------:R-:W-:Y:S02]  /*0e20*/  IMAD.U32 R21, R21, 0x10000, RZ ;  /* 0x0001000015157824 */ /* 0x000fe400078e00ff */
[----:B------:R-:W1:Y:S08]  /*0e30*/  MUFU.SQRT R31, R10 ;  /* 0x0000000a001f7308 */ /* 0x000e700000002000 */
[----:B------:R-:W2:Y:S01]  /*0e40*/  MUFU.SQRT R32, R9 ;  /* 0x0000000900207308 */ /* 0x000ea20000002000 */
[----:B0-----:R-:W-:-:S07]  /*0e50*/  FADD.FTZ R34, R24, UR14 ;  /* 0x0000000e18227e21 */ /* 0x001fce0008010000 */
[----:B------:R-:W0:Y:S01]  /*0e60*/  MUFU.SQRT R22, R11 ;  /* 0x0000000b00167308 */ /* 0x000e220000002000 */
[----:B-1----:R-:W-:-:S07]  /*0e70*/  FADD.FTZ R31, R31, UR14 ;  /* 0x0000000e1f1f7e21 */ /* 0x002fce0008010000 */
[----:B------:R-:W1:Y:S01]  /*0e80*/  MUFU.RCP R24, R34 ;  /* 0x0000002200187308 */ /* 0x000e620000001000 */
[----:B--2---:R-:W-:-:S07]  /*0e90*/  FADD.FTZ R36, R32, UR14 ;  /* 0x0000000e20247e21 */ /* 0x004fce0008010000 */
[----:B------:R-:W2:Y:S01]  /*0ea0*/  MUFU.RCP R32, R31 ;  /* 0x0000001f00207308 */ /* 0x000ea20000001000 */
[----:B0-----:R-:W-:-:S07]  /*0eb0*/  FADD.FTZ R22, R22, UR14 ;  /* 0x0000000e16167e21 */ /* 0x001fce0008010000 */
[----:B------:R-:W0:Y:S01]  /*0ec0*/  MUFU.RCP R33, R36 ;  /* 0x0000002400217308 */ /* 0x000e220000001000 */
[----:B-1----:R-:W-:Y:S01]  /*0ed0*/  FMUL.FTZ R24, R19, R24 ;  /* 0x0000001813187220 */ /* 0x002fe20000410000 */
[----:B------:R-:W-:-:S03]  /*0ee0*/  IMAD.U32 R19, R14, 0x10000, RZ ;  /* 0x000100000e137824 */ /* 0x000fc600078e00ff */
[----:B------:R-:W-:-:S03]  /*0ef0*/  FFMA.FTZ R24, -R24, UR15, R23 ;  /* 0x0000000f18187c23 */ /* 0x000fc60008010117 */
[----:B------:R-:W1:Y:S01]  /*0f00*/  MUFU.RCP R31, R22 ;  /* 0x00000016001f7308 */ /* 0x000e620000001000 */
[----:B--2---:R-:W-:-:S04]  /*0f10*/  FMUL.FTZ R32, R25, R32 ;  /* 0x0000002019207220 */ /* 0x004fc80000410000 */
[----:B------:R-:W-:Y:S01]  /*0f20*/  FFMA.FTZ R19, -R32, UR15, R19 ;  /* 0x0000000f20137c23 */ /* 0x000fe20008010113 */
[----:B0-----:R-:W-:-:S04]  /*0f30*/  FMUL.FTZ R33, R20, R33 ;  /* 0x0000002114217220 */ /* 0x001fc80000410000 */
[----:B------:R-:W-:Y:S01]  /*0f40*/  FFMA.FTZ R33, -R33, UR15, R18 ;  /* 0x0000000f21217c23 */ /* 0x000fe20008010112 */
[----:B-1----:R-:W-:-:S04]  /*0f50*/  FMUL.FTZ R16, R16, R31 ;  /* 0x0000001f10107220 */ /* 0x002fc80000410000 */
[----:B------:R-:W-:Y:S01]  /*0f60*/  F2FP.BF16.F32.PACK_AB R24, R33, R24 ;  /* 0x000000182118723e */ /* 0x000fe200000010ff */
[----:B------:R-:W-:-:S03]  /*0f70*/  FFMA.FTZ R16, -R16, UR15, R21 ;  /* 0x0000000f10107c23 */ /* 0x000fc60008010115 */
[C---:B------:R-:W-:Y:S02]  /*0f80*/  PRMT R18, R24.reuse, 0x7632, R18 ;  /* 0x0000763218127816 */ /* 0x040fe40000000012 */
[----:B------:R-:W-:Y:S02]  /*0f90*/  PRMT R23, R24, 0x7610, R23 ;  /* 0x0000761018177816 */ /* 0x000fe40000000017 */
[----:B------:R-:W-:-:S04]  /*0fa0*/  F2FP.BF16.F32.PACK_AB R16, R16, R19 ;  /* 0x000000131010723e */ /* 0x000fc800000010ff */
[C---:B------:R-:W-:Y:S02]  /*0fb0*/  PRMT R21, R16.reuse, 0x7632, R21 ;  /* 0x0000763210157816 */ /* 0x040fe40000000015 */
[----:B------:R-:W-:-:S07]  /*0fc0*/  PRMT R14, R16, 0x7610, R14 ;  /* 0x00007610100e7816 */ /* 0x000fce000000000e */
.L_x_1681:
[----:B------:R-:W-:Y:S05]  /*0fd0*/  BSYNC B0 ;  /* 0x0000000000007941 */ /* 0x000fea0003800000 */
.L_x_1673:
        /* <DEDUP_REMOVED lines=23> */
[----:B0-----:R-:W-:-:S02]  /*1150*/  @!P4 LEA R36, P5, R6, R24, 0x1 ;  /* 0x000000180624c211 */ /* 0x001fc400078a08ff */
[----:B------:R-:W-:Y:S02]  /*1160*/  PRMT R24, R32, 0x7610, R24 ;  /* 0x0000761020187816 */ /* 0x000fe40000000018 */
[C---:B------:R-:W-:Y:S02]  /*1170*/  @!P4 LEA.HI.X R37, R6.reuse, R25, R17, 0x1, P5 ;  /* 0x000000190625c211 */ /* 0x040fe400028f0c11 */
[----:B------:R-:W-:Y:S02]  /*1180*/  PRMT R25, R33, 0x7610, R25 ;  /* 0x0000761021197816 */ /* 0x000fe40000000019 */
[C---:B-1----:R-:W-:Y:S01]  /*1190*/  @!P3 LEA R22, P6, R6.reuse, R22, 0x1 ;  /* 0x000000160616b211 */ /* 0x042fe200078c08ff */
[----:B------:R-:W-:Y:S03]  /*11a0*/  @!P4 STG.E.U16 desc[UR8][R36.64], R14 ;  /* 0x0000000e2400c986 */ /* 0x000fe6000c101508 */
[----:B------:R-:W-:-:S02]  /*11b0*/  @!P3 LEA.HI.X R23, R6, R23, R17, 0x1, P6 ;  /* 0x000000170617b211 */ /* 0x000fc400030f0c11 */
[----:B--2---:R-:W-:-:S03]  /*11c0*/  @!P2 LEA R20, P5, R6, R20, 0x1 ;  /* 0x000000140614a211 */ /* 0x004fc600078a08ff */
[----:B------:R0:W-:Y:S01]  /*11d0*/  @!P3 STG.E.U16 desc[UR8][R22.64+0x40], R16 ;  /* 0x000040101600b986 */ /* 0x0001e2000c101508 */
[C---:B------:R-:W-:Y:S02]  /*11e0*/  @!P2 LEA.HI.X R21, R6.reuse, R21, R17, 0x1, P5 ;  /* 0x000000150615a211 */ /* 0x040fe400028f0c11 */
[----:B---3--:R-:W-:-:S03]  /*11f0*/  @!P1 LEA R18, P4, R6, R18, 0x1 ;  /* 0x0000001206129211 */ /* 0x008fc600078808ff */
[----:B------:R-:W-:Y:S01]  /*1200*/  @!P2 STG.E.U16 desc[UR8][R20.64+0x80], R24 ;  /* 0x000080181400a986 */ /* 0x000fe2000c101508 */
[----:B------:R-:W-:Y:S02]  /*1210*/  @!P1 LEA.HI.X R19, R6, R19, R17, 0x1, P4 ;  /* 0x0000001306139211 */ /* 0x000fe400020f0c11 */
[----:B0-----:R-:W-:-:S03]  /*1220*/  LEA R22, R31, UR4, 0x2 ;  /* 0x000000041f167c11 */ /* 0x001fc6000f8e10ff */
        /* <DEDUP_REMOVED lines=8> */
[----:B------:R0:W-:Y:S01]  /*12b0*/  @!P0 STS [UR4+0x4000], R12 ;  /* 0x0040000cff008988 */ /* 0x0001e20008000804 */
[----:B------:R-:W-:Y:S08]  /*12c0*/  BAR.SYNC.DEFER_BLOCKING 0x0 ;  /* 0x0000000000007b1d */ /* 0x000ff00000010000 */
[----:B0-----:R-:W0:Y:S01]  /*12d0*/  LDC R12, c[0x0][0xc] ;  /* 0x00000300ff0c7b82 */ /* 0x001e220000000800 */
[----:B------:R-:W1:Y:S01]  /*12e0*/  LDS R20, [UR4+0x4000] ;  /* 0x00400004ff147984 */ /* 0x000e620008000800 */
[----:B0-----:R-:W-:Y:S01]  /*12f0*/  IMAD R27, R12, 0x1000, R27 ;  /* 0x000010000c1b7824 */ /* 0x001fe200078e021b */
[----:B-1----:R-:W-:-:S02]  /*1300*/  ISETP.GE.AND P3, PT, R4, R20, PT ;  /* 0x000000140400720c */ /* 0x002fc40003f66270 */
        /* <DEDUP_REMOVED lines=22> */
.L_x_1683:
        /* <DEDUP_REMOVED lines=9> */
.L_x_2154:


//--------------------- .text._Z21kOptimizer32bit1StateIfLi4EEvPT_S1_PfS2_ffffffiffbi --------------------------
	.section	.text._Z21kOptimizer32bit1StateIfLi4EEvPT_S1_PfS2_ffffffiffbi,"ax",@progbits
	.align	128
        .global         _Z21kOptimizer32bit1StateIfLi4EEvPT_S1_PfS2_ffffffiffbi
        .type           _Z21kOptimizer32bit1StateIfLi4EEvPT_S1_PfS2_ffffffiffbi,@function
        .size           _Z21kOptimizer32bit1StateIfLi4EEvPT_S1_PfS2_ffffffiffbi,(.L_x_2155 - _Z21kOptimizer32bit1StateIfLi4EEvPT_S1_PfS2_ffffffiffbi)
        .other          _Z21kOptimizer32bit1StateIfLi4EEvPT_S1_PfS2_ffffffiffbi,@"STO_CUDA_ENTRY STV_DEFAULT"
_Z21kOptimizer32bit1StateIfLi4EEvPT_S1_PfS2_ffffffiffbi:
.text._Z21kOptimizer32bit1StateIfLi4EEvPT_S1_PfS2_ffffffiffbi:
        /* <DEDUP_REMOVED lines=27> */
.L_x_1688:
[----:B------:R-:W-:Y:S01]  /*01b0*/  BAR.SYNC.DEFER_BLOCKING 0x0 ;  /* 0x0000000000007b1d */ /* 0x000fe20000010000 */
[----:B------:R-:W-:Y:S01]  /*01c0*/  IMAD.MOV R8, RZ, RZ, -R25 ;  /* 0x000000ffff087224 */ /* 0x000fe200078e0a19 */
[C---:B------:R-:W-:Y:S02]  /*01d0*/  IADD3 R23, P0, R5.reuse, R25, RZ ;  /* 0x0000001905177210 */ /* 0x040fe40007f1e0ff */
[C---:B------:R-:W-:Y:S02]  /*01e0*/  LOP3.LUT R24, R5.reuse, 0x60, RZ, 0xfc, !PT ;  /* 0x0000006005187812 */ /* 0x040fe400078efcff */
[----:B-1----:R-:W-:Y:S02]  /*01f0*/  VIADDMNMX.U32 R21, R8, R3, 0x1000, PT ;  /* 0x0000100008157446 */ /* 0x002fe40003800003 */
[C---:B------:R-:W-:Y:S02]  /*0200*/  LEA.HI.X.SX32 R22, R5.reuse, RZ, 0x1, P0 ;  /* 0x000000ff05167211 */ /* 0x040fe400000f0eff */
[----:B------:R-:W-:-:S02]  /*0210*/  LOP3.LUT R6, R5, 0x20, RZ, 0xfc, !PT ;  /* 0x0000002005067812 */ /* 0x000fc400078efcff */
[C---:B------:R-:W-:Y:S02]  /*0220*/  LOP3.LUT R7, R5.reuse, 0x40, RZ, 0xfc, !PT ;  /* 0x0000004005077812 */ /* 0x040fe400078efcff */
        /* <DEDUP_REMOVED lines=10> */
[----:B------:R-:W-:Y:S01]  /*02d0*/  IMAD.IADD R19, R4, 0x1, R2 ;  /* 0x0000000104137824 */ /* 0x000fe200078e0202 */
[----:B------:R-:W1:Y:S01]  /*02e0*/  @!P3 LDC.64 R10, c[0x0][0x220] ;  /* 0x00008800ff0abb82 */ /* 0x000e620000000a00 */
[----:B------:R-:W4:Y:S04]  /*02f0*/  @!P2 LDG.E R32, desc[UR8][R16.64+0x80] ;  /* 0x000080081020a981 */ /* 0x000f28000c1e1900 */
[----:B------:R-:W5:Y:S03]  /*0300*/  @!P1 LDG.E R31, desc[UR8][R16.64+0x100] ;  /* 0x00010008101f9981 */ /* 0x000f66000c1e1900 */
[----:B------:R-:W1:Y:S01]  /*0310*/  @!P2 LDC.64 R12, c[0x0][0x220] ;  /* 0x00008800ff0cab82 */ /* 0x000e620000000a00 */
[----:B0-----:R-:W-:-:S07]  /*0320*/  ULEA UR4, UR5, UR4, 0x18 ;  /* 0x0000000405047291 */ /* 0x001fce000f8ec03f */
[----:B------:R-:W0:Y:S01]  /*0330*/  @!P1 LDC.64 R14, c[0x0][0x220] ;  /* 0x00008800ff0e9b82 */ /* 0x000e220000000a00 */
[----:B------:R-:W-:Y:S01]  /*0340*/  LEA R20, R19, UR4, 0x2 ;  /* 0x0000000413147c11 */ /* 0x000fe2000f8e10ff */
[----:B------:R-:W-:-:S06]  /*0350*/  IMAD R19, R2, 0x3, R19 ;  /* 0x0000000302137824 */ /* 0x000fcc00078e0213 */
        /* <DEDUP_REMOVED lines=9> */
[----:B--2---:R0:W-:Y:S04]  /*03f0*/  STS [R20+0x180], R30 ;  /* 0x0001801e14007388 */ /* 0x0041e80000000800 */
[----:B---3--:R-:W-:Y:S01]  /*0400*/  STS [R20], R33 ;  /* 0x0000002114007388 */ /* 0x008fe20000000800 */
[----:B0-----:R-:W-:-:S03]  /*0410*/  LEA R30, R19, UR4, 0x2 ;  /* 0x00000004131e7c11 */ /* 0x001fc6000f8e10ff */
[----:B----4-:R0:W-:Y:S04]  /*0420*/  STS [R20+0x80], R32 ;  /* 0x0000802014007388 */ /* 0x0101e80000000800 */
[----:B-----5:R-:W-:Y:S01]  /*0430*/  STS [R20+0x100], R31 ;  /* 0x0001001f14007388 */ /* 0x020fe20000000800 */
[----:B------:R-:W-:-:S03]  /*0440*/  NOP ;  /* 0x0000000000007918 */ /* 0x000fc60000000000 */
[----:B------:R-:W1:Y:S01]  /*0450*/  LDS.128 R16, [R30] ;  /* 0x000000001e107984 */ /* 0x000e620000000c00 */
[----:B------:R-:W-:Y:S06]  /*0460*/  BAR.SYNC.DEFER_BLOCKING 0x0 ;  /* 0x0000000000007b1d */ /* 0x000fec0000010000 */
[----:B------:R2:W3:Y:S04]  /*0470*/  @!P2 LDG.E R36, desc[UR8][R12.64+0x80] ;  /* 0x000080080c24a981 */ /* 0x0004e8000c1e1900 */
[----:B------:R4:W5:Y:S04]  /*0480*/  @!P3 LDG.E R37, desc[UR8][R10.64] ;  /* 0x000000080a25b981 */ /* 0x000968000c1e1900 */
[----:B------:R-:W5:Y:S01]  /*0490*/  @!P1 LDG.E R35, desc[UR8][R14.64+0x100] ;  /* 0x000100080e239981 */ /* 0x000f62000c1e1900 */
[----:B--2---:R-:W2:Y:S03]  /*04a0*/  @!P0 LDC.64 R12, c[0x0][0x218] ;  /* 0x00008600ff0c8b82 */ /* 0x004ea60000000a00 */
[----:B------:R0:W5:Y:S05]  /*04b0*/  @!P0 LDG.E R34, desc[UR8][R8.64+0x180] ;  /* 0x0001800808228981 */ /* 0x00016a000c1e1900 */
[----:B----4-:R-:W4:Y:S08]  /*04c0*/  @!P2 LDC.64 R10, c[0x0][0x218] ;  /* 0x00008600ff0aab82 */ /* 0x010f300000000a00 */
[----:B0-----:R-:W0:Y:S08]  /*04d0*/  @!P3 LDC.64 R8, c[0x0][0x218] ;  /* 0x00008600ff08bb82 */ /* 0x001e300000000a00 */
[----:B------:R-:W1:Y:S01]  /*04e0*/  @!P1 LDC.64 R14, c[0x0][0x218] ;  /* 0x00008600ff0e9b82 */ /* 0x000e620000000a00 */
[----:B0-----:R-:W-:-:S04]  /*04f0*/  @!P3 LEA R32, P4, R23, R8, 0x2 ;  /* 0x000000081720b211 */ /* 0x001fc800078810ff */
[C-C-:B------:R-:W-:Y:S02]  /*0500*/  @!P3 LEA.HI.X R33, R23.reuse, R9, R22.reuse, 0x2, P4 ;  /* 0x000000091721b211 */ /* 0x140fe400020f1416 */
[C---:B--2---:R-:W-:Y:S02]  /*0510*/  @!P0 LEA R12, P4, R23.reuse, R12, 0x2 ;  /* 0x0000000c170c8211 */ /* 0x044fe400078810ff */
[C---:B-1----:R-:W-:Y:S02]  /*0520*/  @!P1 LEA R14, P6, R23.reuse, R14, 0x2 ;  /* 0x0000000e170e9211 */ /* 0x042fe400078c10ff */
[C-C-:B------:R-:W-:Y:S02]  /*0530*/  @!P0 LEA.HI.X R13, R23.reuse, R13, R22.reuse, 0x2, P4 ;  /* 0x0000000d170d8211 */ /* 0x140fe400020f1416 */
[C---:B------:R-:W-:Y:S01]  /*0540*/  @!P1 LEA.HI.X R15, R23.reuse, R15, R22, 0x2, P6 ;  /* 0x0000000f170f9211 */ /* 0x040fe200030f1416 */
[----:B---3--:R4:W-:Y:S04]  /*0550*/  STS [R20+0x80], R36 ;  /* 0x0000802414007388 */ /* 0x0089e80000000800 */
[----:B-----5:R0:W-:Y:S01]  /*0560*/  STS [R20], R37 ;  /* 0x0000002514007388 */ /* 0x0201e20000000800 */
[----:B----4-:R-:W-:-:S03]  /*0570*/  @!P2 LEA R36, P5, R23, R10, 0x2 ;  /* 0x0000000a1724a211 */ /* 0x010fc600078a10ff */
[----:B------:R-:W-:Y:S01]  /*0580*/  STS [R20+0x100], R35 ;  /* 0x0001002314007388 */ /* 0x000fe20000000800 */
[----:B0-----:R-:W-:-:S03]  /*0590*/  @!P2 LEA.HI.X R37, R23, R11, R22, 0x2, P5 ;  /* 0x0000000b1725a211 */ /* 0x001fc600028f1416 */
[----:B------:R-:W-:Y:S01]  /*05a0*/  STS [R20+0x180], R34 ;  /* 0x0001802214007388 */ /* 0x000fe20000000800 */
[----:B------:R-:W-:-:S03]  /*05b0*/  NOP ;  /* 0x0000000000007918 */ /* 0x000fc60000000000 */
[----:B------:R-:W0:Y:S01]  /*05c0*/  LDS.128 R8, [R30] ;  /* 0x000000001e087984 */ /* 0x000e220000000c00 */
[----:B------:R-:W-:Y:S06]  /*05d0*/  BAR.SYNC.DEFER_BLOCKING 0x0 ;  /* 0x0000000000007b1d */ /* 0x000fec0000010000 */
[----:B------:R1:W2:Y:S04]  /*05e0*/  @!P3 LDG.E R29, desc[UR8][R32.64] ;  /* 0x00000008201db981 */ /* 0x0002a8000c1e1900 */
[----:B------:R-:W3:Y:S04]  /*05f0*/  @!P2 LDG.E R28, desc[UR8][R36.64+0x80] ;  /* 0x00008008241ca981 */ /* 0x000ee8000c1e1900 */
[----:B------:R-:W4:Y:S04]  /*0600*/  @!P1 LDG.E R27, desc[UR8][R14.64+0x100] ;  /* 0x000100080e1b9981 */ /* 0x000f28000c1e1900 */
[----:B------:R-:W5:Y:S01]  /*0610*/  @!P0 LDG.E R26, desc[UR8][R12.64+0x180] ;  /* 0x000180080c1a8981 */ /* 0x000f62000c1e1900 */
[----:B------:R-:W-:Y:S01]  /*0620*/  FSETP.LT.FTZ.AND P0, PT, RZ, UR12, PT ;  /* 0x0000000cff007c0b */ /* 0x000fe2000bf11000 */
[----:B------:R-:W-:Y:S01]  /*0630*/  UPRMT UR5, UR13, 0x8880, URZ ;  /* 0x000088800d057896 */ /* 0x000fe2000800003f */
[----:B-1----:R-:W-:-:S05]  /*0640*/  FMUL.FTZ R33, R16, UR7 ;  /* 0x0000000710217c20 */ /* 0x002fca0008410000 */
[----:B------:R-:W-:-:S06]  /*0650*/  ISETP.NE.AND P1, PT, RZ, UR5, PT ;  /* 0x00000005ff007c0c */ /* 0x000fcc000bf25270 */
[----:B------:R-:W-:Y:S01]  /*0660*/  @!P0 FMUL.FTZ R32, R17, UR7 ;  /* 0x0000000711208c20 */ /* 0x000fe20008410000 */
[----:B------:R-:W-:Y:S01]  /*0670*/  @!P0 FMUL.FTZ R31, R18, UR7 ;  /* 0x00000007121f8c20 */ /* 0x000fe20008410000 */
[----:B--2---:R-:W-:Y:S04]  /*0680*/  STS [R20], R29 ;  /* 0x0000001d14007388 */ /* 0x004fe80000000800 */
[----:B---3--:R-:W-:Y:S04]  /*0690*/  STS [R20+0x80], R28 ;  /* 0x0000801c14007388 */ /* 0x008fe80000000800 */
[----:B----4-:R-:W-:Y:S04]  /*06a0*/  STS [R20+0x100], R27 ;  /* 0x0001001b14007388 */ /* 0x010fe80000000800 */
[----:B-----5:R-:W-:Y:S01]  /*06b0*/  STS [R20+0x180], R26 ;  /* 0x0001801a14007388 */ /* 0x020fe20000000800 */
[----:B------:R-:W-:-:S03]  /*06c0*/  NOP ;  /* 0x0000000000007918 */ /* 0x000fc60000000000 */
[----:B------:R1:W2:Y:S02]  /*06d0*/  LDS.128 R12, [R30] ;  /* 0x000000001e0c7984 */ /* 0x0002a40000000c00 */
[----:B-1----:R-:W-:Y:S01]  /*06e0*/  @!P0 FMUL.FTZ R30, R19, UR7 ;  /* 0x00000007131e8c20 */ /* 0x002fe20008410000 */
[----:B0-----:R-:W-:Y:S06]  /*06f0*/  @!P0 BRA `(.L_x_1684) ;  /* 0x00000000001c8947 */ /* 0x001fec0003800000 */
[----:B--2---:R-:W-:Y:S01]  /*0700*/  FMUL.FTZ R32, R13, UR12 ;  /* 0x0000000c0d207c20 */ /* 0x004fe20008410000 */
[----:B------:R-:W-:Y:S01]  /*0710*/  FMUL.FTZ R31, R14, UR12 ;  /* 0x0000000c0e1f7c20 */ /* 0x000fe20008410000 */
[----:B------:R-:W-:Y:S01]  /*0720*/  FMUL.FTZ R30, R15, UR12 ;  /* 0x0000000c0f1e7c20 */ /* 0x000fe20008410000 */
[----:B------:R-:W-:Y:S01]  /*0730*/  FFMA.FTZ R33, R12, UR12, R33 ;  /* 0x0000000c0c217c23 */ /* 0x000fe20008010021 */
[----:B------:R-:W-:Y:S01]  /*0740*/  FFMA.FTZ R32, R17, UR7, R32 ;  /* 0x0000000711207c23 */ /* 0x000fe20008010020 */
[----:B------:R-:W-:Y:S01]  /*0750*/  FFMA.FTZ R31, R18, UR7, R31 ;  /* 0x00000007121f7c23 */ /* 0x000fe2000801001f */
[----:B------:R-:W-:-:S07]  /*0760*/  FFMA.FTZ R30, R19, UR7, R30 ;  /* 0x00000007131e7c23 */ /* 0x000fce000801001e */
.L_x_1684:
[----:B------:R-:W-:Y:S04]  /*0770*/  BSSY B0, `(.L_x_1685) ;  /* 0x000003e000007945 */ /* 0x000fe80003800000 */
[----:B------:R-:W-:Y:S05]  /*0780*/  @!P1 BRA `(.L_x_1686) ;  /* 0x0000000000909947 */ /* 0x000fea0003800000 */
[----:B------:R-:W-:Y:S02]  /*0790*/  FSETP.NEU.FTZ.AND P0, PT, R33, RZ, PT ;  /* 0x000000ff2100720b */ /* 0x000fe40003f1d000 */
[----:B------:R-:W-:Y:S02]  /*07a0*/  FSETP.NEU.FTZ.AND P1, PT, R32, RZ, PT ;  /* 0x000000ff2000720b */ /* 0x000fe40003f3d000 */
[----:B------:R-:W-:Y:S02]  /*07b0*/  FSETP.NEU.FTZ.AND P2, PT, R31, RZ, PT ;  /* 0x000000ff1f00720b */ /* 0x000fe40003f5d000 */
[----:B------:R-:W-:-:S07]  /*07c0*/  FSETP.NEU.FTZ.AND P3, PT, R30, RZ, PT ;  /* 0x000000ff1e00720b */ /* 0x000fce0003f7d000 */
[----:B------:R-:W0:Y:S01]  /*07d0*/  @P0 LDC R27, c[0x0][0x240] ;  /* 0x00009000ff1b0b82 */ /* 0x000e220000000800 */
[----:B------:R-:W-:Y:S01]  /*07e0*/  @P0 FFMA.FTZ R8, R33, R33, R8 ;  /* 0x0000002121080223 */ /* 0x000fe20000010008 */
[----:B------:R-:W-:Y:S02]  /*07f0*/  @P1 FFMA.FTZ R9, R32, R32, R9 ;  /* 0x0000002020091223 */ /* 0x000fe40000010009 */
[----:B------:R-:W-:Y:S01]  /*0800*/  @P2 FFMA.FTZ R10, R31, R31, R10 ;  /* 0x0000001f1f0a2223 */ /* 0x000fe2000001000a */
[----:B------:R-:W0:Y:S03]  /*0810*/  @P0 MUFU.SQRT R16, R8 ;  /* 0x0000000800100308 */ /* 0x000e260000002000 */
[----:B------:R-:W1:Y:S05]  /*0820*/  @P1 LDC R18, c[0x0][0x240] ;  /* 0x00009000ff121b82 */ /* 0x000e6a0000000800 */
[----:B------:R-:W1:Y:S03]  /*0830*/  @P1 MUFU.SQRT R17, R9 ;  /* 0x0000000900111308 */ /* 0x000e660000002000 */
[----:B------:R-:W3:Y:S05]  /*0840*/  @P2 LDC R26, c[0x0][0x240] ;  /* 0x00009000ff1a2b82 */ /* 0x000eea0000000800 */
[----:B------:R-:W3:Y:S01]  /*0850*/  @P2 MUFU.SQRT R19, R10 ;  /* 0x0000000a00132308 */ /* 0x000ee20000002000 */
[----:B0-----:R-:W-:-:S02]  /*0860*/  @P0 FADD.FTZ R16, R16, R27 ;  /* 0x0000001b10100221 */ /* 0x001fc40000010000 */
[----:B------:R-:W2:Y:S05]  /*0870*/  @P0 LDC R29, c[0x0][0x24c] ;  /* 0x00009300ff1d0b82 */ /* 0x000eaa0000000800 */
[----:B------:R-:W0:Y:S01]  /*0880*/  @P0 MUFU.RCP R16, R16 ;  /* 0x0000001000100308 */ /* 0x000e220000001000 */
[----:B-1----:R-:W-:Y:S02]  /*0890*/  @P1 FADD.FTZ R18, R17, R18 ;  /* 0x0000001211121221 */ /* 0x002fe40000010000 */
[----:B------:R-:W1:Y:S05]  /*08a0*/  @P1 LDC R34, c[0x0][0x24c] ;  /* 0x00009300ff221b82 */ /* 0x000e6a0000000800 */
[----:B------:R-:W4:Y:S01]  /*08b0*/  @P1 MUFU.RCP R27, R18 ;  /* 0x00000012001b1308 */ /* 0x000f220000001000 */
[----:B---3--:R-:W-:-:S02]  /*08c0*/  @P2 FADD.FTZ R19, R19, R26 ;  /* 0x0000001a13132221 */ /* 0x008fc40000010000 */
[----:B------:R-:W3:Y:S05]  /*08d0*/  @P2 LDC R35, c[0x0][0x24c] ;  /* 0x00009300ff232b82 */ /* 0x000eea0000000800 */
[----:B------:R-:W5:Y:S01]  /*08e0*/  @P2 MUFU.RCP R28, R19 ;  /* 0x00000013001c2308 */ /* 0x000f620000001000 */
[----:B0-----:R-:W-:-:S04]  /*08f0*/  @P0 FMUL.FTZ R17, R33, R16 ;  /* 0x0000001021110220 */ /* 0x001fc80000410000 */
[----:B--2---:R-:W-:Y:S01]  /*0900*/  @P0 FFMA.FTZ R12, -R17, R29, R12 ;  /* 0x0000001d110c0223 */ /* 0x004fe2000001010c */
[----:B----4-:R-:W-:-:S04]  /*0910*/  @P1 FMUL.FTZ R26, R32, R27 ;  /* 0x0000001b201a1220 */ /* 0x010fc80000410000 */
[----:B-1----:R-:W-:Y:S01]  /*0920*/  @P1 FFMA.FTZ R13, -R26, R34, R13 ;  /* 0x000000221a0d1223 */ /* 0x002fe2000001010d */
[----:B-----5:R-:W-:-:S04]  /*0930*/  @P2 FMUL.FTZ R27, R31, R28 ;  /* 0x0000001c1f1b2220 */ /* 0x020fc80000410000 */
[----:B---3--:R-:W-:Y:S01]  /*0940*/  @P2 FFMA.FTZ R14, -R27, R35, R14 ;  /* 0x000000231b0e2223 */ /* 0x008fe2000001010e */
[----:B------:R-:W-:Y:S06]  /*0950*/  @!P3 BRA `(.L_x_1687) ;  /* 0x00000000007cb947 */ /* 0x000fec0003800000 */
[----:B------:R-:W-:-:S04]  /*0960*/  FFMA.FTZ R11, R30, R30, R11 ;  /* 0x0000001e1e0b7223 */ /* 0x000fc8000001000b */
[----:B------:R-:W0:Y:S02]  /*0970*/  MUFU.SQRT R16, R11 ;  /* 0x0000000b00107308 */ /* 0x000e240000002000 */
[----:B0-----:R-:W-:-:S06]  /*0980*/  FADD.FTZ R16, R16, UR14 ;  /* 0x0000000e10107e21 */ /* 0x001fcc0008010000 */
[----:B------:R-:W0:Y:S02]  /*0990*/  MUFU.RCP R17, R16 ;  /* 0x0000001000117308 */ /* 0x000e240000001000 */
[----:B0-----:R-:W-:-:S04]  /*09a0*/  FMUL.FTZ R18, R30, R17 ;  /* 0x000000111e127220 */ /* 0x001fc80000410000 */
[----:B------:R-:W-:Y:S01]  /*09b0*/  FFMA.FTZ R15, -R18, UR15, R15 ;  /* 0x0000000f120f7c23 */ /* 0x000fe2000801010f */
[----:B------:R-:W-:Y:S06]  /*09c0*/  BRA `(.L_x_1687) ;  /* 0x0000000000607947 */ /* 0x000fec0003800000 */
.L_x_1686:
[----:B------:R-:W-:Y:S01]  /*09d0*/  FFMA.FTZ R8, R33, R33, R8 ;  /* 0x0000002121087223 */ /* 0x000fe20000010008 */
[----:B------:R-:W-:Y:S01]  /*09e0*/  FFMA.FTZ R9, R32, R32, R9 ;  /* 0x0000002020097223 */ /* 0x000fe20000010009 */
[----:B------:R-:W-:Y:S01]  /*09f0*/  FFMA.FTZ R11, R30, R30, R11 ;  /* 0x0000001e1e0b7223 */ /* 0x000fe2000001000b */
[----:B------:R-:W-:Y:S01]  /*0a00*/  FFMA.FTZ R10, R31, R31, R10 ;  /* 0x0000001f1f0a7223 */ /* 0x000fe2000001000a */
[----:B------:R-:W0:Y:S08]  /*0a10*/  MUFU.SQRT R16, R8 ;  /* 0x0000000800107308 */ /* 0x000e300000002000 */
[----:B------:R-:W1:Y:S08]  /*0a20*/  MUFU.SQRT R17, R9 ;  /* 0x0000000900117308 */ /* 0x000e700000002000 */
[----:B------:R-:W3:Y:S01]  /*0a30*/  MUFU.SQRT R29, R11 ;  /* 0x0000000b001d7308 */ /* 0x000ee20000002000 */
[----:B0-----:R-:W-:-:S07]  /*0a40*/  FADD.FTZ R16, R16, UR14 ;  /* 0x0000000e10107e21 */ /* 0x001fce0008010000 */
[----:B------:R-:W0:Y:S01]  /*0a50*/  MUFU.SQRT R26, R10 ;  /* 0x0000000a001a7308 */ /* 0x000e220000002000 */
[----:B-1----:R-:W-:-:S07]  /*0a60*/  FADD.FTZ R18, R17, UR14 ;  /* 0x0000000e11127e21 */ /* 0x002fce0008010000 */
[----:B------:R-:W1:Y:S01]  /*0a70*/  MUFU.RCP R19, R18 ;  /* 0x0000001200137308 */ /* 0x000e620000001000 */
[----:B---3--:R-:W-:-:S07]  /*0a80*/  FADD.FTZ R29, R29, UR14 ;  /* 0x0000000e1d1d7e21 */ /* 0x008fce0008010000 */
[----:B------:R-:W3:Y:S01]  /*0a90*/  MUFU.RCP R16, R16 ;  /* 0x0000001000107308 */ /* 0x000ee20000001000 */
[----:B0-----:R-:W-:-:S07]  /*0aa0*/  FADD.FTZ R27, R26, UR14 ;  /* 0x0000000e1a1b7e21 */ /* 0x001fce0008010000 */
[----:B------:R-:W0:Y:S01]  /*0ab0*/  MUFU.RCP R28, R27 ;  /* 0x0000001b001c7308 */ /* 0x000e220000001000 */
[----:B-1----:R-:W-:-:S04]  /*0ac0*/  FMUL.FTZ R26, R32, R19 ;  /* 0x00000013201a7220 */ /* 0x002fc80000410000 */
[----:B--2---:R-:W-:-:S03]  /*0ad0*/  FFMA.FTZ R13, -R26, UR15, R13 ;  /* 0x0000000f1a0d7c23 */ /* 0x004fc6000801010d */
[----:B------:R-:W1:Y:S01]  /*0ae0*/  MUFU.RCP R29, R29 ;  /* 0x0000001d001d7308 */ /* 0x000e620000001000 */
[----:B---3--:R-:W-:-:S04]  /*0af0*/  FMUL.FTZ R17, R33, R16 ;  /* 0x0000001021117220 */ /* 0x008fc80000410000 */
[----:B------:R-:W-:Y:S01]  /*0b00*/  FFMA.FTZ R12, -R17, UR15, R12 ;  /* 0x0000000f110c7c23 */ /* 0x000fe2000801010c */
[----:B0-----:R-:W-:-:S04]  /*0b10*/  FMUL.FTZ R19, R31, R28 ;  /* 0x0000001c1f137220 */ /* 0x001fc80000410000 */
[----:B------:R-:W-:Y:S01]  /*0b20*/  FFMA.FTZ R14, -R19, UR15, R14 ;  /* 0x0000000f130e7c23 */ /* 0x000fe2000801010e */
[----:B-1----:R-:W-:-:S04]  /*0b30*/  FMUL.FTZ R28, R30, R29 ;  /* 0x0000001d1e1c7220 */ /* 0x002fc80000410000 */
[----:B------:R-:W-:-:S07]  /*0b40*/  FFMA.FTZ R15, -R28, UR15, R15 ;  /* 0x0000000f1c0f7c23 */ /* 0x000fce000801010f */
.L_x_1687:
[----:B------:R-:W-:Y:S05]  /*0b50*/  BSYNC B0 ;  /* 0x0000000000007941 */ /* 0x000fea0003800000 */
.L_x_1685:
        /* <DEDUP_REMOVED lines=27> */
[----:B------:R0:W-:Y:S01]  /*0d10*/  @!P3 STG.E desc[UR8][R14.64+0x80], R28 ;  /* 0x0000801c0e00b986 */ /* 0x0001e2000c101908 */
[C---:B------:R-:W-:Y:S02]  /*0d20*/  @!P2 LEA.HI.X R17, R23.reuse, R17, R22, 0x2, P5 ;  /* 0x000000111711a211 */ /* 0x040fe400028f1416 */
[----:B---3--:R-:W-:-:S03]  /*0d30*/  @!P1 LEA R18, P6, R23, R18, 0x2 ;  /* 0x0000001217129211 */ /* 0x008fc600078c10ff */
[----:B------:R-:W-:Y:S01]  /*0d40*/  @!P2 STG.E desc[UR8][R16.64+0x100], R27 ;  /* 0x0001001b1000a986 */ /* 0x000fe2000c101908 */
[----:B------:R-:W-:Y:S01]  /*0d50*/  @!P1 LEA.HI.X R19, R23, R19, R22, 0x2, P6 ;  /* 0x0000001317139211 */ /* 0x000fe200030f1416 */
[----:B0-----:R-:W0:Y:S04]  /*0d60*/  LDC R14, c[0x0][0xc] ;  /* 0x00000300ff0e7b82 */ /* 0x001e280000000800 */
[----:B------:R-:W-:Y:S04]  /*0d70*/  @!P1 STG.E desc[UR8][R18.64+0x180], R26 ;  /* 0x0001801a12009986 */ /* 0x000fe8000c101908 */
[----:B------:R-:W-:Y:S01]  /*0d80*/  BAR.SYNC.DEFER_BLOCKING 0x0 ;  /* 0x0000000000007b1d */ /* 0x000fe20000010000 */
[----:B0-----:R-:W-:-:S05]  /*0d90*/  IMAD R25, R14, 0x1000, R25 ;  /* 0x000010000e197824 */ /* 0x001fca00078e0219 */
        /* <DEDUP_REMOVED lines=32> */
.L_x_1689:
        /* <DEDUP_REMOVED lines=14> */
.L_x_2155:


//--------------------- .text._Z21kOptimizer32bit1StateI6__halfLi4EEvPT_S2_PfS3_ffffffiffbi --------------------------
	.section	.text._Z21kOptimizer32bit1StateI6__halfLi4EEvPT_S2_PfS3_ffffffiffbi,"ax",@progbits
	.align	128
        .global         _Z21kOptimizer32bit1StateI6__halfLi4EEvPT_S2_PfS3_ffffffiffbi
        .type           _Z21kOptimizer32bit1StateI6__halfLi4EEvPT_S2_PfS3_ffffffiffbi,@function
        .size           _Z21kOptimizer32bit1StateI6__halfLi4EEvPT_S2_PfS3_ffffffiffbi,(.L_x_2156 - _Z21kOptimizer32bit1StateI6__halfLi4EEvPT_S2_PfS3_ffffffiffbi)
        .other          _Z21kOptimizer32bit1StateI6__halfLi4EEvPT_S2_PfS3_ffffffiffbi,@"STO_CUDA_ENTRY STV_DEFAULT"
_Z21kOptimizer32bit1StateI6__halfLi4EEvPT_S2_PfS3_ffffffiffbi:
.text._Z21kOptimizer32bit1StateI6__halfLi4EEvPT_S2_PfS3_ffffffiffbi:
        /* <DEDUP_REMOVED lines=27> */
.L_x_1701:
        /* <DEDUP_REMOVED lines=74> */
[----:B0-----:R-:W-:-:S05]  /*0650*/  HADD2.F32 R30, -RZ, R18.H0_H0 ;  /* 0x20000012ff1e7230 */ /* 0x001fca0000004100 */
[----:B------:R-:W-:-:S05]  /*0660*/  FMUL.FTZ R30, R30, UR7 ;  /* 0x000000071e1e7c20 */ /* 0x000fca0008410000 */
[----:B------:R-:W-:Y:S01]  /*0670*/  F2FP.F16.F32.PACK_AB R30, RZ, R30 ;  /* 0x0000001eff1e723e */ /* 0x000fe200000000ff */
        /* <DEDUP_REMOVED lines=8> */
[C---:B------:R-:W-:Y:S02]  /*0700*/  PRMT R14, R33.reuse, 0x7610, R14 ;  /* 0x00007610210e7816 */ /* 0x040fe4000000000e */
[----:B------:R-:W-:Y:S02]  /*0710*/  PRMT R32, R32, 0x7632, R32 ;  /* 0x0000763220207816 */ /* 0x000fe40000000020 */
[----:B------:R-:W-:Y:S01]  /*0720*/  PRMT R33, R33, 0x7632, R33 ;  /* 0x0000763221217816 */ /* 0x000fe20000000021 */
[----:B------:R-:W-:Y:S06]  /*0730*/  @P0 BRA `(.L_x_1690) ;  /* 0x0000000000300947 */ /* 0x000fec0003800000 */
[--C-:B------:R-:W-:Y:S02]  /*0740*/  HADD2.F32 R16, -RZ, R19.reuse.H1_H1 ;  /* 0x30000013ff107230 */ /* 0x100fe40000004100 */
[----:B------:R-:W-:Y:S02]  /*0750*/  HADD2.F32 R18, -RZ, R18.H1_H1 ;  /* 0x30000012ff127230 */ /* 0x000fe40000004100 */
[----:B------:R-:W-:Y:S02]  /*0760*/  HADD2.F32 R19, -RZ, R19.H0_H0 ;  /* 0x20000013ff137230 */ /* 0x000fe40000004100 */
[----:B------:R-:W-:Y:S01]  /*0770*/  FMUL.FTZ R16, R16, UR7 ;  /* 0x0000000710107c20 */ /* 0x000fe20008410000 */
[----:B------:R-:W-:Y:S02]  /*0780*/  FMUL.FTZ R18, R18, UR7 ;  /* 0x0000000712127c20 */ /* 0x000fe40008410000 */
[----:B------:R-:W-:Y:S02]  /*0790*/  FMUL.FTZ R19, R19, UR7 ;  /* 0x0000000713137c20 */ /* 0x000fe40008410000 */
[----:B------:R-:W-:-:S03]  /*07a0*/  F2FP.F16.F32.PACK_AB R16, RZ, R16 ;  /* 0x00000010ff10723e */ /* 0x000fc600000000ff */
[----:B------:R-:W-:Y:S02]  /*07b0*/  F2FP.F16.F32.PACK_AB R18, R19, R18 ;  /* 0x000000121312723e */ /* 0x000fe400000000ff */
[----:B------:R-:W-:Y:S02]  /*07c0*/  PRMT R28, R16, 0x7610, R28 ;  /* 0x00007610101c7816 */ /* 0x000fe4000000001c */
[C---:B------:R-:W-:Y:S02]  /*07d0*/  PRMT R29, R18.reuse, 0x7632, R29 ;  /* 0x00007632121d7816 */ /* 0x040fe4000000001d */
[----:B------:R-:W-:Y:S01]  /*07e0*/  PRMT R30, R18, 0x7610, R30 ;  /* 0x00007610121e7816 */ /* 0x000fe2000000001e */
[----:B------:R-:W-:Y:S06]  /*07f0*/  BRA `(.L_x_1691) ;  /* 0x0000000000647947 */ /* 0x000fec0003800000 */
.L_x_1690:
[----:B------:R-:W-:Y:S02]  /*0800*/  HADD2.F32 R26, -RZ, R26.H0_H0 ;  /* 0x2000001aff1a7230 */ /* 0x000fe40000004100 */
[----:B------:R-:W-:Y:S02]  /*0810*/  HADD2.F32 R21, -RZ, R20.H0_H0 ;  /* 0x20000014ff157230 */ /* 0x000fe40000004100 */
[----:B------:R-:W-:-:S03]  /*0820*/  HADD2.F32 R18, -RZ, R18.H1_H1 ;  /* 0x30000012ff127230 */ /* 0x000fc60000004100 */
[----:B------:R-:W-:Y:S02]  /*0830*/  FFMA.FTZ R26, R21, UR12, R26 ;  /* 0x0000000c151a7c23 */ /* 0x000fe4000801001a */
[----:B------:R-:W-:Y:S01]  /*0840*/  FMUL.FTZ R21, R18, UR7 ;  /* 0x0000000712157c20 */ /* 0x000fe20008410000 */
[----:B------:R-:W-:-:S04]  /*0850*/  HADD2.F32 R18, -RZ, R19.H0_H0 ;  /* 0x20000013ff127230 */ /* 0x000fc80000004100 */
[----:B------:R-:W-:Y:S01]  /*0860*/  F2FP.F16.F32.PACK_AB R26, R21, R26 ;  /* 0x0000001a151a723e */ /* 0x000fe200000000ff */
[----:B------:R-:W-:Y:S02]  /*0870*/  HADD2.F32 R21, -RZ, R32.H0_H0 ;  /* 0x20000020ff157230 */ /* 0x000fe40000004100 */
[----:B------:R-:W-:Y:S01]  /*0880*/  FMUL.FTZ R23, R18, UR7 ;  /* 0x0000000712177c20 */ /* 0x000fe20008410000 */
[----:B------:R-:W-:Y:S02]  /*0890*/  HADD2.F32 R18, -RZ, R19.H1_H1 ;  /* 0x30000013ff127230 */ /* 0x000fe40000004100 */
[----:B------:R-:W-:Y:S02]  /*08a0*/  HADD2.F32 R16, -RZ, R26.H1_H1 ;  /* 0x3000001aff107230 */ /* 0x000fe40000004100 */
[----:B------:R-:W-:-:S03]  /*08b0*/  HADD2.F32 R19, -RZ, R14.H0_H0 ;  /* 0x2000000eff137230 */ /* 0x000fc60000004100 */
[----:B------:R-:W-:Y:S01]  /*08c0*/  FFMA.FTZ R16, R21, UR12, R16 ;  /* 0x0000000c15107c23 */ /* 0x000fe20008010010 */
[----:B------:R-:W-:-:S04]  /*08d0*/  FMUL.FTZ R21, R18, UR7 ;  /* 0x0000000712157c20 */ /* 0x000fc80008410000 */
[----:B------:R-:W-:-:S04]  /*08e0*/  F2FP.F16.F32.PACK_AB R23, R23, R16 ;  /* 0x000000101717723e */ /* 0x000fc800000000ff */
[----:B------:R-:W-:Y:S01]  /*08f0*/  PRMT R30, R23, 0x7610, R30 ;  /* 0x00007610171e7816 */ /* 0x000fe2000000001e */
[----:B------:R-:W-:-:S05]  /*0900*/  HADD2.F32 R16, -RZ, R23.H1_H1 ;  /* 0x30000017ff107230 */ /* 0x000fca0000004100 */
[----:B------:R-:W-:Y:S01]  /*0910*/  FFMA.FTZ R16, R19, UR12, R16 ;  /* 0x0000000c13107c23 */ /* 0x000fe20008010010 */
[----:B------:R-:W-:-:S04]  /*0920*/  HADD2.F32 R19, -RZ, R33.H0_H0 ;  /* 0x20000021ff137230 */ /* 0x000fc80000004100 */
[----:B------:R-:W-:-:S04]  /*0930*/  F2FP.F16.F32.PACK_AB R21, R21, R16 ;  /* 0x000000101515723e */ /* 0x000fc800000000ff */
[----:B------:R-:W-:Y:S01]  /*0940*/  PRMT R29, R21, 0x7610, R29 ;  /* 0x00007610151d7816 */ /* 0x000fe2000000001d */
[----:B------:R-:W-:-:S05]  /*0950*/  HADD2.F32 R16, -RZ, R21.H1_H1 ;  /* 0x30000015ff107230 */ /* 0x000fca0000004100 */
[----:B------:R-:W-:-:S05]  /*0960*/  FFMA.FTZ R16, R19, UR12, R16 ;  /* 0x0000000c13107c23 */ /* 0x000fca0008010010 */
[----:B------:R-:W-:-:S04]  /*0970*/  F2FP.F16.F32.PACK_AB R16, RZ, R16 ;  /* 0x00000010ff10723e */ /* 0x000fc800000000ff */
[----:B------:R-:W-:-:S07]  /*0980*/  PRMT R28, R16, 0x7610, R28 ;  /* 0x00007610101c7816 */ /* 0x000fce000000001c */
.L_x_1691:
[----:B------:R-:W-:Y:S01]  /*0990*/  UPRMT UR5, UR13, 0x8880, URZ ;  /* 0x000088800d057896 */ /* 0x000fe2000800003f */
[----:B------:R-:W-:Y:S01]  /*09a0*/  BSSY B0, `(.L_x_1692) ;  /* 0x0000059000007945 */ /* 0x000fe20003800000 */
[----:B------:R-:W-:-:S04]  /*09b0*/  HADD2.F32 R19, -RZ, R26.H0_H0 ;  /* 0x2000001aff137230 */ /* 0x000fc80000004100 */
[----:B------:R-:W-:-:S13]  /*09c0*/  ISETP.NE.AND P0, PT, RZ, UR5, PT ;  /* 0x00000005ff007c0c */ /* 0x000fda000bf05270 */
[----:B------:R-:W-:Y:S05]  /*09d0*/  @!P0 BRA `(.L_x_1693) ;  /* 0x0000000000c88947 */ /* 0x000fea0003800000 */
[----:B------:R-:W-:Y:S01]  /*09e0*/  FSETP.NEU.FTZ.AND P0, PT, R19, RZ, PT ;  /* 0x000000ff1300720b */ /* 0x000fe20003f1d000 */
[----:B------:R-:W-:Y:S01]  /*09f0*/  HADD2.F32 R18, -RZ, R30.H0_H0 ;  /* 0x2000001eff127230 */ /* 0x000fe20000004100 */
[----:B------:R-:W-:Y:S01]  /*0a00*/  BSSY B1, `(.L_x_1694) ;  /* 0x000000f000017945 */ /* 0x000fe20003800000 */
[----:B------:R-:W-:Y:S02]  /*0a10*/  HADD2.F32 R21, -RZ, R29.H0_H0 ;  /* 0x2000001dff157230 */ /* 0x000fe40000004100 */
[----:B------:R-:W-:Y:S01]  /*0a20*/  HADD2.F32 R16, -RZ, R28.H0_H0 ;  /* 0x2000001cff107230 */ /* 0x000fe20000004100 */
[----:B------:R-:W-:Y:S02]  /*0a30*/  FSETP.NEU.FTZ.AND P1, PT, R18, RZ, PT ;  /* 0x000000ff1200720b */ /* 0x000fe40003f3d000 */
[----:B------:R-:W-:Y:S02]  /*0a40*/  FSETP.NEU.FTZ.AND P2, PT, R21, RZ, PT ;  /* 0x000000ff1500720b */ /* 0x000fe40003f5d000 */
[----:B------:R-:W-:-:S03]  /*0a50*/  FSETP.NEU.FTZ.AND P3, PT, R16, RZ, PT ;  /* 0x000000ff1000720b */ /* 0x000fc60003f7d000 */
[----:B------:R-:W-:Y:S10]  /*0a60*/  @!P0 BRA `(.L_x_1695) ;  /* 0x0000000000208947 */ /* 0x000ff40003800000 */
[----:B------:R-:W-:Y:S01]  /*0a70*/  FFMA.FTZ R8, R19, R19, R8 ;  /* 0x0000001313087223 */ /* 0x000fe20000010008 */
[----:B------:R-:W-:-:S03]  /*0a80*/  HADD2.F32 R20, -RZ, R20.H0_H0 ;  /* 0x20000014ff147230 */ /* 0x000fc60000004100 */
[----:B------:R-:W0:Y:S02]  /*0a90*/  MUFU.SQRT R22, R8 ;  /* 0x0000000800167308 */ /* 0x000e240000002000 */
[----:B0-----:R-:W-:-:S06]  /*0aa0*/  FADD.FTZ R22, R22, UR14 ;  /* 0x0000000e16167e21 */ /* 0x001fcc0008010000 */
[----:B------:R-:W0:Y:S02]  /*0ab0*/  MUFU.RCP R22, R22 ;  /* 0x0000001600167308 */ /* 0x000e240000001000 */
[----:B0-----:R-:W-:-:S04]  /*0ac0*/  FMUL.FTZ R19, R19, R22 ;  /* 0x0000001613137220 */ /* 0x001fc80000410000 */
[----:B------:R-:W-:-:S05]  /*0ad0*/  FFMA.FTZ R20, -R19, UR15, R20 ;  /* 0x0000000f13147c23 */ /* 0x000fca0008010114 */
[----:B------:R-:W-:-:S07]  /*0ae0*/  F2FP.F16.F32.PACK_AB R20, RZ, R20 ;  /* 0x00000014ff14723e */ /* 0x000fce00000000ff */
.L_x_1695:
[----:B------:R-:W-:Y:S05]  /*0af0*/  BSYNC B1 ;  /* 0x0000000000017941 */ /* 0x000fea0003800000 */
.L_x_1694:
[----:B------:R-:W-:Y:S04]  /*0b00*/  BSSY B1, `(.L_x_1696) ;  /* 0x000000a000017945 */ /* 0x000fe80003800000 */
[----:B------:R-:W-:Y:S05]  /*0b10*/  @!P1 BRA `(.L_x_1697) ;  /* 0x0000000000209947 */ /* 0x000fea0003800000 */
        /* <DEDUP_REMOVED lines=8> */
.L_x_1697:
[----:B------:R-:W-:Y:S05]  /*0ba0*/  BSYNC B1 ;  /* 0x0000000000017941 */ /* 0x000fea0003800000 */
.L_x_1696:
        /* <DEDUP_REMOVED lines=10> */
.L_x_1699:
[----:B------:R-:W-:Y:S05]  /*0c50*/  BSYNC B1 ;  /* 0x0000000000017941 */ /* 0x000fea0003800000 */
.L_x_1698:
        /* <DEDUP_REMOVED lines=8> */
[----:B------:R-:W-:Y:S01]  /*0ce0*/  F2FP.F16.F32.PACK_AB R33, RZ, R33 ;  /* 0x00000021ff21723e */ /* 0x000fe200000000ff */
[----:B------:R-:W-:Y:S06]  /*0cf0*/  BRA `(.L_x_1700) ;  /* 0x00000000008c7947 */ /* 0x000fec0003800000 */
.L_x_1693:
[----:B------:R-:W-:Y:S02]  /*0d00*/  HADD2.F32 R21, -RZ, R29.H0_H0 ;  /* 0x2000001dff157230 */ /* 0x000fe40000004100 */
[----:B------:R-:W-:Y:S01]  /*0d10*/  FFMA.FTZ R8, R19, R19, R8 ;  /* 0x0000001313087223 */ /* 0x000fe20000010008 */
[----:B------:R-:W-:Y:S02]  /*0d20*/  HADD2.F32 R18, -RZ, R30.H0_H0 ;  /* 0x2000001eff127230 */ /* 0x000fe40000004100 */
[----:B------:R-:W-:Y:S02]  /*0d30*/  HADD2.F32 R16, -RZ, R28.H0_H0 ;  /* 0x2000001cff107230 */ /* 0x000fe40000004100 */
[----:B------:R-:W-:Y:S01]  /*0d40*/  FFMA.FTZ R10, R21, R21, R10 ;  /* 0x00000015150a7223 */ /* 0x000fe2000001000a */
[----:B------:R-:W0:Y:S01]  /*0d50*/  MUFU.SQRT R24, R8 ;  /* 0x0000000800187308 */ /* 0x000e220000002000 */
[----:B------:R-:W-:Y:S01]  /*0d60*/  FFMA.FTZ R9, R18, R18, R9 ;  /* 0x0000001212097223 */ /* 0x000fe20000010009 */
[----:B------:R-:W-:-:S02]  /*0d70*/  HADD2.F32 R32, -RZ, R32.H0_H0 ;  /* 0x20000020ff207230 */ /* 0x000fc40000004100 */
[----:B------:R-:W-:Y:S01]  /*0d80*/  FFMA.FTZ R11, R16, R16, R11 ;  /* 0x00000010100b7223 */ /* 0x000fe2000001000b */
[----:B------:R-:W-:-:S03]  /*0d90*/  HADD2.F32 R33, -RZ, R33.H0_H0 ;  /* 0x20000021ff217230 */ /* 0x000fc60000004100 */
        /* <DEDUP_REMOVED lines=11> */
[----:B------:R-:W-:-:S05]  /*0e50*/  HADD2.F32 R19, -RZ, R20.H0_H0 ;  /* 0x20000014ff137230 */ /* 0x000fca0000004100 */
[----:B------:R-:W-:Y:S01]  /*0e60*/  FFMA.FTZ R24, -R24, UR15, R19 ;  /* 0x0000000f18187c23 */ /* 0x000fe20008010113 */
[----:B------:R-:W1:Y:S01]  /*0e70*/  MUFU.RCP R23, R22 ;  /* 0x0000001600177308 */ /* 0x000e620000001000 */
[----:B--2---:R-:W-:Y:S01]  /*0e80*/  FMUL.FTZ R34, R21, R34 ;  /* 0x0000002215227220 */ /* 0x004fe20000410000 */
[----:B------:R-:W-:-:S05]  /*0e90*/  HADD2.F32 R21, -RZ, R14.H0_H0 ;  /* 0x2000000eff157230 */ /* 0x000fca0000004100 */
[----:B------:R-:W-:Y:S01]  /*0ea0*/  FFMA.FTZ R21, -R34, UR15, R21 ;  /* 0x0000000f22157c23 */ /* 0x000fe20008010115 */
[----:B0-----:R-:W-:-:S04]  /*0eb0*/  FMUL.FTZ R25, R18, R25 ;  /* 0x0000001912197220 */ /* 0x001fc80000410000 */
[----:B------:R-:W-:Y:S01]  /*0ec0*/  FFMA.FTZ R25, -R25, UR15, R32 ;  /* 0x0000000f19197c23 */ /* 0x000fe20008010120 */
[----:B-1----:R-:W-:-:S04]  /*0ed0*/  FMUL.FTZ R16, R16, R23 ;  /* 0x0000001710107220 */ /* 0x002fc80000410000 */
[----:B------:R-:W-:Y:S01]  /*0ee0*/  F2FP.F16.F32.PACK_AB R20, R25, R24 ;  /* 0x000000181914723e */ /* 0x000fe200000000ff */
[----:B------:R-:W-:-:S03]  /*0ef0*/  FFMA.FTZ R16, -R16, UR15, R33 ;  /* 0x0000000f10107c23 */ /* 0x000fc60008010121 */
[----:B------:R-:W-:Y:S02]  /*0f00*/  PRMT R32, R20, 0x7632, R32 ;  /* 0x0000763214207816 */ /* 0x000fe40000000020 */
[----:B------:R-:W-:-:S04]  /*0f10*/  F2FP.F16.F32.PACK_AB R14, R16, R21 ;  /* 0x00000015100e723e */ /* 0x000fc800000000ff */
[----:B------:R-:W-:-:S07]  /*0f20*/  PRMT R33, R14, 0x7632, R33 ;  /* 0x000076320e217816 */ /* 0x000fce0000000021 */
.L_x_1700:
[----:B------:R-:W-:Y:S05]  /*0f30*/  BSYNC B0 ;  /* 0x0000000000007941 */ /* 0x000fea0003800000 */
.L_x_1692:
        /* <DEDUP_REMOVED lines=73> */
.L_x_1702:
        /* <DEDUP_REMOVED lines=11> */
.L_x_2156:


//--------------------- .text._Z21kOptimizer32bit1StateI13__nv_bfloat16Li5EEvPT_S2_PfS3_ffffffiffbi --------------------------
	.section	.text._Z21kOptimizer32bit1StateI13__nv_bfloat16Li5EEvPT_S2_PfS3_ffffffiffbi,"ax",@progbits
	.align	128
        .global         _Z21kOptimizer32bit1StateI13__nv_bfloat16Li5EEvPT_S2_PfS3_ffffffiffbi
        .type           _Z21kOptimizer32bit1StateI13__nv_bfloat16Li5EEvPT_S2_PfS3_ffffffiffbi,@function
        .size           _Z21kOptimizer32bit1StateI13__nv_bfloat16Li5EEvPT_S2_PfS3_ffffffiffbi,(.L_x_2157 - _Z21kOptimizer32bit1StateI13__nv_bfloat16Li5EEvPT_S2_PfS3_ffffffiffbi)
        .other          _Z21kOptimizer32bit1StateI13__nv_bfloat16Li5EEvPT_S2_PfS3_ffffffiffbi,@"STO_CUDA_ENTRY STV_DEFAULT"
_Z21kOptimizer32bit1StateI13__nv_bfloat16Li5EEvPT_S2_PfS3_ffffffiffbi:
.text._Z21kOptimizer32bit1StateI13__nv_bfloat16Li5EEvPT_S2_PfS3_ffffffiffbi:
        /* <DEDUP_REMOVED lines=20> */
[----:B------:R-:W1:Y:S08]  /*0140*/  LDC R7, c[0x0][0x234] ;  /* 0x00008d00ff077b82 */ /* 0x000e700000000800 */
[----:B------:R-:W1:Y:S01]  /*0150*/  LDC R2, c[0x0][0x240] ;  /* 0x00009000ff027b82 */ /* 0x000e620000000800 */
[----:B0-----:R-:W2:Y:S01]  /*0160*/  LDG.E R4, desc[UR8][R4.64] ;  /* 0x0000000804047981 */ /* 0x001ea2000c1e1900 */
[----:B-1----:R-:W-:Y:S01]  /*0170*/  FFMA.FTZ R7, R7, UR4, R2 ;  /* 0x0000000407077c23 */ /* 0x002fe20008010002 */
[----:B--2---:R-:W0:Y:S04]  /*0180*/  MUFU.SQRT R0, R4 ;  /* 0x0000000400007308 */ /* 0x004e280000002000 */
[----:B0-----:R-:W-:-:S13]  /*0190*/  FSETP.GT.FTZ.AND P0, PT, R0, R7, PT ;  /* 0x000000070000720b */ /* 0x001fda0003f14000 */
[----:B------:R-:W0:Y:S02]  /*01a0*/  @P0 MUFU.RCP R0, R0 ;  /* 0x0000000000000308 */ /* 0x000e240000001000 */
[----:B0-----:R-:W-:-:S07]  /*01b0*/  @P0 FMUL.FTZ R3, R7, R0 ;  /* 0x0000000007030220 */ /* 0x001fce0000410000 */
.L_x_1703:
[----:B------:R-:W-:Y:S05]  /*01c0*/  @P1 EXIT ;  /* 0x000000000000194d */ /* 0x000fea0003800000 */
[----:B------:R-:W0:Y:S01]  /*01d0*/  S2R R4, SR_TID.X ;  /* 0x0000000000047919 */ /* 0x000e220000002100 */
[----:B------:R-:W1:Y:S01]  /*01e0*/  LDC R6, c[0x0][0x258] ;  /* 0x00009600ff067b82 */ /* 0x000e620000000800 */
[----:B------:R-:W-:Y:S01]  /*01f0*/  ULDC UR14, c[0x0][0x24c] ;  /* 0x00009300000e7ab9 */ /* 0x000fe20000000800 */
[----:B------:R-:W-:Y:S01]  /*0200*/  ULDC UR7, c[0x0][0x250] ;  /* 0x0000940000077ab9 */ /* 0x000fe20000000800 */
[----:B------:R-:W2:Y:S01]  /*0210*/  S2R R5, SR_LANEID ;  /* 0x0000000000057919 */ /* 0x000ea20000000000 */
[----:B------:R-:W-:Y:S01]  /*0220*/  ULDC UR12, c[0x0][0x244] ;  /* 0x00009100000c7ab9 */ /* 0x000fe20000000800 */
[----:B------:R-:W-:Y:S01]  /*0230*/  ULDC.U8 UR13, c[0x0][0x254] ;  /* 0x00009500000d7ab9 */ /* 0x000fe20000000000 */
[----:B------:R-:W-:Y:S02]  /*0240*/  ULDC.64 UR10, c[0x0][0x210] ;  /* 0x00008400000a7ab9 */ /* 0x000fe40000000a00 */
[----:B------:R-:W3:Y:S01]  /*0250*/  LDC.64 R22, c[0x0][0x238] ;  /* 0x00008e00ff167b82 */ /* 0x000ee20000000a00 */
[----:B0-----:R-:W-:-:S05]  /*0260*/  IMAD.SHL.U32 R8, R4, 0x4, RZ ;  /* 0x0000000404087824 */ /* 0x001fca00078e00ff */
[----:B------:R-:W-:-:S04]  /*0270*/  LOP3.LUT R8, R8, 0xffffff80, RZ, 0xc0, !PT ;  /* 0xffffff8008087812 */ /* 0x000fc800078ec0ff */
[----:B--2---:R-:W-:-:S07]  /*0280*/  LOP3.LUT R7, R8, 0x1f, R4, 0xf8, !PT ;  /* 0x0000001f08077812 */ /* 0x004fce00078ef804 */
.L_x_1715:
[----:B------:R-:W-:Y:S01]  /*0290*/  BAR.SYNC.DEFER_BLOCKING 0x0 ;  /* 0x0000000000007b1d */ /* 0x000fe20000010000 */
[----:B------:R-:W-:Y:S01]  /*02a0*/  IMAD.MOV R13, RZ, RZ, -R20 ;  /* 0x000000ffff0d7224 */ /* 0x000fe200078e0a14 */
[C---:B------:R-:W-:Y:S02]  /*02b0*/  IADD3 R11, P0, R7.reuse, R20, RZ ;  /* 0x00000014070b7210 */ /* 0x040fe40007f1e0ff */
[----:B------:R-:W-:Y:S02]  /*02c0*/  LOP3.LUT R9, R7, 0x20, RZ, 0xfc, !PT ;  /* 0x0000002007097812 */ /* 0x000fe400078efcff */
[----:B-1----:R-:W-:Y:S02]  /*02d0*/  VIADDMNMX.U32 R16, R13, R6, 0x1000, PT ;  /* 0x000010000d107446 */ /* 0x002fe40003800006 */
        /* <DEDUP_REMOVED lines=10> */
[----:B------:R-:W2:Y:S04]  /*0380*/  @!P3 LDG.E.U16 R28, desc[UR8][R38.64] ;  /* 0x00000008261cb981 */ /* 0x000ea8000c1e1500 */
[----:B------:R-:W4:Y:S01]  /*0390*/  @!P2 LDG.E.U16 R29, desc[UR8][R38.64+0x40] ;  /* 0x00004008261da981 */ /* 0x000f22000c1e1500 */
[----:B------:R-:W1:Y:S03]  /*03a0*/  @!P2 LDC.64 R24, c[0x0][0x220] ;  /* 0x00008800ff18ab82 */ /* 0x000e660000000a00 */
[----:B------:R-:W5:Y:S04]  /*03b0*/  @!P1 LDG.E.U16 R34, desc[UR8][R38.64+0x80] ;  /* 0x0000800826229981 */ /* 0x000f68000c1e1500 */
[----:B------:R3:W5:Y:S01]  /*03c0*/  @!P0 LDG.E.U16 R35, desc[UR8][R38.64+0xc0] ;  /* 0x0000c00826238981 */ /* 0x000762000c1e1500 */
[----:B------:R-:W-:Y:S01]  /*03d0*/  UMOV UR4, 0x400 ;  /* 0x0000040000047882 */ /* 0x000fe20000000000 */
[----:B------:R-:W-:Y:S01]  /*03e0*/  IMAD.IADD R36, R8, 0x1, R5 ;  /* 0x0000000108247824 */ /* 0x000fe200078e0205 */
[----:B------:R-:W1:Y:S01]  /*03f0*/  @!P3 LDC.64 R14, c[0x0][0x220] ;  /* 0x00008800ff0ebb82 */ /* 0x000e620000000a00 */
[----:B0-----:R-:W-:-:S02]  /*0400*/  ULEA UR4, UR5, UR4, 0x18 ;  /* 0x0000000405047291 */ /* 0x001fc4000f8ec03f */
[----:B---3--:R-:W-:-:S05]  /*0410*/  IMAD R38, R5, 0x3, R36 ;  /* 0x0000000305267824 */ /* 0x008fca00078e0224 */
[----:B------:R-:W0:Y:S01]  /*0420*/  @!P1 LDC.64 R26, c[0x0][0x220] ;  /* 0x00008800ff1a9b82 */ /* 0x000e220000000a00 */
[----:B------:R-:W-:Y:S02]  /*0430*/  LEA R37, R36, UR4, 0x1 ;  /* 0x0000000424257c11 */ /* 0x000fe4000f8e08ff */
[----:B------:R-:W-:Y:S02]  /*0440*/  LEA R39, R38, UR4, 0x1 ;  /* 0x0000000426277c11 */ /* 0x000fe4000f8e08ff */
[----:B-1----:R-:W-:-:S03]  /*0450*/  @!P2 LEA R42, P5, R11, R24, 0x2 ;  /* 0x000000180b2aa211 */ /* 0x002fc600078a10ff */
[----:B------:R-:W1:Y:S01]  /*0460*/  @!P0 LDC.64 R12, c[0x0][0x220] ;  /* 0x00008800ff0c8b82 */ /* 0x000e620000000a00 */
[C---:B------:R-:W-:Y:S02]  /*0470*/  @!P2 LEA.HI.X R43, R11.reuse, R25, R18, 0x2, P5 ;  /* 0x000000190b2ba211 */ /* 0x040fe400028f1412 */
[----:B------:R-:W-:-:S04]  /*0480*/  @!P3 LEA R44, P4, R11, R14, 0x2 ;  /* 0x0000000e0b2cb211 */ /* 0x000fc800078810ff */
[C---:B------:R-:W-:Y:S02]  /*0490*/  @!P3 LEA.HI.X R45, R11.reuse, R15, R18, 0x2, P4 ;  /* 0x0000000f0b2db211 */ /* 0x040fe400020f1412 */
[----:B------:R-:W3:Y:S01]  /*04a0*/  @!P2 LDC.64 R14, c[0x0][0x218] ;  /* 0x00008600ff0eab82 */ /* 0x000ee20000000a00 */
[----:B0-----:R-:W-:-:S04]  /*04b0*/  @!P1 LEA R40, P6, R11, R26, 0x2 ;  /* 0x0000001a0b289211 */ /* 0x001fc800078c10ff */
[----:B------:R-:W-:-:S03]  /*04c0*/  @!P1 LEA.HI.X R41, R11, R27, R18, 0x2, P6 ;  /* 0x0000001b0b299211 */ /* 0x000fc600030f1412 */
[----:B------:R-:W0:Y:S01]  /*04d0*/  @!P0 LDC.64 R26, c[0x0][0x218] ;  /* 0x00008600ff1a8b82 */ /* 0x000e220000000a00 */
[----:B-1----:R-:W-:-:S04]  /*04e0*/  @!P0 LEA R12, P4, R11, R12, 0x2 ;  /* 0x0000000c0b0c8211 */ /* 0x002fc800078810ff */
[----:B------:R-:W-:Y:S01]  /*04f0*/  @!P0 LEA.HI.X R13, R11, R13, R18, 0x2, P4 ;  /* 0x0000000d0b0d8211 */ /* 0x000fe200020f1412 */
[----:B--2---:R-:W-:Y:S04]  /*0500*/  STS.U16 [R37], R28 ;  /* 0x0000001c25007388 */ /* 0x004fe80000000400 */
[----:B----4-:R1:W-:Y:S04]  /*0510*/  STS.U16 [R37+0x40], R29 ;  /* 0x0000401d25007388 */ /* 0x0103e80000000400 */
[----:B-----5:R3:W-:Y:S04]  /*0520*/  STS.U16 [R37+0x80], R34 ;  /* 0x0000802225007388 */ /* 0x0207e80000000400 */
[----:B------:R2:W-:Y:S01]  /*0530*/  STS.U16 [R37+0xc0], R35 ;  /* 0x0000c02325007388 */ /* 0x0005e20000000400 */
[----:B------:R-:W-:-:S03]  /*0540*/  NOP ;  /* 0x0000000000007918 */ /* 0x000fc60000000000 */
[----:B------:R-:W4:Y:S01]  /*0550*/  LDS.64 R24, [R39] ;  /* 0x0000000027187984 */ /* 0x000f220000000a00 */
[----:B-1----:R-:W1:Y:S08]  /*0560*/  @!P1 LDC.64 R28, c[0x0][0x218] ;  /* 0x00008600ff1c9b82 */ /* 0x002e700000000a00 */
[----:B------:R-:W-:Y:S06]  /*0570*/  BAR.SYNC.DEFER_BLOCKING 0x0 ;  /* 0x0000000000007b1d */ /* 0x000fec0000010000 */
[----:B------:R-:W5:Y:S04]  /*0580*/  @!P3 LDG.E R33, desc[UR8][R44.64] ;  /* 0x000000082c21b981 */ /* 0x000f68000c1e1900 */
[----:B------:R-:W4:Y:S04]  /*0590*/  @!P2 LDG.E R32, desc[UR8][R42.64+0x80] ;  /* 0x000080082a20a981 */ /* 0x000f28000c1e1900 */
[----:B------:R-:W4:Y:S04]  /*05a0*/  @!P1 LDG.E R31, desc[UR8][R40.64+0x100] ;  /* 0x00010008281f9981 */ /* 0x000f28000c1e1900 */
[----:B------:R0:W4:Y:S01]  /*05b0*/  @!P0 LDG.E R30, desc[UR8][R12.64+0x180] ;  /* 0x000180080c1e8981 */ /* 0x000122000c1e1900 */
[----:B------:R-:W-:-:S02]  /*05c0*/  LEA R36, R36, UR4, 0x2 ;  /* 0x0000000424247c11 */ /* 0x000fc4000f8e10ff */
[C---:B---3--:R-:W-:Y:S02]  /*05d0*/  @!P2 LEA R34, P5, R11.reuse, R14, 0x1 ;  /* 0x0000000e0b22a211 */ /* 0x048fe400078a08ff */
[C---:B-1----:R-:W-:Y:S02]  /*05e0*/  @!P1 LEA R28, P6, R11.reuse, R28, 0x1 ;  /* 0x0000001c0b1c9211 */ /* 0x042fe400078c08ff */
[C-C-:B--2---:R-:W-:Y:S02]  /*05f0*/  @!P2 LEA.HI.X R35, R11.reuse, R15, R18.reuse, 0x1, P5 ;  /* 0x0000000f0b23a211 */ /* 0x144fe400028f0c12 */
[C---:B------:R-:W-:Y:S01]  /*0600*/  @!P1 LEA.HI.X R29, R11.reuse, R29, R18, 0x1, P6 ;  /* 0x0000001d0b1d9211 */ /* 0x040fe200030f0c12 */
[----:B0-----:R-:W0:Y:S02]  /*0610*/  @!P3 LDC.64 R12, c[0x0][0x218] ;  /* 0x00008600ff0cbb82 */ /* 0x001e240000000a00 */
[----:B0-----:R-:W-:Y:S02]  /*0620*/  @!P3 LEA R42, P4, R11, R12, 0x1 ;  /* 0x0000000c0b2ab211 */ /* 0x001fe400078808ff */
[----:B------:R-:W-:-:S02]  /*0630*/  LEA R12, R38, UR4, 0x2 ;  /* 0x00000004260c7c11 */ /* 0x000fc4000f8e10ff */
[C---:B------:R-:W-:Y:S02]  /*0640*/  @!P3 LEA.HI.X R43, R11.reuse, R13, R18, 0x1, P4 ;  /* 0x0000000d0b2bb211 */ /* 0x040fe400020f0c12 */
[----:B------:R-:W-:-:S04]  /*0650*/  @!P0 LEA R26, P4, R11, R26, 0x1 ;  /* 0x0000001a0b1a8211 */ /* 0x000fc800078808ff */
[----:B------:R-:W-:Y:S01]  /*0660*/  @!P0 LEA.HI.X R27, R11, R27, R18, 0x1, P4 ;  /* 0x0000001b0b1b8211 */ /* 0x000fe200020f0c12 */
[----:B-----5:R-:W-:Y:S04]  /*0670*/  STS [R36], R33 ;  /* 0x0000002124007388 */ /* 0x020fe80000000800 */
[----:B----4-:R-:W-:Y:S04]  /*0680*/  STS [R36+0x80], R32 ;  /* 0x0000802024007388 */ /* 0x010fe80000000800 */
[----:B------:R-:W-:Y:S04]  /*0690*/  STS [R36+0x100], R31 ;  /* 0x0001001f24007388 */ /* 0x000fe80000000800 */
[----:B------:R0:W-:Y:S01]  /*06a0*/  STS [R36+0x180], R30 ;  /* 0x0001801e24007388 */ /* 0x0001e20000000800 */
[----:B------:R-:W-:-:S03]  /*06b0*/  NOP ;  /* 0x0000000000007918 */ /* 0x000fc60000000000 */
[----:B------:R-:W-:Y:S01]  /*06c0*/  LDS.128 R12, [R12] ;  /* 0x000000000c0c7984 */ /* 0x000fe20000000c00 */
[----:B------:R-:W-:Y:S06]  /*06d0*/  BAR.SYNC.DEFER_BLOCKING 0x0 ;  /* 0x0000000000007b1d */ /* 0x000fec0000010000 */
[----:B------:R-:W2:Y:S04]  /*06e0*/  @!P3 LDG.E.U16 R2, desc[UR8][R42.64] ;  /* 0x000000082a02b981 */ /* 0x000ea8000c1e1500 */
[----:B------:R-:W3:Y:S04]  /*06f0*/  @!P2 LDG.E.U16 R0, desc[UR8][R34.64+0x40] ;  /* 0x000040082200a981 */ /* 0x000ee8000c1e1500 */
[----:B------:R1:W4:Y:S04]  /*0700*/  @!P1 LDG.E.U16 R19, desc[UR8][R28.64+0x80] ;  /* 0x000080081c139981 */ /* 0x000328000c1e1500 */
[----:B------:R-:W5:Y:S01]  /*0710*/  @!P0 LDG.E.U16 R21, desc[UR8][R26.64+0xc0] ;  /* 0x0000c0081a158981 */ /* 0x000f62000c1e1500 */
[----:B------:R-:W-:Y:S01]  /*0720*/  FSETP.LT.FTZ.AND P0, PT, RZ, UR12, PT ;  /* 0x0000000cff007c0b */ /* 0x000fe2000bf11000 */
[----:B0-----:R-:W-:-:S04]  /*0730*/  IMAD.U32 R30, R24, 0x10000, RZ ;  /* 0x00010000181e7824 */ /* 0x001fc800078e00ff */
[----:B------:R-:W-:-:S05]  /*0740*/  FMUL.FTZ R30, R30, UR7 ;  /* 0x000000071e1e7c20 */ /* 0x000fca0008410000 */
[----:B------:R-:W-:-:S04]  /*0750*/  F2FP.BF16.F32.PACK_AB R30, RZ, R30 ;  /* 0x0000001eff1e723e */ /* 0x000fc800000010ff */
[----:B-1----:R-:W-:Y:S01]  /*0760*/  PRMT R28, R30, 0x7610, R28 ;  /* 0x000076101e1c7816 */ /* 0x002fe2000000001c */
[----:B--2---:R-:W-:Y:S04]  /*0770*/  STS.U16 [R37], R2 ;  /* 0x0000000225007388 */ /* 0x004fe80000000400 */
[----:B---3--:R-:W-:Y:S04]  /*0780*/  STS.U16 [R37+0x40], R0 ;  /* 0x0000400025007388 */ /* 0x008fe80000000400 */
[----:B----4-:R-:W-:Y:S04]  /*0790*/  STS.U16 [R37+0x80], R19 ;  /* 0x0000801325007388 */ /* 0x010fe80000000400 */
[----:B-----5:R0:W-:Y:S01]  /*07a0*/  STS.U16 [R37+0xc0], R21 ;  /* 0x0000c01525007388 */ /* 0x0201e20000000400 */
[----:B------:R-:W-:-:S03]  /*07b0*/  NOP ;  /* 0x0000000000007918 */ /* 0x000fc60000000000 */
[----:B------:R-:W1:Y:S01]  /*07c0*/  LDS.64 R38, [R39] ;  /* 0x0000000027267984 */ /* 0x000e620000000a00 */
[----:B0-----:R-:W-:Y:S02]  /*07d0*/  PRMT R21, R25, 0x7632, R21 ;  /* 0x0000763219157816 */ /* 0x001fe40000000015 */
[C---:B-1----:R-:W-:Y:S02]  /*07e0*/  PRMT R24, R38.reuse, 0x7632, R24 ;  /* 0x0000763226187816 */ /* 0x042fe40000000018 */
[----:B------:R-:W-:Y:S02]  /*07f0*/  PRMT R27, R38, 0x7610, R27 ;  /* 0x00007610261b7816 */ /* 0x000fe4000000001b */
[C---:B------:R-:W-:Y:S02]  /*0800*/  PRMT R19, R39.reuse, 0x7610, R19 ;  /* 0x0000761027137816 */ /* 0x040fe40000000013 */
        /* <DEDUP_REMOVED lines=15> */
.L_x_1704:
        /* <DEDUP_REMOVED lines=27> */
.L_x_1705:
[----:B------:R-:W-:Y:S01]  /*0ab0*/  UPRMT UR5, UR13, 0x8880, URZ ;  /* 0x000088800d057896 */ /* 0x000fe2000800003f */
[----:B------:R-:W-:Y:S05]  /*0ac0*/  BSSY B0, `(.L_x_1706) ;  /* 0x000009a000007945 */ /* 0x000fea0003800000 */
[----:B------:R-:W-:-:S13]  /*0ad0*/  ISETP.NE.AND P0, PT, RZ, UR5, PT ;  /* 0x00000005ff007c0c */ /* 0x000fda000bf05270 */
[----:B------:R-:W-:Y:S05]  /*0ae0*/  @!P0 BRA `(.L_x_1707) ;  /* 0x00000004005c8947 */ /* 0x000fea0003800000 */
[----:B------:R-:W-:Y:S01]  /*0af0*/  IMAD.U32 R30, R28, 0x10000, RZ ;  /* 0x000100001c1e7824 */ /* 0x000fe200078e00ff */
[----:B------:R-:W-:Y:S01]  /*0b00*/  BSSY B1, `(.L_x_1708) ;  /* 0x000001a000017945 */ /* 0x000fe20003800000 */
[----:B------:R-:W-:Y:S02]  /*0b10*/  IMAD.U32 R2, R29, 0x10000, RZ ;  /* 0x000100001d027824 */ /* 0x000fe400078e00ff */
[----:B------:R-:W-:Y:S01]  /*0b20*/  IMAD.U32 R25, R34, 0x10000, RZ ;  /* 0x0001000022197824 */ /* 0x000fe200078e00ff */
[----:B------:R-:W-:Y:S01]  /*0b30*/  FSETP.NEU.FTZ.AND P2, PT, R30, RZ, PT ;  /* 0x000000ff1e00720b */ /* 0x000fe20003f5d000 */
[----:B------:R-:W-:Y:S01]  /*0b40*/  IMAD.U32 R21, R35, 0x10000, RZ ;  /* 0x0001000023157824 */ /* 0x000fe200078e00ff */
[----:B------:R-:W-:Y:S02]  /*0b50*/  FSETP.NEU.FTZ.AND P4, PT, R2, RZ, PT ;  /* 0x000000ff0200720b */ /* 0x000fe40003f9d000 */
[----:B------:R-:W-:Y:S02]  /*0b60*/  FSETP.NEU.FTZ.AND P1, PT, R25, RZ, PT ;  /* 0x000000ff1900720b */ /* 0x000fe40003f3d000 */
[----:B------:R-:W-:-:S07]  /*0b70*/  FSETP.NEU.FTZ.AND P0, PT, R21, RZ, PT ;  /* 0x000000ff1500720b */ /* 0x000fce0003f1d000 */
[----:B------:R-:W-:Y:S06]  /*0b80*/  @!P2 BRA `(.L_x_1709) ;  /* 0x000000000044a947 */ /* 0x000fec0003800000 */
[----:B------:R-:W-:-:S04]  /*0b90*/  FADD.FTZ R26, -R22, 1 ;  /* 0x3f800000161a7421 */ /* 0x000fc80000010100 */
[----:B------:R-:W-:-:S04]  /*0ba0*/  FMUL.FTZ R31, R30, R26 ;  /* 0x0000001a1e1f7220 */ /* 0x000fc80000410000 */
[----:B------:R-:W-:-:S05]  /*0bb0*/  FFMA.FTZ R31, R12, R22, R31 ;  /* 0x000000160c1f7223 */ /* 0x000fca000001001f */
[C---:B------:R-:W-:Y:S02]  /*0bc0*/  FSETP.GT.FTZ.AND P2, PT, R31.reuse, RZ, PT ;  /* 0x000000ff1f00720b */ /* 0x040fe40003f54000 */
[----:B------:R-:W-:-:S04]  /*0bd0*/  FSETP.GEU.FTZ.AND P3, PT, R31, RZ, PT ;  /* 0x000000ff1f00720b */ /* 0x000fc80003f7e000 */
[----:B------:R-:W-:-:S04]  /*0be0*/  SEL R31, RZ, 0x1, P3 ;  /* 0x00000001ff1f7807 */ /* 0x000fc80001800000 */
[----:B------:R-:W-:-:S03]  /*0bf0*/  IADD3 R26, -R31, 0x1, RZ ;  /* 0x000000011f1a7810 */ /* 0x000fc60007ffe1ff */
[----:B------:R-:W-:Y:S02]  /*0c00*/  @!P2 IMAD.MOV R26, RZ, RZ, -R31 ;  /* 0x000000ffff1aa224 */ /* 0x000fe400078e0a1f */
[----:B------:R-:W-:Y:S02]  /*0c10*/  IMAD.U32 R31, R27, 0x10000, RZ ;  /* 0x000100001b1f7824 */ /* 0x000fe400078e00ff */
[----:B------:R-:W-:Y:S01]  /*0c20*/  FADD.FTZ R27, -R23, 1 ;  /* 0x3f800000171b7421 */ /* 0x000fe20000010100 */
[----:B------:R-:W-:-:S03]  /*0c30*/  I2FP.F32.S32 R26, R26 ;  /* 0x0000001a001a7245 */ /* 0x000fc60000201400 */
[----:B------:R-:W-:Y:S02]  /*0c40*/  FMUL.FTZ R27, R30, R27 ;  /* 0x0000001b1e1b7220 */ /* 0x000fe40000410000 */
[----:B------:R-:W-:Y:S02]  /*0c50*/  FMUL.FTZ R26, R26, UR14 ;  /* 0x0000000e1a1a7c20 */ /* 0x000fe40008410000 */
[----:B------:R-:W-:Y:S02]  /*0c60*/  FFMA.FTZ R12, R12, R23, R27 ;  /* 0x000000170c0c7223 */ /* 0x000fe4000001001b */
[----:B------:R-:W-:-:S05]  /*0c70*/  FFMA.FTZ R26, R26, -R3, R31 ;  /* 0x800000031a1a7223 */ /* 0x000fca000001001f */
[----:B------:R-:W-:-:S04]  /*0c80*/  F2FP.BF16.F32.PACK_AB R26, RZ, R26 ;  /* 0x0000001aff1a723e */ /* 0x000fc800000010ff */
[----:B------:R-:W-:-:S07]  /*0c90*/  PRMT R27, R26, 0x7610, R27 ;  /* 0x000076101a1b7816 */ /* 0x000fce000000001b */
.L_x_1709:
[----:B------:R-:W-:Y:S05]  /*0ca0*/  BSYNC B1 ;  /* 0x0000000000017941 */ /* 0x000fea0003800000 */
.L_x_1708:
[----:B------:R-:W-:Y:S04]  /*0cb0*/  BSSY B1, `(.L_x_1710) ;  /* 0x0000013000017945 */ /* 0x000fe80003800000 */
[----:B------:R-:W-:Y:S05]  /*0cc0*/  @!P4 BRA `(.L_x_1711) ;  /* 0x000000000044c947 */ /* 0x000fea0003800000 */
[----:B------:R-:W-:Y:S01]  /*0cd0*/  FADD.FTZ R31, -R22, 1 ;  /* 0x3f800000161f7421 */ /* 0x000fe20000010100 */
[----:B------:R-:W-:-:S03]  /*0ce0*/  FADD.FTZ R33, -R23, 1 ;  /* 0x3f80000017217421 */ /* 0x000fc60000010100 */
[-C--:B------:R-:W-:Y:S01]  /*0cf0*/  FMUL.FTZ R26, R31, R2.reuse ;  /* 0x000000021f1a7220 */ /* 0x080fe20000410000 */
[----:B------:R-:W-:Y:S02]  /*0d00*/  IMAD.U32 R31, R24, 0x10000, RZ ;  /* 0x00010000181f7824 */ /* 0x000fe400078e00ff */
[----:B------:R-:W-:Y:S01]  /*0d10*/  FMUL.FTZ R2, R33, R2 ;  /* 0x0000000221027220 */ /* 0x000fe20000410000 */
[----:B------:R-:W-:-:S03]  /*0d20*/  FFMA.FTZ R26, R13, R22, R26 ;  /* 0x000000160d1a7223 */ /* 0x000fc6000001001a */
[----:B------:R-:W-:Y:S02]  /*0d30*/  FFMA.FTZ R13, R13, R23, R2 ;  /* 0x000000170d0d7223 */ /* 0x000fe40000010002 */
[C---:B------:R-:W-:Y:S02]  /*0d40*/  FSETP.GT.FTZ.AND P2, PT, R26.reuse, RZ, PT ;  /* 0x000000ff1a00720b */ /* 0x040fe40003f54000 */
[----:B------:R-:W-:-:S04]  /*0d50*/  FSETP.GEU.FTZ.AND P3, PT, R26, RZ, PT ;  /* 0x000000ff1a00720b */ /* 0x000fc80003f7e000 */
[----:B------:R-:W-:-:S04]  /*0d60*/  SEL R30, RZ, 0x1, P3 ;  /* 0x00000001ff1e7807 */ /* 0x000fc80001800000 */
[----:B------:R-:W-:-:S03]  /*0d70*/  IADD3 R26, -R30, 0x1, RZ ;  /* 0x000000011e1a7810 */ /* 0x000fc60007ffe1ff */
[----:B------:R-:W-:-:S05]  /*0d80*/  @!P2 IMAD.MOV R26, RZ, RZ, -R30 ;  /* 0x000000ffff1aa224 */ /* 0x000fca00078e0a1e */
[----:B------:R-:W-:-:S05]  /*0d90*/  I2FP.F32.S32 R26, R26 ;  /* 0x0000001a001a7245 */ /* 0x000fca0000201400 */
[----:B------:R-:W-:-:S04]  /*0da0*/  FMUL.FTZ R26, R26, UR14 ;  /* 0x0000000e1a1a7c20 */ /* 0x000fc80008410000 */
[----:B------:R-:W-:-:S05]  /*0db0*/  FFMA.FTZ R26, R26, -R3, R31 ;  /* 0x800000031a1a7223 */ /* 0x000fca000001001f */
[----:B------:R-:W-:-:S04]  /*0dc0*/  F2FP.BF16.F32.PACK_AB R26, RZ, R26 ;  /* 0x0000001aff1a723e */ /* 0x000fc800000010ff */
[----:B------:R-:W-:-:S07]  /*0dd0*/  PRMT R24, R26, 0x7610, R24 ;  /* 0x000076101a187816 */ /* 0x000fce0000000018 */
.L_x_1711:
[----:B------:R-:W-:Y:S05]  /*0de0*/  BSYNC B1 ;  /* 0x0000000000017941 */ /* 0x000fea0003800000 */
.L_x_1710:
[----:B------:R-:W-:Y:S04]  /*0df0*/  BSSY B1, `(.L_x_1712) ;  /* 0x0000013000017945 */ /* 0x000fe80003800000 */
[----:B------:R-:W-:Y:S05]  /*0e00*/  @!P1 BRA `(.L_x_1713) ;  /* 0x0000000000449947 */ /* 0x000fea0003800000 */
[----:B------:R-:W-:Y:S01]  /*0e10*/  FADD.FTZ R2, -R22, 1 ;  /* 0x3f80000016027421 */ /* 0x000fe20000010100 */
[----:B------:R-:W-:-:S03]  /*0e20*/  IMAD.U32 R19, R19, 0x10000, RZ ;  /* 0x0001000013137824 */ /* 0x000fc600078e00ff */
[----:B------:R-:W-:-:S04]  /*0e30*/  FMUL.FTZ R31, R2, R25 ;  /* 0x00000019021f7220 */ /* 0x000fc80000410000 */
[----:B------:R-:W-:-:S05]  /*0e40*/  FFMA.FTZ R31, R14, R22, R31 ;  /* 0x000000160e1f7223 */ /* 0x000fca000001001f */
[C---:B------:R-:W-:Y:S02]  /*0e50*/  FSETP.GT.FTZ.AND P1, PT, R31.reuse, RZ, PT ;  /* 0x000000ff1f00720b */ /* 0x040fe40003f34000 */
[----:B------:R-:W-:-:S04]  /*0e60*/  FSETP.GEU.FTZ.AND P2, PT, R31, RZ, PT ;  /* 0x000000ff1f00720b */ /* 0x000fc80003f5e000 */
[----:B------:R-:W-:-:S04]  /*0e70*/  SEL R26, RZ, 0x1, P2 ;  /* 0x00000001ff1a7807 */ /* 0x000fc80001000000 */
[----:B------:R-:W-:-:S03]  /*0e80*/  IADD3 R2, -R26, 0x1, RZ ;  /* 0x000000011a027810 */ /* 0x000fc60007ffe1ff */
[----:B------:R-:W-:Y:S02]  /*0e90*/  @!P1 IMAD.MOV R2, RZ, RZ, -R26 ;  /* 0x000000ffff029224 */ /* 0x000fe400078e0a1a */
[----:B------:R-:W-:-:S03]  /*0ea0*/  FADD.FTZ R26, -R23, 1 ;  /* 0x3f800000171a7421 */ /* 0x000fc60000010100 */
[----:B------:R-:W-:Y:S01]  /*0eb0*/  I2FP.F32.S32 R2, R2 ;  /* 0x0000000200027245 */ /* 0x000fe20000201400 */
[----:B------:R-:W-:-:S04]  /*0ec0*/  FMUL.FTZ R25, R26, R25 ;  /* 0x000000191a197220 */ /* 0x000fc80000410000 */
[----:B------:R-:W-:Y:S01]  /*0ed0*/  FMUL.FTZ R2, R2, UR14 ;  /* 0x0000000e02027c20 */ /* 0x000fe20008410000 */
[----:B------:R-:W-:-:S03]  /*0ee0*/  FFMA.FTZ R14, R14, R23, R25 ;  /* 0x000000170e0e7223 */ /* 0x000fc60000010019 */
[----:B------:R-:W-:-:S05]  /*0ef0*/  FFMA.FTZ R2, R2, -R3, R19 ;  /* 0x8000000302027223 */ /* 0x000fca0000010013 */
[----:B------:R-:W-:-:S04]  /*0f00*/  F2FP.BF16.F32.PACK_AB R2, RZ, R2 ;  /* 0x00000002ff02723e */ /* 0x000fc800000010ff */
[----:B------:R-:W-:-:S07]  /*0f10*/  PRMT R19, R2, 0x7610, R19 ;  /* 0x0000761002137816 */ /* 0x000fce0000000013 */
.L_x_1713:
[----:B------:R-:W-:Y:S05]  /*0f20*/  BSYNC B1 ;  /* 0x0000000000017941 */ /* 0x000fea0003800000 */
.L_x_1712:
[----:B------:R-:W-:Y:S05]  /*0f30*/  @!P0 BRA `(.L_x_1714) ;  /* 0x0000000400488947 */ /* 0x000fea0003800000 */
        /* <DEDUP_REMOVED lines=16> */
[----:B------:R-:W-:Y:S01]  /*1040*/  PRMT R0, R2, 0x7610, R0 ;  /* 0x0000761002007816 */ /* 0x000fe20000000000 */
[----:B------:R-:W-:Y:S06]  /*1050*/  BRA `(.L_x_1714) ;  /* 0x0000000400007947 */ /* 0x000fec0003800000 */
.L_x_1707:
[----:B------:R-:W-:Y:S02]  /*1060*/  IMAD.U32 R26, R28, 0x10000, RZ ;  /* 0x000100001c1a7824 */ /* 0x000fe400078e00ff */
[----:B------:R-:W-:Y:S01]  /*1070*/  FADD.FTZ R30, -R22, 1 ;  /* 0x3f800000161e7421 */ /* 0x000fe20000010100 */
[----:B------:R-:W-:Y:S02]  /*1080*/  IMAD.U32 R25, R29, 0x10000, RZ ;  /* 0x000100001d197824 */ /* 0x000fe400078e00ff */
[----:B------:R-:W-:Y:S02]  /*1090*/  IMAD.U32 R2, R34, 0x10000, RZ ;  /* 0x0001000022027824 */ /* 0x000fe400078e00ff */
[----:B------:R-:W-:Y:S01]  /*10a0*/  FMUL.FTZ R31, R26, R30 ;  /* 0x0000001e1a1f7220 */ /* 0x000fe20000410000 */
[----:B------:R-:W-:Y:S02]  /*10b0*/  IMAD.U32 R21, R35, 0x10000, RZ ;  /* 0x0001000023157824 */ /* 0x000fe400078e00ff */
[C---:B------:R-:W-:Y:S01]  /*10c0*/  FMUL.FTZ R32, R30.reuse, R25 ;  /* 0x000000191e207220 */ /* 0x040fe20000410000 */
[----:B------:R-:W-:Y:S01]  /*10d0*/  FMUL.FTZ R33, R30, R2 ;  /* 0x000000021e217220 */ /* 0x000fe20000410000 */
[-C--:B------:R-:W-:Y:S01]  /*10e0*/  FFMA.FTZ R31, R12, R22.reuse, R31 ;  /* 0x000000160c1f7223 */ /* 0x080fe2000001001f */
[----:B------:R-:W-:Y:S01]  /*10f0*/  FMUL.FTZ R30, R30, R21 ;  /* 0x000000151e1e7220 */ /* 0x000fe20000410000 */
[-C--:B------:R-:W-:Y:S01]  /*1100*/  FFMA.FTZ R32, R13, R22.reuse, R32 ;  /* 0x000000160d207223 */ /* 0x080fe20000010020 */
[----:B------:R-:W-:-:S02]  /*1110*/  FFMA.FTZ R33, R14, R22, R33 ;  /* 0x000000160e217223 */ /* 0x000fc40000010021 */
[----:B------:R-:W-:Y:S01]  /*1120*/  FFMA.FTZ R30, R15, R22, R30 ;  /* 0x000000160f1e7223 */ /* 0x000fe2000001001e */
[C---:B------:R-:W-:Y:S02]  /*1130*/  FSETP.GEU.FTZ.AND P6, PT, R31.reuse, RZ, PT ;  /* 0x000000ff1f00720b */ /* 0x040fe40003fde000 */
[----:B------:R-:W-:Y:S02]  /*1140*/  FSETP.GT.FTZ.AND P3, PT, R31, RZ, PT ;  /* 0x000000ff1f00720b */ /* 0x000fe40003f74000 */
[----:B------:R-:W-:Y:S02]  /*1150*/  FSETP.GT.FTZ.AND P0, PT, R30, RZ, PT ;  /* 0x000000ff1e00720b */ /* 0x000fe40003f14000 */
[C---:B------:R-:W-:Y:S02]  /*1160*/  FSETP.GT.FTZ.AND P2, PT, R32.reuse, RZ, PT ;  /* 0x000000ff2000720b */ /* 0x040fe40003f54000 */
[----:B------:R-:W-:Y:S02]  /*1170*/  FSETP.GEU.FTZ.AND P5, PT, R32, RZ, PT ;  /* 0x000000ff2000720b */ /* 0x000fe40003fbe000 */
[----:B------:R-:W-:-:S02]  /*1180*/  FSETP.GT.FTZ.AND P1, PT, R33, RZ, PT ;  /* 0x000000ff2100720b */ /* 0x000fc40003f34000 */
[----:B------:R-:W-:Y:S02]  /*1190*/  SEL R32, RZ, 0x1, P6 ;  /* 0x00000001ff207807 */ /* 0x000fe40003000000 */
[----:B------:R-:W-:Y:S02]  /*11a0*/  FSETP.GEU.FTZ.AND P6, PT, R30, RZ, PT ;  /* 0x000000ff1e00720b */ /* 0x000fe40003fde000 */
[----:B------:R-:W-:Y:S02]  /*11b0*/  FSETP.GEU.FTZ.AND P4, PT, R33, RZ, PT ;  /* 0x000000ff2100720b */ /* 0x000fe40003f9e000 */
[----:B------:R-:W-:Y:S02]  /*11c0*/  SEL R41, RZ, 0x1, P6 ;  /* 0x00000001ff297807 */ /* 0x000fe40003000000 */
[----:B------:R-:W-:Y:S02]  /*11d0*/  SEL R30, RZ, 0x1, P5 ;  /* 0x00000001ff1e7807 */ /* 0x000fe40002800000 */
[----:B------:R-:W-:-:S02]  /*11e0*/  SEL R40, RZ, 0x1, P4 ;  /* 0x00000001ff287807 */ /* 0x000fc40002000000 */
[----:B------:R-:W-:Y:S01]  /*11f0*/  IADD3 R31, -R41, 0x1, RZ ;  /* 0x00000001291f7810 */ /* 0x000fe20007ffe1ff */
[----:B------:R-:W-:Y:S01]  /*1200*/  @!P0 IMAD.MOV R31, RZ, RZ, -R41 ;  /* 0x000000ffff1f8224 */ /* 0x000fe200078e0a29 */
[----:B------:R-:W-:Y:S01]  /*1210*/  IADD3 R38, -R32, 0x1, RZ ;  /* 0x0000000120267810 */ /* 0x000fe20007ffe1ff */
[----:B------:R-:W-:Y:S01]  /*1220*/  @!P3 IMAD.MOV R38, RZ, RZ, -R32 ;  /* 0x000000ffff26b224 */ /* 0x000fe200078e0a20 */
[----:B------:R-:W-:Y:S01]  /*1230*/  IADD3 R39, -R30, 0x1, RZ ;  /* 0x000000011e277810 */ /* 0x000fe20007ffe1ff */
[----:B------:R-:W-:Y:S01]  /*1240*/  @!P2 IMAD.MOV R39, RZ, RZ, -R30 ;  /* 0x000000ffff27a224 */ /* 0x000fe200078e0a1e */
[----:B------:R-:W-:Y:S01]  /*1250*/  IADD3 R33, -R40, 0x1, RZ ;  /* 0x0000000128217810 */ /* 0x000fe20007ffe1ff */
[----:B------:R-:W-:Y:S01]  /*1260*/  @!P1 IMAD.MOV R33, RZ, RZ, -R40 ;  /* 0x000000ffff219224 */ /* 0x000fe200078e0a28 */
[----:B------:R-:W-:Y:S01]  /*1270*/  I2FP.F32.S32 R31, R31 ;  /* 0x0000001f001f7245 */ /* 0x000fe20000201400 */
[----:B------:R-:W-:Y:S01]  /*1280*/  IMAD.U32 R32, R27, 0x10000, RZ ;  /* 0x000100001b207824 */ /* 0x000fe200078e00ff */
[----:B------:R-:W-:Y:S01]  /*1290*/  I2FP.F32.S32 R38, R38 ;  /* 0x0000002600267245 */ /* 0x000fe20000201400 */
[----:B------:R-:W-:Y:S01]  /*12a0*/  IMAD.U32 R27, R0, 0x10000, RZ ;  /* 0x00010000001b7824 */ /* 0x000fe200078e00ff */
[----:B------:R-:W-:Y:S01]  /*12b0*/  I2FP.F32.S32 R39, R39 ;  /* 0x0000002700277245 */ /* 0x000fe20000201400 */
[----:B------:R-:W-:Y:S01]  /*12c0*/  IMAD.U32 R30, R24, 0x10000, RZ ;  /* 0x00010000181e7824 */ /* 0x000fe200078e00ff */
[----:B------:R-:W-:Y:S01]  /*12d0*/  I2FP.F32.S32 R33, R33 ;  /* 0x0000002100217245 */ /* 0x000fe20000201400 */
[----:B------:R-:W-:Y:S01]  /*12e0*/  FMUL.FTZ R0, R31, UR14 ;  /* 0x0000000e1f007c20 */ /* 0x000fe20008410000 */
[----:B------:R-:W-:-:S02]  /*12f0*/  IMAD.U32 R24, R19, 0x10000, RZ ;  /* 0x0001000013187824 */ /* 0x000fc400078e00ff */
[----:B------:R-:W-:Y:S01]  /*1300*/  FMUL.FTZ R19, R38, UR14 ;  /* 0x0000000e26137c20 */ /* 0x000fe20008410000 */
[----:B------:R-:W-:Y:S01]  /*1310*/  FMUL.FTZ R39, R39, UR14 ;  /* 0x0000000e27277c20 */ /* 0x000fe20008410000 */
[----:B------:R-:W-:Y:S01]  /*1320*/  FMUL.FTZ R33, R33, UR14 ;  /* 0x0000000e21217c20 */ /* 0x000fe20008410000 */
[-C--:B------:R-:W-:Y:S01]  /*1330*/  FFMA.FTZ R27, R0, -R3.reuse, R27 ;  /* 0x80000003001b7223 */ /* 0x080fe2000001001b */
[----:B------:R-:W-:Y:S01]  /*1340*/  FADD.FTZ R0, -R23, 1 ;  /* 0x3f80000017007421 */ /* 0x000fe20000010100 */
[-C--:B------:R-:W-:Y:S01]  /*1350*/  FFMA.FTZ R19, R19, -R3.reuse, R32 ;  /* 0x8000000313137223 */ /* 0x080fe20000010020 */
[-C--:B------:R-:W-:Y:S01]  /*1360*/  FFMA.FTZ R30, R39, -R3.reuse, R30 ;  /* 0x80000003271e7223 */ /* 0x080fe2000001001e */
[----:B------:R-:W-:Y:S01]  /*1370*/  FFMA.FTZ R24, R33, -R3, R24 ;  /* 0x8000000321187223 */ /* 0x000fe20000010018 */
[----:B------:R-:W-:Y:S01]  /*1380*/  FMUL.FTZ R31, R26, R0 ;  /* 0x000000001a1f7220 */ /* 0x000fe20000410000 */
[C---:B------:R-:W-:Y:S01]  /*1390*/  FMUL.FTZ R26, R0.reuse, R25 ;  /* 0x00000019001a7220 */ /* 0x040fe20000410000 */
[----:B------:R-:W-:Y:S01]  /*13a0*/  FMUL.FTZ R25, R0, R2 ;  /* 0x0000000200197220 */ /* 0x000fe20000410000 */
[----:B------:R-:W-:Y:S01]  /*13b0*/  F2FP.BF16.F32.PACK_AB R19, R30, R19 ;  /* 0x000000131e13723e */ /* 0x000fe200000010ff */
[----:B------:R-:W-:Y:S01]  /*13c0*/  FMUL.FTZ R2, R0, R21 ;  /* 0x0000001500027220 */ /* 0x000fe20000410000 */
[----:B------:R-:W-:Y:S01]  /*13d0*/  F2FP.BF16.F32.PACK_AB R30, R27, R24 ;  /* 0x000000181b1e723e */ /* 0x000fe200000010ff */
[-C--:B------:R-:W-:Y:S01]  /*13e0*/  FFMA.FTZ R12, R12, R23.reuse, R31 ;  /* 0x000000170c0c7223 */ /* 0x080fe2000001001f */
[----:B------:R-:W-:Y:S01]  /*13f0*/  PRMT R24, R19, 0x7632, R24 ;  /* 0x0000763213187816 */ /* 0x000fe20000000018 */
[-C--:B------:R-:W-:Y:S01]  /*1400*/  FFMA.FTZ R13, R13, R23.reuse, R26 ;  /* 0x000000170d0d7223 */ /* 0x080fe2000001001a */
[----:B------:R-:W-:Y:S01]  /*1410*/  PRMT R27, R19, 0x7610, R27 ;  /* 0x00007610131b7816 */ /* 0x000fe2000000001b */
[-C--:B------:R-:W-:Y:S01]  /*1420*/  FFMA.FTZ R14, R14, R23.reuse, R25 ;  /* 0x000000170e0e7223 */ /* 0x080fe20000010019 */
[C---:B------:R-:W-:Y:S01]  /*1430*/  PRMT R0, R30.reuse, 0x7632, R0 ;  /* 0x000076321e007816 */ /* 0x040fe20000000000 */
[----:B------:R-:W-:Y:S01]  /*1440*/  FFMA.FTZ R15, R15, R23, R2 ;  /* 0x000000170f0f7223 */ /* 0x000fe20000010002 */
[----:B------:R-:W-:-:S07]  /*1450*/  PRMT R19, R30, 0x7610, R19 ;  /* 0x000076101e137816 */ /* 0x000fce0000000013 */
.L_x_1714:
[----:B------:R-:W-:Y:S05]  /*1460*/  BSYNC B0 ;  /* 0x0000000000007941 */ /* 0x000fea0003800000 */
.L_x_1706:
[----:B------:R-:W-:Y:S01]  /*1470*/  BAR.SYNC.DEFER_BLOCKING 0x0 ;  /* 0x0000000000007b1d */ /* 0x000fe20000010000 */
[----:B------:R-:W-:Y:S01]  /*1480*/  IMAD R38, R5, 0x4, R8 ;  /* 0x0000000405267824 */ /* 0x000fe200078e0208 */
[----:B------:R-:W-:Y:S02]  /*1490*/  ISETP.NE.AND P0, PT, R4, RZ, PT ;  /* 0x000000ff0400720c */ /* 0x000fe40003f05270 */
[----:B------:R-:W-:Y:S02]  /*14a0*/  PRMT R24, R27, 0x5410, R24 ;  /* 0x000054101b187816 */ /* 0x000fe40000000018 */
[C---:B------:R-:W-:Y:S02]  /*14b0*/  LEA R2, R38.reuse, UR4, 0x1 ;  /* 0x0000000426027c11 */ /* 0x040fe4000f8e08ff */
[----:B------:R-:W-:Y:S02]  /*14c0*/  PRMT R25, R19, 0x5410, R0 ;  /* 0x0000541013197816 */ /* 0x000fe40000000000 */
[----:B------:R-:W-:-:S03]  /*14d0*/  LEA R38, R38, UR4, 0x2 ;  /* 0x0000000426267c11 */ /* 0x000fc6000f8e10ff */
[----:B------:R-:W-:Y:S01]  /*14e0*/  STS.64 [R2], R24 ;  /* 0x0000001802007388 */ /* 0x000fe20000000a00 */
[----:B------:R-:W-:-:S03]  /*14f0*/  NOP ;  /* 0x0000000000007918 */ /* 0x000fc60000000000 */
[----:B------:R-:W0:Y:S04]  /*1500*/  LDS.U16 R39, [R37] ;  /* 0x0000000025277984 */ /* 0x000e280000000400 */
[----:B------:R-:W-:Y:S04]  /*1510*/  LDS.U16 R0, [R37+0x40] ;  /* 0x0000400025007984 */ /* 0x000fe80000000400 */
[----:B------:R-:W-:Y:S04]  /*1520*/  LDS.U16 R19, [R37+0x80] ;  /* 0x0000800025137984 */ /* 0x000fe80000000400 */
[----:B------:R-:W-:Y:S04]  /*1530*/  LDS.U16 R21, [R37+0xc0] ;  /* 0x0000c00025157984 */ /* 0x000fe80000000400 */
[----:B------:R-:W-:Y:S01]  /*1540*/  @!P0 STS [UR4+0x2000], R16 ;  /* 0x00200010ff008988 */ /* 0x000fe20008000804 */
[----:B------:R-:W-:Y:S01]  /*1550*/  BAR.SYNC.DEFER_BLOCKING 0x0 ;  /* 0x0000000000007b1d */ /* 0x000fe20000010000 */
[----:B0-----:R-:W-:-:S05]  /*1560*/  PRMT R2, R39, 0x7610, R2 ;  /* 0x0000761027027816 */ /* 0x001fca0000000002 */
        /* <DEDUP_REMOVED lines=17> */
[----:B---3--:R-:W-:-:S03]  /*1680*/  @!P1 LEA R24, P4, R11, R24, 0x1 ;  /* 0x000000180b189211 */ /* 0x008fc600078808ff */
        /* <DEDUP_REMOVED lines=15> */
[-C--:B------:R-:W-:Y:S01]  /*1780*/  ISETP.GE.AND P1, PT, R10, R26.reuse, PT ;  /* 0x0000001a0a00720c */ /* 0x080fe20003f26270 */
[----:B------:R-:W0:Y:S01]  /*1790*/  LDC R9, c[0x0][0xc] ;  /* 0x00000300ff097b82 */ /* 0x000e220000000800 */
[----:B------:R-:W-:-:S07]  /*17a0*/  ISETP.GE.AND P0, PT, R17, R26, PT ;  /* 0x0000001a1100720c */ /* 0x000fce0003f06270 */
[----:B------:R-:W1:Y:S08]  /*17b0*/  @!P3 LDC.64 R12, c[0x0][0x220] ;  /* 0x00008800ff0cbb82 */ /* 0x000e700000000a00 */
[----:B------:R-:W2:Y:S08]  /*17c0*/  @!P2 LDC.64 R14, c[0x0][0x220] ;  /* 0x00008800ff0eab82 */ /* 0x000eb00000000a00 */
[----:B------:R-:W3:Y:S01]  /*17d0*/  @!P1 LDC.64 R24, c[0x0][0x220] ;  /* 0x00008800ff189b82 */ /* 0x000ee20000000a00 */
[----:B0-----:R-:W-:-:S07]  /*17e0*/  IMAD R20, R9, 0x1000, R20 ;  /* 0x0000100009147824 */ /* 0x001fce00078e0214 */
[----:B------:R-:W0:Y:S01]  /*17f0*/  @!P0 LDC.64 R26, c[0x0][0x220] ;  /* 0x00008800ff1a8b82 */ /* 0x000e220000000a00 */
[----:B-1----:R-:W-:-:S04]  /*1800*/  @!P3 LEA R12, P4, R11, R12, 0x2 ;  /* 0x0000000c0b0cb211 */ /* 0x002fc800078810ff */
[C---:B------:R-:W-:Y:S02]  /*1810*/  @!P3 LEA.HI.X R13, R11.reuse, R13, R18, 0x2, P4 ;  /* 0x0000000d0b0db211 */ /* 0x040fe400020f1412 */
[----:B--2---:R-:W-:-:S03]  /*1820*/  @!P2 LEA R14, P4, R11, R14, 0x2 ;  /* 0x0000000e0b0ea211 */ /* 0x004fc600078810ff */
[----:B------:R2:W-:Y:S01]  /*1830*/  @!P3 STG.E desc[UR8][R12.64], R33 ;  /* 0x000000210c00b986 */ /* 0x0005e2000c101908 */
[C---:B------:R-:W-:Y:S02]  /*1840*/  @!P2 LEA.HI.X R15, R11.reuse, R15, R18, 0x2, P4 ;  /* 0x0000000f0b0fa211 */ /* 0x040fe400020f1412 */
[----:B---3--:R-:W-:-:S03]  /*1850*/  @!P1 LEA R24, P5, R11, R24, 0x2 ;  /* 0x000000180b189211 */ /* 0x008fc600078a10ff */
[----:B------:R2:W-:Y:S01]  /*1860*/  @!P2 STG.E desc[UR8][R14.64+0x80], R32 ;  /* 0x000080200e00a986 */ /* 0x0005e2000c101908 */
[C---:B------:R-:W-:Y:S02]  /*1870*/  @!P1 LEA.HI.X R25, R11.reuse, R25, R18, 0x2, P5 ;  /* 0x000000190b199211 */ /* 0x040fe400028f1412 */
[----:B0-----:R-:W-:-:S03]  /*1880*/  @!P0 LEA R26, P6, R11, R26, 0x2 ;  /* 0x0000001a0b1a8211 */ /* 0x001fc600078c10ff */
[----:B------:R2:W-:Y:S01]  /*1890*/  @!P1 STG.E desc[UR8][R24.64+0x100], R31 ;  /* 0x0001001f18009986 */ /* 0x0005e2000c101908 */
[----:B------:R-:W-:-:S05]  /*18a0*/  @!P0 LEA.HI.X R27, R11, R27, R18, 0x2, P6 ;  /* 0x0000001b0b1b8211 */ /* 0x000fca00030f1412 */
[----:B------:R2:W-:Y:S01]  /*18b0*/  @!P0 STG.E desc[UR8][R26.64+0x180], R30 ;  /* 0x0001801e1a008986 */ /* 0x0005e2000c101908 */
[----:B------:R-:W-:-:S13]  /*18c0*/  ISETP.GE.U32.AND P0, PT, R20, UR6, PT ;  /* 0x0000000614007c0c */ /* 0x000fda000bf06070 */
[----:B--2---:R-:W-:Y:S05]  /*18d0*/  @!P0 BRA `(.L_x_1715) ;  /* 0xffffffe8006c8947 */ /* 0x004fea000383ffff */
[----:B------:R-:W-:Y:S05]  /*18e0*/  EXIT ;  /* 0x000000000000794d */ /* 0x000fea0003800000 */
.L_x_1716:
        /* <DEDUP_REMOVED lines=9> */
.L_x_2157:


//--------------------- .text._Z21kOptimizer32bit1StateIfLi5EEvPT_S1_PfS2_ffffffiffbi --------------------------
	.section	.text._Z21kOptimizer32bit1StateIfLi5EEvPT_S1_PfS2_ffffffiffbi,"ax",@progbits
	.align	128
        .global         _Z21kOptimizer32bit1StateIfLi5EEvPT_S1_PfS2_ffffffiffbi
        .type           _Z21kOptimizer32bit1StateIfLi5EEvPT_S1_PfS2_ffffffiffbi,@function
        .size           _Z21kOptimizer32bit1StateIfLi5EEvPT_S1_PfS2_ffffffiffbi,(.L_x_2158 - _Z21kOptimizer32bit1StateIfLi5EEvPT_S1_PfS2_ffffffiffbi)
        .other          _Z21kOptimizer32bit1StateIfLi5EEvPT_S1_PfS2_ffffffiffbi,@"STO_CUDA_ENTRY STV_DEFAULT"
_Z21kOptimizer32bit1StateIfLi5EEvPT_S1_PfS2_ffffffiffbi:
.text._Z21kOptimizer32bit1StateIfLi5EEvPT_S1_PfS2_ffffffiffbi:
        /* <DEDUP_REMOVED lines=28> */
.L_x_1717:
        /* <DEDUP_REMOVED lines=13> */
.L_x_1728:
[----:B------:R-:W-:Y:S01]  /*0290*/  BAR.SYNC.DEFER_BLOCKING 0x0 ;  /* 0x0000000000007b1d */ /* 0x000fe20000010000 */
[----:B------:R-:W-:Y:S01]  /*02a0*/  IMAD.MOV R20, RZ, RZ, -R28 ;  /* 0x000000ffff147224 */ /* 0x000fe200078e0a1c */
[C---:B------:R-:W-:Y:S02]  /*02b0*/  IADD3 R22, P0, R4.reuse, R28, RZ ;  /* 0x0000001c04167210 */ /* 0x040fe40007f1e0ff */
[----:B------:R-:W-:Y:S02]  /*02c0*/  LOP3.LUT R23, R4, 0x60, RZ, 0xfc, !PT ;  /* 0x0000006004177812 */ /* 0x000fe400078efcff */
        /* <DEDUP_REMOVED lines=12> */
[----:B------:R-:W4:Y:S01]  /*0390*/  @!P3 LDG.E R36, desc[UR8][R16.64] ;  /* 0x000000081024b981 */ /* 0x000f22000c1e1900 */
[----:B------:R-:W-:Y:S01]  /*03a0*/  UMOV UR4, 0x400 ;  /* 0x0000040000047882 */ /* 0x000fe20000000000 */
[----:B------:R-:W-:Y:S01]  /*03b0*/  IMAD.IADD R19, R26, 0x1, R2 ;  /* 0x000000011a137824 */ /* 0x000fe200078e0202 */
[----:B------:R-:W1:Y:S01]  /*03c0*/  @!P3 LDC.64 R10, c[0x0][0x220] ;  /* 0x00008800ff0abb82 */ /* 0x000e620000000a00 */
[----:B------:R-:W5:Y:S04]  /*03d0*/  @!P2 LDG.E R35, desc[UR8][R16.64+0x80] ;  /* 0x000080081023a981 */ /* 0x000f68000c1e1900 */
[----:B------:R3:W5:Y:S03]  /*03e0*/  @!P1 LDG.E R34, desc[UR8][R16.64+0x100] ;  /* 0x0001000810229981 */ /* 0x000766000c1e1900 */
[----:B------:R-:W1:Y:S01]  /*03f0*/  @!P2 LDC.64 R12, c[0x0][0x220] ;  /* 0x00008800ff0cab82 */ /* 0x000e620000000a00 */
[----:B0-----:R-:W-:Y:S01]  /*0400*/  ULEA UR4, UR5, UR4, 0x18 ;  /* 0x0000000405047291 */ /* 0x001fe2000f8ec03f */
[----:B---3--:R-:W-:-:S06]  /*0410*/  IMAD R16, R2, 0x3, R19 ;  /* 0x0000000302107824 */ /* 0x008fcc00078e0213 */
[----:B------:R-:W0:Y:S01]  /*0420*/  @!P1 LDC.64 R14, c[0x0][0x220] ;  /* 0x00008800ff0e9b82 */ /* 0x000e220000000a00 */
[----:B------:R-:W-:-:S07]  /*0430*/  LEA R7, R19, UR4, 0x2 ;  /* 0x0000000413077c11 */ /* 0x000fce000f8e10ff */
[----:B------:R-:W3:Y:S01]  /*0440*/  @!P0 LDC.64 R8, c[0x0][0x220] ;  /* 0x00008800ff088b82 */ /* 0x000ee20000000a00 */
[----:B-1----:R-:W-:-:S04]  /*0450*/  @!P3 LEA R10, P4, R22, R10, 0x2 ;  /* 0x0000000a160ab211 */ /* 0x002fc800078810ff */
[C---:B------:R-:W-:Y:S02]  /*0460*/  @!P3 LEA.HI.X R11, R22.reuse, R11, R21, 0x2, P4 ;  /* 0x0000000b160bb211 */ /* 0x040fe400020f1415 */
[----:B------:R-:W-:-:S04]  /*0470*/  @!P2 LEA R12, P5, R22, R12, 0x2 ;  /* 0x0000000c160ca211 */ /* 0x000fc800078a10ff */
[C---:B------:R-:W-:Y:S02]  /*0480*/  @!P2 LEA.HI.X R13, R22.reuse, R13, R21, 0x2, P5 ;  /* 0x0000000d160da211 */ /* 0x040fe400028f1415 */
[----:B0-----:R-:W-:-:S04]  /*0490*/  @!P1 LEA R14, P6, R22, R14, 0x2 ;  /* 0x0000000e160e9211 */ /* 0x001fc800078c10ff */
[C---:B------:R-:W-:Y:S02]  /*04a0*/  @!P1 LEA.HI.X R15, R22.reuse, R15, R21, 0x2, P6 ;  /* 0x0000000f160f9211 */ /* 0x040fe400030f1415 */
[----:B---3--:R-:W-:-:S04]  /*04b0*/  @!P0 LEA R8, P4, R22, R8, 0x2 ;  /* 0x0000000816088211 */ /* 0x008fc800078810ff */
[----:B------:R-:W-:Y:S01]  /*04c0*/  @!P0 LEA.HI.X R9, R22, R9, R21, 0x2, P4 ;  /* 0x0000000916098211 */ /* 0x000fe200020f1415 */
[----:B--2---:R0:W-:Y:S04]  /*04d0*/  STS [R7+0x180], R33 ;  /* 0x0001802107007388 */ /* 0x0041e80000000800 */
[----:B----4-:R1:W-:Y:S01]  /*04e0*/  STS [R7], R36 ;  /* 0x0000002407007388 */ /* 0x0103e20000000800 */
[----:B0-----:R-:W-:-:S03]  /*04f0*/  LEA R33, R16, UR4, 0x2 ;  /* 0x0000000410217c11 */ /* 0x001fc6000f8e10ff */
[----:B-----5:R-:W-:Y:S04]  /*0500*/  STS [R7+0x80], R35 ;  /* 0x0000802307007388 */ /* 0x020fe80000000800 */
[----:B------:R0:W-:Y:S01]  /*0510*/  STS [R7+0x100], R34 ;  /* 0x0001002207007388 */ /* 0x0001e20000000800 */
[----:B------:R-:W-:-:S03]  /*0520*/  NOP ;  /* 0x0000000000007918 */ /* 0x000fc60000000000 */
[----:B------:R-:W2:Y:S01]  /*0530*/  LDS.128 R16, [R33] ;  /* 0x0000000021107984 */ /* 0x000ea20000000c00 */
[----:B------:R-:W-:Y:S06]  /*0540*/  BAR.SYNC.DEFER_BLOCKING 0x0 ;  /* 0x0000000000007b1d */ /* 0x000fec0000010000 */
[----:B------:R3:W4:Y:S04]  /*0550*/  @!P3 LDG.E R40, desc[UR8][R10.64] ;  /* 0x000000080a28b981 */ /* 0x000728000c1e1900 */
[----:B------:R-:W5:Y:S04]  /*0560*/  @!P2 LDG.E R39, desc[UR8][R12.64+0x80] ;  /* 0x000080080c27a981 */ /* 0x000f68000c1e1900 */
[----:B------:R1:W2:Y:S01]  /*0570*/  @!P1 LDG.E R38, desc[UR8][R14.64+0x100] ;  /* 0x000100080e269981 */ /* 0x0002a2000c1e1900 */
[----:B---3--:R-:W3:Y:S03]  /*0580*/  @!P2 LDC.64 R10, c[0x0][0x218] ;  /* 0x00008600ff0aab82 */ /* 0x008ee60000000a00 */
[----:B------:R0:W2:Y:S05]  /*0590*/  @!P0 LDG.E R37, desc[UR8][R8.64+0x180] ;  /* 0x0001800808258981 */ /* 0x0000aa000c1e1900 */
[----:B-1----:R-:W1:Y:S08]  /*05a0*/  @!P1 LDC.64 R14, c[0x0][0x218] ;  /* 0x00008600ff0e9b82 */ /* 0x002e700000000a00 */
[----:B0-----:R-:W0:Y:S08]  /*05b0*/  @!P3 LDC.64 R8, c[0x0][0x218] ;  /* 0x00008600ff08bb82 */ /* 0x001e300000000a00 */
[----:B------:R-:W1:Y:S01]  /*05c0*/  @!P0 LDC.64 R12, c[0x0][0x218] ;  /* 0x00008600ff0c8b82 */ /* 0x000e620000000a00 */
[----:B---3--:R-:W-:-:S02]  /*05d0*/  @!P2 LEA R36, P5, R22, R10, 0x2 ;  /* 0x0000000a1624a211 */ /* 0x008fc400078a10ff */
[----:B0-----:R-:W-:-:S04]  /*05e0*/  @!P3 LEA R34, P4, R22, R8, 0x2 ;  /* 0x000000081622b211 */ /* 0x001fc800078810ff */
[C-C-:B------:R-:W-:Y:S02]  /*05f0*/  @!P3 LEA.HI.X R35, R22.reuse, R9, R21.reuse, 0x2, P4 ;  /* 0x000000091623b211 */ /* 0x140fe400020f1415 */
[C---:B-1----:R-:W-:Y:S02]  /*0600*/  @!P1 LEA R14, P6, R22.reuse, R14, 0x2 ;  /* 0x0000000e160e9211 */ /* 0x042fe400078c10ff */
[C---:B------:R-:W-:Y:S02]  /*0610*/  @!P0 LEA R12, P4, R22.reuse, R12, 0x2 ;  /* 0x0000000c160c8211 */ /* 0x040fe400078810ff */
[C-C-:B------:R-:W-:Y:S02]  /*0620*/  @!P1 LEA.HI.X R15, R22.reuse, R15, R21.reuse, 0x2, P6 ;  /* 0x0000000f160f9211 */ /* 0x140fe400030f1415 */
[C-C-:B------:R-:W-:Y:S01]  /*0630*/  @!P0 LEA.HI.X R13, R22.reuse, R13, R21.reuse, 0x2, P4 ;  /* 0x0000000d160d8211 */ /* 0x140fe200020f1415 */
[----:B----4-:R-:W-:Y:S04]  /*0640*/  STS [R7], R40 ;  /* 0x0000002807007388 */ /* 0x010fe80000000800 */
[----:B-----5:R-:W-:Y:S04]  /*0650*/  STS [R7+0x80], R39 ;  /* 0x0000802707007388 */ /* 0x020fe80000000800 */
[----:B--2---:R-:W-:Y:S04]  /*0660*/  STS [R7+0x100], R38 ;  /* 0x0001002607007388 */ /* 0x004fe80000000800 */
[----:B------:R0:W-:Y:S02]  /*0670*/  STS [R7+0x180], R37 ;  /* 0x0001802507007388 */ /* 0x0001e40000000800 */
[----:B0-----:R-:W-:Y:S01]  /*0680*/  @!P2 LEA.HI.X R37, R22, R11, R21, 0x2, P5 ;  /* 0x0000000b1625a211 */ /* 0x001fe200028f1415 */
[----:B------:R-:W-:Y:S01]  /*0690*/  NOP ;  /* 0x0000000000007918 */ /* 0x000fe20000000000 */
[----:B------:R-:W0:Y:S01]  /*06a0*/  LDS.128 R8, [R33] ;  /* 0x0000000021087984 */ /* 0x000e220000000c00 */
[----:B------:R-:W-:Y:S06]  /*06b0*/  BAR.SYNC.DEFER_BLOCKING 0x0 ;  /* 0x0000000000007b1d */ /* 0x000fec0000010000 */
[----:B------:R-:W2:Y:S04]  /*06c0*/  @!P3 LDG.E R32, desc[UR8][R34.64] ;  /* 0x000000082220b981 */ /* 0x000ea8000c1e1900 */
[----:B------:R1:W3:Y:S04]  /*06d0*/  @!P2 LDG.E R31, desc[UR8][R36.64+0x80] ;  /* 0x00008008241fa981 */ /* 0x0002e8000c1e1900 */
        /* <DEDUP_REMOVED lines=23> */
.L_x_1718:
[----:B------:R-:W-:Y:S04]  /*0850*/  BSSY B0, `(.L_x_1719) ;  /* 0x000007b000007945 */ /* 0x000fe80003800000 */
[----:B------:R-:W-:Y:S05]  /*0860*/  @!P1 BRA `(.L_x_1720) ;  /* 0x00000004001c9947 */ /* 0x000fea0003800000 */
[----:B------:R-:W-:Y:S01]  /*0870*/  FSETP.NEU.FTZ.AND P2, PT, R36, RZ, PT ;  /* 0x000000ff2400720b */ /* 0x000fe20003f5d000 */
[----:B------:R-:W-:Y:S01]  /*0880*/  BSSY B1, `(.L_x_1721) ;  /* 0x0000013000017945 */ /* 0x000fe20003800000 */
        /* <DEDUP_REMOVED lines=17> */
[----:B--2---:R-:W-:-:S07]  /*09a0*/  FFMA.FTZ R12, R17, -R27, R12 ;  /* 0x8000001b110c7223 */ /* 0x004fce000001000c */
.L_x_1722:
[----:B------:R-:W-:Y:S05]  /*09b0*/  BSYNC B1 ;  /* 0x0000000000017941 */ /* 0x000fea0003800000 */
.L_x_1721:
[----:B------:R-:W-:Y:S04]  /*09c0*/  BSSY B1, `(.L_x_1723) ;  /* 0x0000010000017945 */ /* 0x000fe80003800000 */
[----:B------:R-:W-:Y:S05]  /*09d0*/  @!P4 BRA `(.L_x_1724) ;  /* 0x000000000038c947 */ /* 0x000fea0003800000 */
[----:B------:R-:W-:Y:S01]  /*09e0*/  FADD.FTZ R16, -R24, 1 ;  /* 0x3f80000018107421 */ /* 0x000fe20000010100 */
[----:B------:R-:W-:-:S03]  /*09f0*/  FADD.FTZ R18, -R25, 1 ;  /* 0x3f80000019127421 */ /* 0x000fc60000010100 */
[C---:B------:R-:W-:Y:S01]  /*0a00*/  FMUL.FTZ R16, R35.reuse, R16 ;  /* 0x0000001023107220 */ /* 0x040fe20000410000 */
[----:B------:R-:W-:-:S03]  /*0a10*/  FMUL.FTZ R18, R35, R18 ;  /* 0x0000001223127220 */ /* 0x000fc60000410000 */
[C---:B------:R-:W-:Y:S01]  /*0a20*/  FFMA.FTZ R16, R9.reuse, R24, R16 ;  /* 0x0000001809107223 */ /* 0x040fe20000010010 */
[----:B------:R-:W-:-:S04]  /*0a30*/  FFMA.FTZ R9, R9, R25, R18 ;  /* 0x0000001909097223 */ /* 0x000fc80000010012 */
[C---:B------:R-:W-:Y:S02]  /*0a40*/  FSETP.GT.FTZ.AND P2, PT, R16.reuse, RZ, PT ;  /* 0x000000ff1000720b */ /* 0x040fe40003f54000 */
[----:B------:R-:W-:-:S04]  /*0a50*/  FSETP.GEU.FTZ.AND P3, PT, R16, RZ, PT ;  /* 0x000000ff1000720b */ /* 0x000fc80003f7e000 */
[----:B------:R-:W-:-:S04]  /*0a60*/  SEL R17, RZ, 0x1, P3 ;  /* 0x00000001ff117807 */ /* 0x000fc80001800000 */
[----:B------:R-:W-:-:S03]  /*0a70*/  IADD3 R16, -R17, 0x1, RZ ;  /* 0x0000000111107810 */ /* 0x000fc60007ffe1ff */
[----:B------:R-:W-:-:S05]  /*0a80*/  @!P2 IMAD.MOV R16, RZ, RZ, -R17 ;  /* 0x000000ffff10a224 */ /* 0x000fca00078e0a11 */
[----:B------:R-:W-:-:S05]  /*0a90*/  I2FP.F32.S32 R16, R16 ;  /* 0x0000001000107245 */ /* 0x000fca0000201400 */
[----:B------:R-:W-:-:S04]  /*0aa0*/  FMUL.FTZ R16, R16, UR14 ;  /* 0x0000000e10107c20 */ /* 0x000fc80008410000 */
[----:B--2---:R-:W-:-:S07]  /*0ab0*/  FFMA.FTZ R13, R16, -R27, R13 ;  /* 0x8000001b100d7223 */ /* 0x004fce000001000d */
.L_x_1724:
[----:B------:R-:W-:Y:S05]  /*0ac0*/  BSYNC B1 ;  /* 0x0000000000017941 */ /* 0x000fea0003800000 */
.L_x_1723:
        /* <DEDUP_REMOVED lines=16> */
.L_x_1726:
[----:B------:R-:W-:Y:S05]  /*0bd0*/  BSYNC B1 ;  /* 0x0000000000017941 */ /* 0x000fea0003800000 */
.L_x_1725:
        /* <DEDUP_REMOVED lines=14> */
[----:B--2---:R-:W-:Y:S01]  /*0cc0*/  FFMA.FTZ R15, R16, -R27, R15 ;  /* 0x8000001b100f7223 */ /* 0x004fe2000001000f */
[----:B------:R-:W-:Y:S06]  /*0cd0*/  BRA `(.L_x_1727) ;  /* 0x0000000000c87947 */ /* 0x000fec0003800000 */
.L_x_1720:
[----:B------:R-:W-:Y:S01]  /*0ce0*/  FADD.FTZ R16, -R24, 1 ;  /* 0x3f80000018107421 */ /* 0x000fe20000010100 */
[----:B------:R-:W-:-:S03]  /*0cf0*/  FADD.FTZ R29, -R25, 1 ;  /* 0x3f800000191d7421 */ /* 0x000fc60000010100 */
[-C--:B------:R-:W-:Y:S01]  /*0d00*/  FMUL.FTZ R17, R36, R16.reuse ;  /* 0x0000001024117220 */ /* 0x080fe20000410000 */
[-C--:B------:R-:W-:Y:S01]  /*0d10*/  FMUL.FTZ R18, R35, R16.reuse ;  /* 0x0000001023127220 */ /* 0x080fe20000410000 */
[-C--:B------:R-:W-:Y:S01]  /*0d20*/  FMUL.FTZ R19, R34, R16.reuse ;  /* 0x0000001022137220 */ /* 0x080fe20000410000 */
[----:B------:R-:W-:Y:S01]  /*0d30*/  FMUL.FTZ R16, R33, R16 ;  /* 0x0000001021107220 */ /* 0x000fe20000410000 */
[-C--:B------:R-:W-:Y:S01]  /*0d40*/  FFMA.FTZ R17, R8, R24.reuse, R17 ;  /* 0x0000001808117223 */ /* 0x080fe20000010011 */
[-C--:B------:R-:W-:Y:S01]  /*0d50*/  FFMA.FTZ R18, R9, R24.reuse, R18 ;  /* 0x0000001809127223 */ /* 0x080fe20000010012 */
[-C--:B------:R-:W-:Y:S01]  /*0d60*/  FFMA.FTZ R19, R10, R24.reuse, R19 ;  /* 0x000000180a137223 */ /* 0x080fe20000010013 */
[----:B------:R-:W-:Y:S01]  /*0d70*/  FFMA.FTZ R16, R11, R24, R16 ;  /* 0x000000180b107223 */ /* 0x000fe20000010010 */
[----:B------:R-:W-:Y:S01]  /*0d80*/  FMUL.FTZ R37, R34, R29 ;  /* 0x0000001d22257220 */ /* 0x000fe20000410000 */
[C---:B------:R-:W-:Y:S02]  /*0d90*/  FSETP.GEU.FTZ.AND P2, PT, R17.reuse, RZ, PT ;  /* 0x000000ff1100720b */ /* 0x040fe40003f5e000 */
[----:B------:R-:W-:Y:S01]  /*0da0*/  FSETP.GT.FTZ.AND P1, PT, R17, RZ, PT ;  /* 0x000000ff1100720b */ /* 0x000fe20003f34000 */
[----:B------:R-:W-:Y:S01]  /*0db0*/  FFMA.FTZ R10, R10, R25, R37 ;  /* 0x000000190a0a7223 */ /* 0x000fe20000010025 */
[----:B------:R-:W-:-:S02]  /*0dc0*/  FSETP.GEU.FTZ.AND P3, PT, R18, RZ, PT ;  /* 0x000000ff1200720b */ /* 0x000fc40003f7e000 */
[----:B------:R-:W-:Y:S02]  /*0dd0*/  SEL R17, RZ, 0x1, P2 ;  /* 0x00000001ff117807 */ /* 0x000fe40001000000 */
[----:B------:R-:W-:Y:S02]  /*0de0*/  FSETP.GT.FTZ.AND P0, PT, R18, RZ, PT ;  /* 0x000000ff1200720b */ /* 0x000fe40003f14000 */
[C---:B------:R-:W-:Y:S02]  /*0df0*/  FSETP.GT.FTZ.AND P2, PT, R19.reuse, RZ, PT ;  /* 0x000000ff1300720b */ /* 0x040fe40003f54000 */
[----:B------:R-:W-:Y:S02]  /*0e00*/  FSETP.GT.FTZ.AND P5, PT, R16, RZ, PT ;  /* 0x000000ff1000720b */ /* 0x000fe40003fb4000 */
[----:B------:R-:W-:Y:S02]  /*0e10*/  SEL R30, RZ, 0x1, P3 ;  /* 0x00000001ff1e7807 */ /* 0x000fe40001800000 */
[----:B------:R-:W-:-:S02]  /*0e20*/  FSETP.GEU.FTZ.AND P4, PT, R19, RZ, PT ;  /* 0x000000ff1300720b */ /* 0x000fc40003f9e000 */
[----:B------:R-:W-:Y:S02]  /*0e30*/  FSETP.GEU.FTZ.AND P3, PT, R16, RZ, PT ;  /* 0x000000ff1000720b */ /* 0x000fe40003f7e000 */
[----:B------:R-:W-:Y:S02]  /*0e40*/  SEL R31, RZ, 0x1, P4 ;  /* 0x00000001ff1f7807 */ /* 0x000fe40002000000 */
[----:B------:R-:W-:Y:S02]  /*0e50*/  SEL R32, RZ, 0x1, P3 ;  /* 0x00000001ff207807 */ /* 0x000fe40001800000 */
[----:B------:R-:W-:Y:S01]  /*0e60*/  IADD3 R19, -R17, 0x1, RZ ;  /* 0x0000000111137810 */ /* 0x000fe20007ffe1ff */
[----:B------:R-:W-:Y:S01]  /*0e70*/  @!P1 IMAD.MOV R19, RZ, RZ, -R17 ;  /* 0x000000ffff139224 */ /* 0x000fe200078e0a11 */
[----:B------:R-:W-:Y:S01]  /*0e80*/  IADD3 R18, -R30, 0x1, RZ ;  /* 0x000000011e127810 */ /* 0x000fe20007ffe1ff */
[----:B------:R-:W-:Y:S01]  /*0e90*/  @!P0 IMAD.MOV R18, RZ, RZ, -R30 ;  /* 0x000000ffff128224 */ /* 0x000fe200078e0a1e */
[----:B------:R-:W-:Y:S01]  /*0ea0*/  IADD3 R17, -R31, 0x1, RZ ;  /* 0x000000011f117810 */ /* 0x000fe20007ffe1ff */
[----:B------:R-:W-:Y:S01]  /*0eb0*/  @!P2 IMAD.MOV R17, RZ, RZ, -R31 ;  /* 0x000000ffff11a224 */ /* 0x000fe200078e0a1f */
[----:B------:R-:W-:Y:S01]  /*0ec0*/  IADD3 R16, -R32, 0x1, RZ ;  /* 0x0000000120107810 */ /* 0x000fe20007ffe1ff */
[----:B------:R-:W-:-:S02]  /*0ed0*/  @!P5 IMAD.MOV R16, RZ, RZ, -R32 ;  /* 0x000000ffff10d224 */ /* 0x000fc400078e0a20 */
[----:B------:R-:W-:Y:S01]  /*0ee0*/  FMUL.FTZ R30, R35, R29 ;  /* 0x0000001d231e7220 */ /* 0x000fe20000410000 */
[----:B------:R-:W-:Y:S01]  /*0ef0*/  I2FP.F32.S32 R19, R19 ;  /* 0x0000001300137245 */ /* 0x000fe20000201400 */
[----:B------:R-:W-:Y:S01]  /*0f00*/  FMUL.FTZ R31, R36, R29 ;  /* 0x0000001d241f7220 */ /* 0x000fe20000410000 */
[----:B------:R-:W-:Y:S01]  /*0f10*/  I2FP.F32.S32 R18, R18 ;  /* 0x0000001200127245 */ /* 0x000fe20000201400 */
[----:B------:R-:W-:Y:S01]  /*0f20*/  FFMA.FTZ R9, R9, R25, R30 ;  /* 0x0000001909097223 */ /* 0x000fe2000001001e */
[----:B------:R-:W-:Y:S01]  /*0f30*/  I2FP.F32.S32 R17, R17 ;  /* 0x0000001100117245 */ /* 0x000fe20000201400 */
[----:B------:R-:W-:Y:S01]  /*0f40*/  FMUL.FTZ R30, R33, R29 ;  /* 0x0000001d211e7220 */ /* 0x000fe20000410000 */
[----:B------:R-:W-:Y:S01]  /*0f50*/  I2FP.F32.S32 R16, R16 ;  /* 0x0000001000107245 */ /* 0x000fe20000201400 */
[----:B------:R-:W-:Y:S01]  /*0f60*/  FMUL.FTZ R19, R19, UR14 ;  /* 0x0000000e13137c20 */ /* 0x000fe20008410000 */
[----:B------:R-:W-:Y:S01]  /*0f70*/  FMUL.FTZ R18, R18, UR14 ;  /* 0x0000000e12127c20 */ /* 0x000fe20008410000 */
[----:B------:R-:W-:Y:S01]  /*0f80*/  FMUL.FTZ R17, R17, UR14 ;  /* 0x0000000e11117c20 */ /* 0x000fe20008410000 */
[-C--:B------:R-:W-:Y:S01]  /*0f90*/  FFMA.FTZ R8, R8, R25.reuse, R31 ;  /* 0x0000001908087223 */ /* 0x080fe2000001001f */
[----:B------:R-:W-:Y:S01]  /*0fa0*/  FMUL.FTZ R16, R16, UR14 ;  /* 0x0000000e10107c20 */ /* 0x000fe20008410000 */
[----:B------:R-:W-:Y:S01]  /*0fb0*/  FFMA.FTZ R11, R11, R25, R30 ;  /* 0x000000190b0b7223 */ /* 0x000fe2000001001e */
[-C--:B--2---:R-:W-:Y:S01]  /*0fc0*/  FFMA.FTZ R12, R19, -R27.reuse, R12 ;  /* 0x8000001b130c7223 */ /* 0x084fe2000001000c */
[-C--:B------:R-:W-:Y:S01]  /*0fd0*/  FFMA.FTZ R13, R18, -R27.reuse, R13 ;  /* 0x8000001b120d7223 */ /* 0x080fe2000001000d */
[-C--:B------:R-:W-:Y:S01]  /*0fe0*/  FFMA.FTZ R14, R17, -R27.reuse, R14 ;  /* 0x8000001b110e7223 */ /* 0x080fe2000001000e */
[----:B------:R-:W-:-:S07]  /*0ff0*/  FFMA.FTZ R15, R16, -R27, R15 ;  /* 0x8000001b100f7223 */ /* 0x000fce000001000f */
.L_x_1727:
[----:B------:R-:W-:Y:S05]  /*1000*/  BSYNC B0 ;  /* 0x0000000000007941 */ /* 0x000fea0003800000 */
.L_x_1719:
[----:B------:R-:W-:Y:S01]  /*1010*/  BAR.SYNC.DEFER_BLOCKING 0x0 ;  /* 0x0000000000007b1d */ /* 0x000fe20000010000 */
[----:B------:R-:W-:Y:S01]  /*1020*/  IMAD R37, R2, 0x4, R26 ;  /* 0x0000000402257824 */ /* 0x000fe200078e021a */
[----:B------:R-:W-:-:S04]  /*1030*/  ISETP.NE.AND P0, PT, R0, RZ, PT ;  /* 0x000000ff0000720c */ /* 0x000fc80003f05270 */
        /* <DEDUP_REMOVED lines=65> */
.L_x_1729:
        /* <DEDUP_REMOVED lines=11> */
.L_x_2158:


//--------------------- .text._Z21kOptimizer32bit1StateI6__halfLi5EEvPT_S2_PfS3_ffffffiffbi --------------------------
	.section	.text._Z21kOptimizer32bit1StateI6__halfLi5EEvPT_S2_PfS3_ffffffiffbi,"ax",@progbits
	.align	128
        .global         _Z21kOptimizer32bit1StateI6__halfLi5EEvPT_S2_PfS3_ffffffiffbi
        .type           _Z21kOptimizer32bit1StateI6__halfLi5EEvPT_S2_PfS3_ffffffiffbi,@function
        .size           _Z21kOptimizer32bit1StateI6__halfLi5EEvPT_S2_PfS3_ffffffiffbi,(.L_x_2159 - _Z21kOptimizer32bit1StateI6__halfLi5EEvPT_S2_PfS3_ffffffiffbi)
        .other          _Z21kOptimizer32bit1StateI6__halfLi5EEvPT_S2_PfS3_ffffffiffbi,@"STO_CUDA_ENTRY STV_DEFAULT"
_Z21kOptimizer32bit1StateI6__halfLi5EEvPT_S2_PfS3_ffffffiffbi:
.text._Z21kOptimizer32bit1StateI6__halfLi5EEvPT_S2_PfS3_ffffffiffbi:
        /* <DEDUP_REMOVED lines=28> */
.L_x_1730:
        /* <DEDUP_REMOVED lines=13> */
.L_x_1742:
        /* <DEDUP_REMOVED lines=74> */
[----:B0-----:R-:W-:-:S05]  /*0730*/  HADD2.F32 R30, -RZ, R24.H0_H0 ;  /* 0x20000018ff1e7230 */ /* 0x001fca0000004100 */
[----:B------:R-:W-:-:S05]  /*0740*/  FMUL.FTZ R30, R30, UR7 ;  /* 0x000000071e1e7c20 */ /* 0x000fca0008410000 */
[----:B------:R-:W-:-:S04]  /*0750*/  F2FP.F16.F32.PACK_AB R30, RZ, R30 ;  /* 0x0000001eff1e723e */ /* 0x000fc800000000ff */
[----:B-1----:R-:W-:Y:S01]  /*0760*/  PRMT R28, R30, 0x7610, R28 ;  /* 0x000076101e1c7816 */ /* 0x002fe2000000001c */
[----:B--2---:R-:W-:Y:S04]  /*0770*/  STS.U16 [R37], R2 ;  /* 0x0000000225007388 */ /* 0x004fe80000000400 */
[----:B---3--:R-:W-:Y:S04]  /*0780*/  STS.U16 [R37+0x40], R0 ;  /* 0x0000400025007388 */ /* 0x008fe80000000400 */
[----:B----4-:R-:W-:Y:S04]  /*0790*/  STS.U16 [R37+0x80], R19 ;  /* 0x0000801325007388 */ /* 0x010fe80000000400 */
[----:B-----5:R-:W-:Y:S01]  /*07a0*/  STS.U16 [R37+0xc0], R21 ;  /* 0x0000c01525007388 */ /* 0x020fe20000000400 */
[----:B------:R-:W-:-:S03]  /*07b0*/  NOP ;  /* 0x0000000000007918 */ /* 0x000fc60000000000 */
[----:B------:R-:W0:Y:S02]  /*07c0*/  LDS.64 R38, [R39] ;  /* 0x0000000027267984 */ /* 0x000e240000000a00 */
[C---:B0-----:R-:W-:Y:S02]  /*07d0*/  PRMT R27, R38.reuse, 0x7610, R27 ;  /* 0x00007610261b7816 */ /* 0x041fe4000000001b */
[----:B------:R-:W-:Y:S02]  /*07e0*/  PRMT R26, R38, 0x7632, R26 ;  /* 0x00007632261a7816 */ /* 0x000fe4000000001a */
[C---:B------:R-:W-:Y:S02]  /*07f0*/  PRMT R0, R39.reuse, 0x7610, R0 ;  /* 0x0000761027007816 */ /* 0x040fe40000000000 */
        /* <DEDUP_REMOVED lines=14> */
.L_x_1731:
[----:B------:R-:W-:Y:S02]  /*08e0*/  HADD2.F32 R28, -RZ, R28.H0_H0 ;  /* 0x2000001cff1c7230 */ /* 0x000fe40000004100 */
[----:B------:R-:W-:Y:S02]  /*08f0*/  HADD2.F32 R19, -RZ, R27.H0_H0 ;  /* 0x2000001bff137230 */ /* 0x000fe40000004100 */
[----:B------:R-:W-:Y:S02]  /*0900*/  HADD2.F32 R24, -RZ, R24.H1_H1 ;  /* 0x30000018ff187230 */ /* 0x000fe40000004100 */
[--C-:B------:R-:W-:Y:S02]  /*0910*/  HADD2.F32 R21, -RZ, R25.reuse.H0_H0 ;  /* 0x20000019ff157230 */ /* 0x100fe40000004100 */
[----:B------:R-:W-:Y:S01]  /*0920*/  FFMA.FTZ R19, R19, UR12, R28 ;  /* 0x0000000c13137c23 */ /* 0x000fe2000801001c */
[----:B------:R-:W-:Y:S02]  /*0930*/  HADD2.F32 R25, -RZ, R25.H1_H1 ;  /* 0x30000019ff197230 */ /* 0x000fe40000004100 */
[----:B------:R-:W-:Y:S01]  /*0940*/  FMUL.FTZ R24, R24, UR7 ;  /* 0x0000000718187c20 */ /* 0x000fe20008410000 */
[----:B------:R-:W-:-:S04]  /*0950*/  FMUL.FTZ R28, R21, UR7 ;  /* 0x00000007151c7c20 */ /* 0x000fc80008410000 */
[----:B------:R-:W-:Y:S01]  /*0960*/  F2FP.F16.F32.PACK_AB R29, R24, R19 ;  /* 0x00000013181d723e */ /* 0x000fe200000000ff */
[----:B------:R-:W-:-:S04]  /*0970*/  HADD2.F32 R24, -RZ, R26.H0_H0 ;  /* 0x2000001aff187230 */ /* 0x000fc80000004100 */
[----:B------:R-:W-:-:S05]  /*0980*/  HADD2.F32 R19, -RZ, R29.H1_H1 ;  /* 0x3000001dff137230 */ /* 0x000fca0000004100 */
[----:B------:R-:W-:Y:S01]  /*0990*/  FFMA.FTZ R19, R24, UR12, R19 ;  /* 0x0000000c18137c23 */ /* 0x000fe20008010013 */
[----:B------:R-:W-:-:S04]  /*09a0*/  HADD2.F32 R24, -RZ, R0.H0_H0 ;  /* 0x20000000ff187230 */ /* 0x000fc80000004100 */
[----:B------:R-:W-:Y:S01]  /*09b0*/  F2FP.F16.F32.PACK_AB R21, R28, R19 ;  /* 0x000000131c15723e */ /* 0x000fe200000000ff */
[----:B------:R-:W-:-:S04]  /*09c0*/  FMUL.FTZ R28, R25, UR7 ;  /* 0x00000007191c7c20 */ /* 0x000fc80008410000 */
[----:B------:R-:W-:-:S05]  /*09d0*/  HADD2.F32 R19, -RZ, R21.H1_H1 ;  /* 0x30000015ff137230 */ /* 0x000fca0000004100 */
[----:B------:R-:W-:Y:S01]  /*09e0*/  FFMA.FTZ R19, R24, UR12, R19 ;  /* 0x0000000c18137c23 */ /* 0x000fe20008010013 */
[----:B------:R-:W-:-:S04]  /*09f0*/  HADD2.F32 R24, -RZ, R2.H0_H0 ;  /* 0x20000002ff187230 */ /* 0x000fc80000004100 */
[----:B------:R-:W-:Y:S02]  /*0a00*/  F2FP.F16.F32.PACK_AB R34, R28, R19 ;  /* 0x000000131c22723e */ /* 0x000fe400000000ff */
[----:B------:R-:W-:Y:S02]  /*0a10*/  PRMT R28, R29, 0x7610, R28 ;  /* 0x000076101d1c7816 */ /* 0x000fe4000000001c */
[----:B------:R-:W-:Y:S01]  /*0a20*/  PRMT R29, R21, 0x7610, R29 ;  /* 0x00007610151d7816 */ /* 0x000fe2000000001d */
[----:B------:R-:W-:-:S05]  /*0a30*/  HADD2.F32 R19, -RZ, R34.H1_H1 ;  /* 0x30000022ff137230 */ /* 0x000fca0000004100 */
[----:B------:R-:W-:-:S05]  /*0a40*/  FFMA.FTZ R19, R24, UR12, R19 ;  /* 0x0000000c18137c23 */ /* 0x000fca0008010013 */
[----:B------:R-:W-:-:S04]  /*0a50*/  F2FP.F16.F32.PACK_AB R19, RZ, R19 ;  /* 0x00000013ff13723e */ /* 0x000fc800000000ff */
[----:B------:R-:W-:-:S07]  /*0a60*/  PRMT R35, R19, 0x7610, R35 ;  /* 0x0000761013237816 */ /* 0x000fce0000000023 */
.L_x_1732:
[----:B------:R-:W-:Y:S01]  /*0a70*/  UPRMT UR5, UR13, 0x8880, URZ ;  /* 0x000088800d057896 */ /* 0x000fe2000800003f */
[----:B------:R-:W-:Y:S05]  /*0a80*/  BSSY B0, `(.L_x_1733) ;  /* 0x0000094000007945 */ /* 0x000fea0003800000 */
[----:B------:R-:W-:-:S13]  /*0a90*/  ISETP.NE.AND P0, PT, RZ, UR5, PT ;  /* 0x00000005ff007c0c */ /* 0x000fda000bf05270 */
[----:B------:R-:W-:Y:S05]  /*0aa0*/  @!P0 BRA `(.L_x_1734) ;  /* 0x00000004004c8947 */ /* 0x000fea0003800000 */
        /* <DEDUP_REMOVED lines=10> */
[----:B------:R-:W-:Y:S01]  /*0b50*/  FADD.FTZ R25, -R22, 1 ;  /* 0x3f80000016197421 */ /* 0x000fe20000010100 */
[----:B------:R-:W-:Y:S02]  /*0b60*/  HADD2.F32 R31, -RZ, R27.H0_H0 ;  /* 0x2000001bff1f7230 */ /* 0x000fe40000004100 */
[----:B------:R-:W-:Y:S01]  /*0b70*/  FADD.FTZ R27, -R23, 1 ;  /* 0x3f800000171b7421 */ /* 0x000fe20000010100 */
[----:B------:R-:W-:-:S04]  /*0b80*/  FMUL.FTZ R25, R32, R25 ;  /* 0x0000001920197220 */ /* 0x000fc80000410000 */
[----:B------:R-:W-:-:S05]  /*0b90*/  FFMA.FTZ R25, R12, R22, R25 ;  /* 0x000000160c197223 */ /* 0x000fca0000010019 */
[C---:B------:R-:W-:Y:S02]  /*0ba0*/  FSETP.GT.FTZ.AND P2, PT, R25.reuse, RZ, PT ;  /* 0x000000ff1900720b */ /* 0x040fe40003f54000 */
[----:B------:R-:W-:-:S04]  /*0bb0*/  FSETP.GEU.FTZ.AND P3, PT, R25, RZ, PT ;  /* 0x000000ff1900720b */ /* 0x000fc80003f7e000 */
[----:B------:R-:W-:-:S04]  /*0bc0*/  SEL R30, RZ, 0x1, P3 ;  /* 0x00000001ff1e7807 */ /* 0x000fc80001800000 */
[----:B------:R-:W-:-:S03]  /*0bd0*/  IADD3 R25, -R30, 0x1, RZ ;  /* 0x000000011e197810 */ /* 0x000fc60007ffe1ff */
[----:B------:R-:W-:-:S05]  /*0be0*/  @!P2 IMAD.MOV R25, RZ, RZ, -R30 ;  /* 0x000000ffff19a224 */ /* 0x000fca00078e0a1e */
[----:B------:R-:W-:-:S05]  /*0bf0*/  I2FP.F32.S32 R25, R25 ;  /* 0x0000001900197245 */ /* 0x000fca0000201400 */
[----:B------:R-:W-:Y:S01]  /*0c00*/  FMUL.FTZ R30, R25, UR14 ;  /* 0x0000000e191e7c20 */ /* 0x000fe20008410000 */
[----:B------:R-:W-:-:S03]  /*0c10*/  FMUL.FTZ R25, R32, R27 ;  /* 0x0000001b20197220 */ /* 0x000fc60000410000 */
[----:B------:R-:W-:Y:S01]  /*0c20*/  FFMA.FTZ R27, R30, -R3, R31 ;  /* 0x800000031e1b7223 */ /* 0x000fe2000001001f */
[----:B------:R-:W-:-:S04]  /*0c30*/  FFMA.FTZ R12, R12, R23, R25 ;  /* 0x000000170c0c7223 */ /* 0x000fc80000010019 */
[----:B------:R-:W-:-:S07]  /*0c40*/  F2FP.F16.F32.PACK_AB R27, RZ, R27 ;  /* 0x0000001bff1b723e */ /* 0x000fce00000000ff */
.L_x_1736:
[----:B------:R-:W-:Y:S05]  /*0c50*/  BSYNC B1 ;  /* 0x0000000000017941 */ /* 0x000fea0003800000 */
.L_x_1735:
[----:B------:R-:W-:Y:S04]  /*0c60*/  BSSY B1, `(.L_x_1737) ;  /* 0x0000012000017945 */ /* 0x000fe80003800000 */
[----:B------:R-:W-:Y:S05]  /*0c70*/  @!P4 BRA `(.L_x_1738) ;  /* 0x000000000040c947 */ /* 0x000fea0003800000 */
[----:B------:R-:W-:Y:S01]  /*0c80*/  FADD.FTZ R25, -R22, 1 ;  /* 0x3f80000016197421 */ /* 0x000fe20000010100 */
[----:B------:R-:W-:Y:S02]  /*0c90*/  HADD2.F32 R31, -RZ, R26.H0_H0 ;  /* 0x2000001aff1f7230 */ /* 0x000fe40000004100 */
[----:B------:R-:W-:Y:S01]  /*0ca0*/  FADD.FTZ R33, -R23, 1 ;  /* 0x3f80000017217421 */ /* 0x000fe20000010100 */
[----:B------:R-:W-:-:S03]  /*0cb0*/  FMUL.FTZ R30, R25, R24 ;  /* 0x00000018191e7220 */ /* 0x000fc60000410000 */
        /* <DEDUP_REMOVED lines=11> */
[----:B------:R-:W-:-:S07]  /*0d70*/  F2FP.F16.F32.PACK_AB R26, RZ, R26 ;  /* 0x0000001aff1a723e */ /* 0x000fce00000000ff */
.L_x_1738:
[----:B------:R-:W-:Y:S05]  /*0d80*/  BSYNC B1 ;  /* 0x0000000000017941 */ /* 0x000fea0003800000 */
.L_x_1737:
[----:B------:R-:W-:Y:S04]  /*0d90*/  BSSY B1, `(.L_x_1739) ;  /* 0x0000012000017945 */ /* 0x000fe80003800000 */
        /* <DEDUP_REMOVED lines=9> */
[----:B------:R-:W-:Y:S02]  /*0e30*/  HADD2.F32 R25, -RZ, R0.H0_H0 ;  /* 0x20000000ff197230 */ /* 0x000fe40000004100 */
[----:B------:R-:W-:Y:S01]  /*0e40*/  FADD.FTZ R0, -R23, 1 ;  /* 0x3f80000017007421 */ /* 0x000fe20000010100 */
[----:B------:R-:W-:-:S03]  /*0e50*/  I2FP.F32.S32 R24, R24 ;  /* 0x0000001800187245 */ /* 0x000fc60000201400 */
[----:B------:R-:W-:Y:S02]  /*0e60*/  FMUL.FTZ R21, R0, R21 ;  /* 0x0000001500157220 */ /* 0x000fe40000410000 */
[----:B------:R-:W-:Y:S02]  /*0e70*/  FMUL.FTZ R24, R24, UR14 ;  /* 0x0000000e18187c20 */ /* 0x000fe40008410000 */
[----:B------:R-:W-:Y:S02]  /*0e80*/  FFMA.FTZ R14, R14, R23, R21 ;  /* 0x000000170e0e7223 */ /* 0x000fe40000010015 */
[----:B------:R-:W-:-:S05]  /*0e90*/  FFMA.FTZ R0, R24, -R3, R25 ;  /* 0x8000000318007223 */ /* 0x000fca0000010019 */
[----:B------:R-:W-:-:S07]  /*0ea0*/  F2FP.F16.F32.PACK_AB R0, RZ, R0 ;  /* 0x00000000ff00723e */ /* 0x000fce00000000ff */
.L_x_1740:
[----:B------:R-:W-:Y:S05]  /*0eb0*/  BSYNC B1 ;  /* 0x0000000000017941 */ /* 0x000fea0003800000 */
.L_x_1739:
[----:B------:R-:W-:Y:S05]  /*0ec0*/  @!P0 BRA `(.L_x_1741) ;  /* 0x00000004003c8947 */ /* 0x000fea0003800000 */
[----:B------:R-:W-:Y:S01]  /*0ed0*/  FADD.FTZ R24, -R22, 1 ;  /* 0x3f80000016187421 */ /* 0x000fe20000010100 */
[----:B------:R-:W-:-:S03]  /*0ee0*/  HADD2.F32 R25, -RZ, R2.H0_H0 ;  /* 0x20000002ff197230 */ /* 0x000fc60000004100 */
        /* <DEDUP_REMOVED lines=13> */
[----:B------:R-:W-:Y:S01]  /*0fc0*/  F2FP.F16.F32.PACK_AB R2, RZ, R2 ;  /* 0x00000002ff02723e */ /* 0x000fe200000000ff */
[----:B------:R-:W-:Y:S06]  /*0fd0*/  BRA `(.L_x_1741) ;  /* 0x0000000000f87947 */ /* 0x000fec0003800000 */
.L_x_1734:
[----:B------:R-:W-:Y:S02]  /*0fe0*/  HADD2.F32 R24, -RZ, R28.H0_H0 ;  /* 0x2000001cff187230 */ /* 0x000fe40000004100 */
[----:B------:R-:W-:Y:S01]  /*0ff0*/  FADD.FTZ R30, -R22, 1 ;  /* 0x3f800000161e7421 */ /* 0x000fe20000010100 */
[----:B------:R-:W-:Y:S02]  /*1000*/  HADD2.F32 R25, -RZ, R29.H0_H0 ;  /* 0x2000001dff197230 */ /* 0x000fe40000004100 */
[----:B------:R-:W-:Y:S02]  /*1010*/  HADD2.F32 R21, -RZ, R35.H0_H0 ;  /* 0x20000023ff157230 */ /* 0x000fe40000004100 */
[----:B------:R-:W-:Y:S01]  /*1020*/  FMUL.FTZ R19, R24, R30 ;  /* 0x0000001e18137220 */ /* 0x000fe20000410000 */
[----:B------:R-:W-:Y:S02]  /*1030*/  HADD2.F32 R27, -RZ, R27.H0_H0 ;  /* 0x2000001bff1b7230 */ /* 0x000fe40000004100 */
[----:B------:R-:W-:Y:S01]  /*1040*/  FMUL.FTZ R32, R30, R25 ;  /* 0x000000191e207220 */ /* 0x000fe20000410000 */
[----:B------:R-:W-:-:S02]  /*1050*/  HADD2.F32 R41, -RZ, R0.H0_H0 ;  /* 0x20000000ff297230 */ /* 0x000fc40000004100 */
[-C--:B------:R-:W-:Y:S01]  /*1060*/  FFMA.FTZ R31, R12, R22.reuse, R19 ;  /* 0x000000160c1f7223 */ /* 0x080fe20000010013 */
[----:B------:R-:W-:Y:S02]  /*1070*/  HADD2.F32 R19, -RZ, R34.H0_H0 ;  /* 0x20000022ff137230 */ /* 0x000fe40000004100 */
[----:B------:R-:W-:Y:S01]  /*1080*/  FFMA.FTZ R32, R13, R22, R32 ;  /* 0x000000160d207223 */ /* 0x000fe20000010020 */
[----:B------:R-:W-:Y:S01]  /*1090*/  HADD2.F32 R43, -RZ, R2.H0_H0 ;  /* 0x20000002ff2b7230 */ /* 0x000fe20000004100 */
[C---:B------:R-:W-:Y:S02]  /*10a0*/  FSETP.GT.FTZ.AND P0, PT, R31.reuse, RZ, PT ;  /* 0x000000ff1f00720b */ /* 0x040fe40003f14000 */
[----:B------:R-:W-:Y:S01]  /*10b0*/  FSETP.GEU.FTZ.AND P1, PT, R31, RZ, PT ;  /* 0x000000ff1f00720b */ /* 0x000fe20003f3e000 */
[C---:B------:R-:W-:Y:S01]  /*10c0*/  FMUL.FTZ R31, R30.reuse, R19 ;  /* 0x000000131e1f7220 */ /* 0x040fe20000410000 */
[----:B------:R-:W-:Y:S01]  /*10d0*/  FMUL.FTZ R30, R30, R21 ;  /* 0x000000151e1e7220 */ /* 0x000fe20000410000 */
[----:B------:R-:W-:-:S02]  /*10e0*/  FSETP.GEU.FTZ.AND P2, PT, R32, RZ, PT ;  /* 0x000000ff2000720b */ /* 0x000fc40003f5e000 */
[-C--:B------:R-:W-:Y:S01]  /*10f0*/  FFMA.FTZ R31, R14, R22.reuse, R31 ;  /* 0x000000160e1f7223 */ /* 0x080fe2000001001f */
[----:B------:R-:W-:Y:S01]  /*1100*/  FFMA.FTZ R33, R15, R22, R30 ;  /* 0x000000160f217223 */ /* 0x000fe2000001001e */
[----:B------:R-:W-:Y:S02]  /*1110*/  SEL R38, RZ, 0x1, P1 ;  /* 0x00000001ff267807 */ /* 0x000fe40000800000 */
[----:B------:R-:W-:Y:S02]  /*1120*/  FSETP.GT.FTZ.AND P1, PT, R32, RZ, PT ;  /* 0x000000ff2000720b */ /* 0x000fe40003f34000 */
[----:B------:R-:W-:Y:S02]  /*1130*/  FSETP.GT.FTZ.AND P3, PT, R31, RZ, PT ;  /* 0x000000ff1f00720b */ /* 0x000fe40003f74000 */
[----:B------:R-:W-:Y:S02]  /*1140*/  FSETP.GT.FTZ.AND P5, PT, R33, RZ, PT ;  /* 0x000000ff2100720b */ /* 0x000fe40003fb4000 */
[----:B------:R-:W-:-:S02]  /*1150*/  FSETP.GEU.FTZ.AND P4, PT, R31, RZ, PT ;  /* 0x000000ff1f00720b */ /* 0x000fc40003f9e000 */
[----:B------:R-:W-:Y:S02]  /*1160*/  FSETP.GEU.FTZ.AND P6, PT, R33, RZ, PT ;  /* 0x000000ff2100720b */ /* 0x000fe40003fde000 */
[----:B------:R-:W-:Y:S01]  /*1170*/  IADD3 R30, -R38, 0x1, RZ ;  /* 0x00000001261e7810 */ /* 0x000fe20007ffe1ff */
[----:B------:R-:W-:Y:S01]  /*1180*/  @!P0 IMAD.MOV R30, RZ, RZ, -R38 ;  /* 0x000000ffff1e8224 */ /* 0x000fe200078e0a26 */
[----:B------:R-:W-:Y:S02]  /*1190*/  SEL R38, RZ, 0x1, P2 ;  /* 0x00000001ff267807 */ /* 0x000fe40001000000 */
        /* <DEDUP_REMOVED lines=8> */
[----:B------:R-:W-:Y:S01]  /*1220*/  I2FP.F32.S32 R30, R30 ;  /* 0x0000001e001e7245 */ /* 0x000fe20000201400 */
[----:B------:R-:W-:Y:S01]  /*1230*/  HADD2.F32 R39, -RZ, R26.H0_H0 ;  /* 0x2000001aff277230 */ /* 0x000fe20000004100 */
[----:B------:R-:W-:Y:S01]  /*1240*/  I2FP.F32.S32 R31, R31 ;  /* 0x0000001f001f7245 */ /* 0x000fe20000201400 */
[----:B------:R-:W-:Y:S01]  /*1250*/  FADD.FTZ R26, -R23, 1 ;  /* 0x3f800000171a7421 */ /* 0x000fe20000010100 */
[----:B------:R-:W-:Y:S01]  /*1260*/  I2FP.F32.S32 R32, R32 ;  /* 0x0000002000207245 */ /* 0x000fe20000201400 */
[----:B------:R-:W-:Y:S01]  /*1270*/  FMUL.FTZ R30, R30, UR14 ;  /* 0x0000000e1e1e7c20 */ /* 0x000fe20008410000 */
[----:B------:R-:W-:Y:S01]  /*1280*/  I2FP.F32.S32 R33, R33 ;  /* 0x0000002100217245 */ /* 0x000fe20000201400 */
[----:B------:R-:W-:Y:S01]  /*1290*/  FMUL.FTZ R0, R31, UR14 ;  /* 0x0000000e1f007c20 */ /* 0x000fe20008410000 */
[----:B------:R-:W-:Y:S01]  /*12a0*/  FMUL.FTZ R19, R26, R19 ;  /* 0x000000131a137220 */ /* 0x000fe20000410000 */
[----:B------:R-:W-:Y:S01]  /*12b0*/  FMUL.FTZ R32, R32, UR14 ;  /* 0x0000000e20207c20 */ /* 0x000fe20008410000 */
[-C--:B------:R-:W-:Y:S01]  /*12c0*/  FFMA.FTZ R27, R30, -R3.reuse, R27 ;  /* 0x800000031e1b7223 */ /* 0x080fe2000001001b */
[----:B------:R-:W-:Y:S01]  /*12d0*/  FMUL.FTZ R2, R33, UR14 ;  /* 0x0000000e21027c20 */ /* 0x000fe20008410000 */
[-C--:B------:R-:W-:Y:S01]  /*12e0*/  FFMA.FTZ R0, R0, -R3.reuse, R39 ;  /* 0x8000000300007223 */ /* 0x080fe20000010027 */
[-C--:B------:R-:W-:Y:S01]  /*12f0*/  FFMA.FTZ R32, R32, -R3.reuse, R41 ;  /* 0x8000000320207223 */ /* 0x080fe20000010029 */
[----:B------:R-:W-:Y:S01]  /*1300*/  FMUL.FTZ R33, R24, R26 ;  /* 0x0000001a18217220 */ /* 0x000fe20000410000 */
[----:B------:R-:W-:Y:S01]  /*1310*/  FFMA.FTZ R31, R2, -R3, R43 ;  /* 0x80000003021f7223 */ /* 0x000fe2000001002b */
[C---:B------:R-:W-:Y:S01]  /*1320*/  FMUL.FTZ R2, R26.reuse, R25 ;  /* 0x000000191a027220 */ /* 0x040fe20000410000 */
[----:B------:R-:W-:Y:S01]  /*1330*/  FMUL.FTZ R26, R26, R21 ;  /* 0x000000151a1a7220 */ /* 0x000fe20000410000 */
[----:B------:R-:W-:Y:S01]  /*1340*/  F2FP.F16.F32.PACK_AB R27, R0, R27 ;  /* 0x0000001b001b723e */ /* 0x000fe200000000ff */
[-C--:B------:R-:W-:Y:S01]  /*1350*/  FFMA.FTZ R12, R12, R23.reuse, R33 ;  /* 0x000000170c0c7223 */ /* 0x080fe20000010021 */
[----:B------:R-:W-:Y:S01]  /*1360*/  F2FP.F16.F32.PACK_AB R0, R31, R32 ;  /* 0x000000201f00723e */ /* 0x000fe200000000ff */
[-C--:B------:R-:W-:Y:S01]  /*1370*/  FFMA.FTZ R13, R13, R23.reuse, R2 ;  /* 0x000000170d0d7223 */ /* 0x080fe20000010002 */
[-CC-:B------:R-:W-:Y:S01]  /*1380*/  FFMA.FTZ R15, R15, R23.reuse, R26.reuse ;  /* 0x000000170f0f7223 */ /* 0x180fe2000001001a */
[----:B------:R-:W-:Y:S01]  /*1390*/  FFMA.FTZ R14, R14, R23, R19 ;  /* 0x000000170e0e7223 */ /* 0x000fe20000010013 */
[----:B------:R-:W-:-:S02]  /*13a0*/  PRMT R26, R27, 0x7632, R26 ;  /* 0x000076321b1a7816 */ /* 0x000fc4000000001a */
[----:B------:R-:W-:-:S07]  /*13b0*/  PRMT R2, R0, 0x7632, R2 ;  /* 0x0000763200027816 */ /* 0x000fce0000000002 */
.L_x_1741:
[----:B------:R-:W-:Y:S05]  /*13c0*/  BSYNC B0 ;  /* 0x0000000000007941 */ /* 0x000fea0003800000 */
.L_x_1733:
[----:B------:R-:W-:Y:S01]  /*13d0*/  BAR.SYNC.DEFER_BLOCKING 0x0 ;  /* 0x0000000000007b1d */ /* 0x000fe20000010000 */
[----:B------:R-:W-:Y:S01]  /*13e0*/  IMAD R38, R5, 0x4, R8 ;  /* 0x0000000405267824 */ /* 0x000fe200078e0208 */
[----:B------:R-:W-:Y:S02]  /*13f0*/  ISETP.NE.AND P0, PT, R4, RZ, PT ;  /* 0x000000ff0400720c */ /* 0x000fe40003f05270 */
[----:B------:R-:W-:Y:S02]  /*1400*/  PRMT R24, R27, 0x5410, R26 ;  /* 0x000054101b187816 */ /* 0x000fe4000000001a */
[----:B------:R-:W-:Y:S02]  /*1410*/  LEA R30, R38, UR4, 0x1 ;  /* 0x00000004261e7c11 */ /* 0x000fe4000f8e08ff */
[----:B------:R-:W-:Y:S02]  /*1420*/  PRMT R25, R0, 0x5410, R2 ;  /* 0x0000541000197816 */ /* 0x000fe40000000002 */
[----:B------:R-:W-:-:S03]  /*1430*/  LEA R38, R38, UR4, 0x2 ;  /* 0x0000000426267c11 */ /* 0x000fc6000f8e10ff */
        /* <DEDUP_REMOVED lines=64> */
.L_x_1743:
        /* <DEDUP_REMOVED lines=12> */
.L_x_2159:


//--------------------- .text._Z21kOptimizer32bit1StateI13__nv_bfloat16Li2EEvPT_S2_PfS3_ffffffiffbi --------------------------
	.section	.text._Z21kOptimizer32bit1StateI13__nv_bfloat16Li2EEvPT_S2_PfS3_ffffffiffbi,"ax",@progbits
	.align	128
        .global         _Z21kOptimizer32bit1StateI13__nv_bfloat16Li2EEvPT_S2_PfS3_ffffffiffbi
        .type           _Z21kOptimizer32bit1StateI13__nv_bfloat16Li2EEvPT_S2_PfS3_ffffffiffbi,@function
        .size           _Z21kOptimizer32bit1StateI13__nv_bfloat16Li2EEvPT_S2_PfS3_ffffffiffbi,(.L_x_2160 - _Z21kOptimizer32bit1StateI13__nv_bfloat16Li2EEvPT_S2_PfS3_ffffffiffbi)
        .other          _Z21kOptimizer32bit1StateI13__nv_bfloat16Li2EEvPT_S2_PfS3_ffffffiffbi,@"STO_CUDA_ENTRY STV_DEFAULT"
_Z21kOptimizer32bit1StateI13__nv_bfloat16Li2EEvPT_S2_PfS3_ffffffiffbi:
.text._Z21kOptimizer32bit1StateI13__nv_bfloat16Li2EEvPT_S2_PfS3_ffffffiffbi:
        /* <DEDUP_REMOVED lines=28> */
.L_x_1744:
[----:B------:R-:W-:Y:S05]  /*01c0*/  @P1 EXIT ;  /* 0x000000000000194d */ /* 0x000fea0003800000 */
[----:B------:R-:W0:Y:S01]  /*01d0*/  S2R R3, SR_TID.X ;  /* 0x0000000000037919 */ /* 0x000e220000002100 */
[----:B------:R-:W1:Y:S01]  /*01e0*/  LDC R5, c[0x0][0x238] ;  /* 0x00008e00ff057b82 */ /* 0x000e620000000800 */
[----:B------:R-:W-:Y:S01]  /*01f0*/  ULDC UR15, c[0x0][0x240] ;  /* 0x00009000000f7ab9 */ /* 0x000fe20000000800 */
[----:B------:R-:W-:Y:S01]  /*0200*/  ULDC UR14, c[0x0][0x24c] ;  /* 0x00009300000e7ab9 */ /* 0x000fe20000000800 */
[----:B------:R-:W2:Y:S01]  /*0210*/  S2R R4, SR_LANEID ;  /* 0x0000000000047919 */ /* 0x000ea20000000000 */
[----:B------:R-:W-:Y:S01]  /*0220*/  ULDC UR7, c[0x0][0x250] ;  /* 0x0000940000077ab9 */ /* 0x000fe20000000800 */
[----:B------:R-:W-:Y:S01]  /*0230*/  ULDC UR12, c[0x0][0x244] ;  /* 0x00009100000c7ab9 */ /* 0x000fe20000000800 */
[----:B------:R-:W-:Y:S01]  /*0240*/  ULDC.U8 UR13, c[0x0][0x254] ;  /* 0x00009500000d7ab9 */ /* 0x000fe20000000000 */
[----:B------:R-:W-:Y:S01]  /*0250*/  ULDC.64 UR10, c[0x0][0x210] ;  /* 0x00008400000a7ab9 */ /* 0x000fe20000000a00 */
[----:B------:R-:W3:Y:S01]  /*0260*/  LDC R6, c[0x0][0x258] ;  /* 0x00009600ff067b82 */ /* 0x000ee20000000800 */
[----:B0-----:R-:W-:-:S05]  /*0270*/  IMAD.SHL.U32 R7, R3, 0x4, RZ ;  /* 0x0000000403077824 */ /* 0x001fca00078e00ff */
[----:B------:R-:W-:-:S04]  /*0280*/  LOP3.LUT R7, R7, 0xffffff80, RZ, 0xc0, !PT ;  /* 0xffffff8007077812 */ /* 0x000fc800078ec0ff */
[----:B--2---:R-:W-:-:S07]  /*0290*/  LOP3.LUT R12, R7, 0x1f, R3, 0xf8, !PT ;  /* 0x0000001f070c7812 */ /* 0x004fce00078ef803 */
.L_x_1756:
[----:B------:R-:W-:Y:S01]  /*02a0*/  BAR.SYNC.DEFER_BLOCKING 0x0 ;  /* 0x0000000000007b1d */ /* 0x000fe20000010000 */
[----:B------:R-:W-:Y:S01]  /*02b0*/  IMAD.MOV R15, RZ, RZ, -R0 ;  /* 0x000000ffff0f7224 */ /* 0x000fe200078e0a00 */
[C---:B------:R-:W-:Y:S02]  /*02c0*/  IADD3 R13, P0, R12.reuse, R0, RZ ;  /* 0x000000000c0d7210 */ /* 0x040fe40007f1e0ff */
[C---:B------:R-:W-:Y:S02]  /*02d0*/  LOP3.LUT R17, R12.reuse, 0x60, RZ, 0xfc, !PT ;  /* 0x000000600c117812 */ /* 0x040fe400078efcff */
[----:B---3--:R-:W-:Y:S02]  /*02e0*/  VIADDMNMX.U32 R15, R15, R6, 0x1000, PT ;  /* 0x000010000f0f7446 */ /* 0x008fe40003800006 */
[C---:B------:R-:W-:Y:S02]  /*02f0*/  LEA.HI.X.SX32 R26, R12.reuse, RZ, 0x1, P0 ;  /* 0x000000ff0c1a7211 */ /* 0x040fe400000f0eff */
[----:B------:R-:W-:-:S02]  /*0300*/  ISETP.GE.AND P3, PT, R12, R15, PT ;  /* 0x0000000f0c00720c */ /* 0x000fc40003f66270 */
[----:B------:R-:W-:Y:S02]  /*0310*/  LEA R22, P4, R13, UR10, 0x1 ;  /* 0x0000000a0d167c11 */ /* 0x000fe4000f8808ff */
[C---:B------:R-:W-:Y:S02]  /*0320*/  LOP3.LUT R14, R12.reuse, 0x20, RZ, 0xfc, !PT ;  /* 0x000000200c0e7812 */ /* 0x040fe400078efcff */
[----:B------:R-:W-:Y:S02]  /*0330*/  LOP3.LUT R16, R12, 0x40, RZ, 0xfc, !PT ;  /* 0x000000400c107812 */ /* 0x000fe400078efcff */
[-C--:B------:R-:W-:Y:S02]  /*0340*/  ISETP.GE.AND P0, PT, R17, R15.reuse, PT ;  /* 0x0000000f1100720c */ /* 0x080fe40003f06270 */
[----:B------:R-:W-:Y:S02]  /*0350*/  LEA.HI.X R23, R13, UR11, R26, 0x1, P4 ;  /* 0x0000000b0d177c11 */ /* 0x000fe4000a0f0c1a */
[-C--:B------:R-:W-:Y:S01]  /*0360*/  ISETP.GE.AND P2, PT, R14, R15.reuse, PT ;  /* 0x0000000f0e00720c */ /* 0x080fe20003f46270 */
[----:B------:R-:W0:Y:S01]  /*0370*/  S2UR UR5, SR_CgaCtaId ;  /* 0x00000000000579c3 */ /* 0x000e220000008800 */
[----:B------:R-:W-:Y:S01]  /*0380*/  ISETP.GE.AND P1, PT, R16, R15, PT ;  /* 0x0000000f1000720c */ /* 0x000fe20003f26270 */
[----:B------:R-:W2:Y:S06]  /*0390*/  @!P3 LDG.E.U16 R29, desc[UR8][R22.64] ;  /* 0x00000008161db981 */ /* 0x000eac000c1e1500 */
[----:B------:R-:W3:Y:S01]  /*03a0*/  @!P0 LDG.E.U16 R30, desc[UR8][R22.64+0xc0] ;  /* 0x0000c008161e8981 */ /* 0x000ee2000c1e1500 */
[----:B------:R-:W4:Y:S03]  /*03b0*/  @!P3 LDC.64 R10, c[0x0][0x220] ;  /* 0x00008800ff0abb82 */ /* 0x000f260000000a00 */
[----:B------:R-:W5:Y:S04]  /*03c0*/  @!P2 LDG.E.U16 R32, desc[UR8][R22.64+0x40] ;  /* 0x000040081620a981 */ /* 0x000f68000c1e1500 */
[----:B------:R4:W5:Y:S01]  /*03d0*/  @!P1 LDG.E.U16 R31, desc[UR8][R22.64+0x80] ;  /* 0x00008008161f9981 */ /* 0x000962000c1e1500 */
[----:B------:R-:W1:Y:S01]  /*03e0*/  @!P2 LDC.64 R18, c[0x0][0x220] ;  /* 0x00008800ff12ab82 */ /* 0x000e620000000a00 */
[----:B------:R-:W-:Y:S01]  /*03f0*/  UMOV UR4, 0x400 ;  /* 0x0000040000047882 */ /* 0x000fe20000000000 */
[----:B------:R-:W-:Y:S01]  /*0400*/  IMAD.IADD R33, R7, 0x1, R4 ;  /* 0x0000000107217824 */ /* 0x000fe200078e0204 */
[----:B0-----:R-:W-:-:S05]  /*0410*/  ULEA UR4, UR5, UR4, 0x18 ;  /* 0x0000000405047291 */ /* 0x001fca000f8ec03f */
[----:B------:R-:W0:Y:S01]  /*0420*/  @!P1 LDC.64 R20, c[0x0][0x220] ;  /* 0x00008800ff149b82 */ /* 0x000e220000000a00 */
[----:B------:R-:W-:Y:S02]  /*0430*/  LEA R38, R33, UR4, 0x1 ;  /* 0x0000000421267c11 */ /* 0x000fe4000f8e08ff */
[----:B----4-:R-:W-:-:S05]  /*0440*/  @!P3 LEA R22, P4, R13, R10, 0x2 ;  /* 0x0000000a0d16b211 */ /* 0x010fca00078810ff */
[----:B------:R-:W4:Y:S01]  /*0450*/  @!P0 LDC.64 R8, c[0x0][0x220] ;  /* 0x00008800ff088b82 */ /* 0x000f220000000a00 */
[C---:B------:R-:W-:Y:S02]  /*0460*/  @!P3 LEA.HI.X R23, R13.reuse, R11, R26, 0x2, P4 ;  /* 0x0000000b0d17b211 */ /* 0x040fe400020f141a */
[----:B-1----:R-:W-:-:S04]  /*0470*/  @!P2 LEA R10, P5, R13, R18, 0x2 ;  /* 0x000000120d0aa211 */ /* 0x002fc800078a10ff */
[C---:B------:R-:W-:Y:S02]  /*0480*/  @!P2 LEA.HI.X R11, R13.reuse, R19, R26, 0x2, P5 ;  /* 0x000000130d0ba211 */ /* 0x040fe400028f141a */
[----:B0-----:R-:W-:-:S04]  /*0490*/  @!P1 LEA R20, P6, R13, R20, 0x2 ;  /* 0x000000140d149211 */ /* 0x001fc800078c10ff */
[C---:B------:R-:W-:Y:S02]  /*04a0*/  @!P1 LEA.HI.X R21, R13.reuse, R21, R26, 0x2, P6 ;  /* 0x000000150d159211 */ /* 0x040fe400030f141a */
[----:B----4-:R-:W-:-:S04]  /*04b0*/  @!P0 LEA R8, P4, R13, R8, 0x2 ;  /* 0x000000080d088211 */ /* 0x010fc800078810ff */
[----:B------:R-:W-:Y:S01]  /*04c0*/  @!P0 LEA.HI.X R9, R13, R9, R26, 0x2, P4 ;  /* 0x000000090d098211 */ /* 0x000fe200020f141a */
[----:B--2---:R0:W-:Y:S04]  /*04d0*/  STS.U16 [R38], R29 ;  /* 0x0000001d26007388 */ /* 0x0041e80000000400 */
[----:B---3--:R1:W-:Y:S01]  /*04e0*/  STS.U16 [R38+0xc0], R30 ;  /* 0x0000c01e26007388 */ /* 0x0083e20000000400 */
[----:B0-----:R-:W-:-:S03]  /*04f0*/  IMAD R29, R4, 0x3, R33 ;  /* 0x00000003041d7824 */ /* 0x001fc600078e0221 */
[----:B-----5:R-:W-:Y:S02]  /*0500*/  STS.U16 [R38+0x40], R32 ;  /* 0x0000402026007388 */ /* 0x020fe40000000400 */
[----:B-1----:R-:W-:Y:S02]  /*0510*/  LEA R30, R29, UR4, 0x1 ;  /* 0x000000041d1e7c11 */ /* 0x002fe4000f8e08ff */
[----:B------:R-:W-:Y:S01]  /*0520*/  STS.U16 [R38+0x80], R31 ;  /* 0x0000801f26007388 */ /* 0x000fe20000000400 */
[----:B------:R-:W-:-:S03]  /*0530*/  NOP ;  /* 0x0000000000007918 */ /* 0x000fc60000000000 */
[----:B------:R-:W0:Y:S01]  /*0540*/  LDS.64 R18, [R30] ;  /* 0x000000001e127984 */ /* 0x000e220000000a00 */
[----:B------:R-:W-:Y:S06]  /*0550*/  BAR.SYNC.DEFER_BLOCKING 0x0 ;  /* 0x0000000000007b1d */ /* 0x000fec0000010000 */
[----:B------:R1:W2:Y:S04]  /*0560*/  @!P2 LDG.E R36, desc[UR8][R10.64+0x80] ;  /* 0x000080080a24a981 */ /* 0x0002a8000c1e1900 */
[----:B------:R3:W4:Y:S04]  /*0570*/  @!P3 LDG.E R37, desc[UR8][R22.64] ;  /* 0x000000081625b981 */ /* 0x000728000c1e1900 */
[----:B------:R-:W5:Y:S01]  /*0580*/  @!P1 LDG.E R35, desc[UR8][R20.64+0x100] ;  /* 0x0001000814239981 */ /* 0x000f62000c1e1900 */
[----:B-1----:R-:W1:Y:S03]  /*0590*/  @!P2 LDC.64 R10, c[0x0][0x218] ;  /* 0x00008600ff0aab82 */ /* 0x002e660000000a00 */
[----:B------:R3:W5:Y:S01]  /*05a0*/  @!P0 LDG.E R34, desc[UR8][R8.64+0x180] ;  /* 0x0001800808228981 */ /* 0x000762000c1e1900 */
[----:B------:R-:W-:-:S04]  /*05b0*/  LEA R33, R33, UR4, 0x2 ;  /* 0x0000000421217c11 */ /* 0x000fc8000f8e10ff */
[----:B---3--:R-:W3:Y:S08]  /*05c0*/  @!P1 LDC.64 R22, c[0x0][0x218] ;  /* 0x00008600ff169b82 */ /* 0x008ef00000000a00 */
[----:B------:R-:W0:Y:S08]  /*05d0*/  @!P3 LDC.64 R8, c[0x0][0x218] ;  /* 0x00008600ff08bb82 */ /* 0x000e300000000a00 */
[----:B------:R-:W1:Y:S01]  /*05e0*/  @!P0 LDC.64 R20, c[0x0][0x218] ;  /* 0x00008600ff148b82 */ /* 0x000e620000000a00 */
[----:B0-----:R-:W-:-:S02]  /*05f0*/  @!P3 LEA R40, P4, R13, R8, 0x1 ;  /* 0x000000080d28b211 */ /* 0x001fc400078808ff */
[----:B------:R-:W-:Y:S02]  /*0600*/  LEA R8, R29, UR4, 0x2 ;  /* 0x000000041d087c11 */ /* 0x000fe4000f8e10ff */
[C-C-:B------:R-:W-:Y:S02]  /*0610*/  @!P3 LEA.HI.X R41, R13.reuse, R9, R26.reuse, 0x1, P4 ;  /* 0x000000090d29b211 */ /* 0x140fe400020f0c1a */
[C---:B---3--:R-:W-:Y:S02]  /*0620*/  @!P1 LEA R22, P6, R13.reuse, R22, 0x1 ;  /* 0x000000160d169211 */ /* 0x048fe400078c08ff */
[C---:B-1----:R-:W-:Y:S02]  /*0630*/  @!P0 LEA R20, P4, R13.reuse, R20, 0x1 ;  /* 0x000000140d148211 */ /* 0x042fe400078808ff */
[C-C-:B------:R-:W-:Y:S02]  /*0640*/  @!P1 LEA.HI.X R23, R13.reuse, R23, R26.reuse, 0x1, P6 ;  /* 0x000000170d179211 */ /* 0x140fe400030f0c1a */
[C---:B------:R-:W-:Y:S01]  /*0650*/  @!P0 LEA.HI.X R21, R13.reuse, R21, R26, 0x1, P4 ;  /* 0x000000150d158211 */ /* 0x040fe200020f0c1a */
[----:B--2---:R0:W-:Y:S04]  /*0660*/  STS [R33+0x80], R36 ;  /* 0x0000802421007388 */ /* 0x0041e80000000800 */
[----:B----4-:R1:W-:Y:S01]  /*0670*/  STS [R33], R37 ;  /* 0x0000002521007388 */ /* 0x0103e20000000800 */
[----:B0-----:R-:W-:-:S03]  /*0680*/  @!P2 LEA R36, P5, R13, R10, 0x1 ;  /* 0x0000000a0d24a211 */ /* 0x001fc600078a08ff */
[----:B-----5:R-:W-:Y:S01]  /*0690*/  STS [R33+0x100], R35 ;  /* 0x0001002321007388 */ /* 0x020fe20000000800 */
[----:B-1----:R-:W-:-:S03]  /*06a0*/  @!P2 LEA.HI.X R37, R13, R11, R26, 0x1, P5 ;  /* 0x0000000b0d25a211 */ /* 0x002fc600028f0c1a */
[----:B------:R-:W-:Y:S01]  /*06b0*/  STS [R33+0x180], R34 ;  /* 0x0001802221007388 */ /* 0x000fe20000000800 */
[----:B------:R-:W-:-:S03]  /*06c0*/  NOP ;  /* 0x0000000000007918 */ /* 0x000fc60000000000 */
[----:B------:R-:W-:Y:S01]  /*06d0*/  LDS.128 R8, [R8] ;  /* 0x0000000008087984 */ /* 0x000fe20000000c00 */
[----:B------:R-:W-:Y:S06]  /*06e0*/  BAR.SYNC.DEFER_BLOCKING 0x0 ;  /* 0x0000000000007b1d */ /* 0x000fec0000010000 */
[----:B------:R-:W2:Y:S04]  /*06f0*/  @!P3 LDG.E.U16 R27, desc[UR8][R40.64] ;  /* 0x00000008281bb981 */ /* 0x000ea8000c1e1500 */
[----:B------:R-:W3:Y:S04]  /*0700*/  @!P2 LDG.E.U16 R28, desc[UR8][R36.64+0x40] ;  /* 0x00004008241ca981 */ /* 0x000ee8000c1e1500 */
[----:B------:R-:W4:Y:S04]  /*0710*/  @!P1 LDG.E.U16 R24, desc[UR8][R22.64+0x80] ;  /* 0x0000800816189981 */ /* 0x000f28000c1e1500 */
[----:B------:R-:W5:Y:S01]  /*0720*/  @!P0 LDG.E.U16 R25, desc[UR8][R20.64+0xc0] ;  /* 0x0000c00814198981 */ /* 0x000f62000c1e1500 */
[----:B------:R-:W-:Y:S01]  /*0730*/  FSETP.LT.FTZ.AND P0, PT, RZ, UR12, PT ;  /* 0x0000000cff007c0b */ /* 0x000fe2000bf11000 */
[----:B------:R-:W-:-:S04]  /*0740*/  IMAD.U32 R29, R18, 0x10000, RZ ;  /* 0x00010000121d7824 */ /* 0x000fc800078e00ff */
[----:B------:R-:W-:-:S05]  /*0750*/  FMUL.FTZ R29, R29, UR7 ;  /* 0x000000071d1d7c20 */ /* 0x000fca0008410000 */
[----:B------:R-:W-:Y:S01]  /*0760*/  F2FP.BF16.F32.PACK_AB R29, RZ, R29 ;  /* 0x0000001dff1d723e */ /* 0x000fe200000010ff */
[----:B--2---:R-:W-:Y:S04]  /*0770*/  STS.U16 [R38], R27 ;  /* 0x0000001b26007388 */ /* 0x004fe80000000400 */
[----:B---3--:R-:W-:Y:S04]  /*0780*/  STS.U16 [R38+0x40], R28 ;  /* 0x0000401c26007388 */ /* 0x008fe80000000400 */
[----:B----4-:R0:W-:Y:S04]  /*0790*/  STS.U16 [R38+0x80], R24 ;  /* 0x0000801826007388 */ /* 0x0101e80000000400 */
[----:B-----5:R-:W-:Y:S01]  /*07a0*/  STS.U16 [R38+0xc0], R25 ;  /* 0x0000c01926007388 */ /* 0x020fe20000000400 */
        /* <DEDUP_REMOVED lines=9> */
[----:B------:R-:W-:Y:S01]  /*0840*/  SHF.L.U32 R24, R24, 0x10, RZ ;  /* 0x0000001018187819 */ /* 0x000fe200000006ff */
        /* <DEDUP_REMOVED lines=11> */
.L_x_1745:
[----:B------:R-:W-:Y:S01]  /*0900*/  IMAD.U32 R22, R22, 0x10000, RZ ;  /* 0x0001000016167824 */ /* 0x000fe200078e00ff */
[----:B------:R-:W-:Y:S01]  /*0910*/  SHF.L.U32 R28, R18, 0x10, RZ ;  /* 0x00000010121c7819 */ /* 0x000fe200000006ff */
[----:B------:R-:W-:Y:S02]  /*0920*/  IMAD.U32 R24, R24, 0x10000, RZ ;  /* 0x0001000018187824 */ /* 0x000fe400078e00ff */
[----:B------:R-:W-:Y:S01]  /*0930*/  FMUL.FTZ R25, R22, UR7 ;  /* 0x0000000716197c20 */ /* 0x000fe20008410000 */
[----:B------:R-:W-:Y:S02]  /*0940*/  IMAD.U32 R22, R19, 0x10000, RZ ;  /* 0x0001000013167824 */ /* 0x000fe400078e00ff */
[----:B------:R-:W-:Y:S01]  /*0950*/  FMUL.FTZ R32, R24, UR7 ;  /* 0x0000000718207c20 */ /* 0x000fe20008410000 */
[----:B------:R-:W-:Y:S01]  /*0960*/  IMAD.U32 R29, R29, 0x10000, RZ ;  /* 0x000100001d1d7824 */ /* 0x000fe200078e00ff */
[----:B------:R-:W0:Y:S01]  /*0970*/  F2F.BF16.F32 R19, R25 ;  /* 0x0000001900137304 */ /* 0x000e220000202000 */
[----:B------:R-:W-:Y:S01]  /*0980*/  FMUL.FTZ R31, R22, UR7 ;  /* 0x00000007161f7c20 */ /* 0x000fe20008410000 */
[----:B------:R-:W-:-:S02]  /*0990*/  IMAD.U32 R24, R23, 0x10000, RZ ;  /* 0x0001000017187824 */ /* 0x000fc400078e00ff */
[----:B------:R-:W-:Y:S02]  /*09a0*/  IMAD.U32 R30, R20, 0x10000, RZ ;  /* 0x00010000141e7824 */ /* 0x000fe400078e00ff */
[----:B------:R-:W-:Y:S02]  /*09b0*/  IMAD.U32 R22, R21, 0x10000, RZ ;  /* 0x0001000015167824 */ /* 0x000fe400078e00ff */
[----:B------:R-:W-:Y:S01]  /*09c0*/  FFMA.FTZ R24, R24, UR12, R29 ;  /* 0x0000000c18187c23 */ /* 0x000fe2000801001d */
[----:B------:R-:W1:Y:S01]  /*09d0*/  F2F.BF16.F32 R31, R31 ;  /* 0x0000001f001f7304 */ /* 0x000e620000202000 */
[----:B0-----:R-:W-:-:S07]  /*09e0*/  IMAD.U32 R19, R19, 0x10000, RZ ;  /* 0x0001000013137824 */ /* 0x001fce00078e00ff */
[----:B------:R0:W2:Y:S01]  /*09f0*/  F2F.BF16.F32 R27, R32 ;  /* 0x00000020001b7304 */ /* 0x0000a20000202000 */
[----:B------:R-:W-:Y:S01]  /*0a00*/  FFMA.FTZ R19, R28, UR12, R19 ;  /* 0x0000000c1c137c23 */ /* 0x000fe20008010013 */
[----:B-1----:R-:W-:-:S04]  /*0a10*/  IMAD.U32 R25, R31, 0x10000, RZ ;  /* 0x000100001f197824 */ /* 0x002fc800078e00ff */
[----:B------:R-:W-:Y:S01]  /*0a20*/  F2FP.BF16.F32.PACK_AB R19, R19, R24 ;  /* 0x000000181313723e */ /* 0x000fe200000010ff */
[----:B------:R-:W-:-:S03]  /*0a30*/  FFMA.FTZ R25, R30, UR12, R25 ;  /* 0x0000000c1e197c23 */ /* 0x000fc60008010019 */
[C---:B0-----:R-:W-:Y:S02]  /*0a40*/  PRMT R32, R19.reuse, 0x7632, R32 ;  /* 0x0000763213207816 */ /* 0x041fe40000000020 */
[----:B------:R-:W-:Y:S01]  /*0a50*/  PRMT R29, R19, 0x7610, R29 ;  /* 0x00007610131d7816 */ /* 0x000fe2000000001d */
[----:B--2---:R-:W-:-:S04]  /*0a60*/  IMAD.U32 R27, R27, 0x10000, RZ ;  /* 0x000100001b1b7824 */ /* 0x004fc800078e00ff */
[----:B------:R-:W-:-:S05]  /*0a70*/  FFMA.FTZ R22, R22, UR12, R27 ;  /* 0x0000000c16167c23 */ /* 0x000fca000801001b */
[----:B------:R-:W-:-:S04]  /*0a80*/  F2FP.BF16.F32.PACK_AB R22, R22, R25 ;  /* 0x000000191616723e */ /* 0x000fc800000010ff */
[C---:B------:R-:W-:Y:S02]  /*0a90*/  PRMT R30, R22.reuse, 0x7632, R30 ;  /* 0x00007632161e7816 */ /* 0x040fe4000000001e */
[----:B------:R-:W-:-:S07]  /*0aa0*/  PRMT R31, R22, 0x7610, R31 ;  /* 0x00007610161f7816 */ /* 0x000fce000000001f */
.L_x_1746:
[----:B------:R-:W-:Y:S01]  /*0ab0*/  UPRMT UR5, UR13, 0x8880, URZ ;  /* 0x000088800d057896 */ /* 0x000fe2000800003f */
[----:B------:R-:W-:Y:S05]  /*0ac0*/  BSSY B0, `(.L_x_1747) ;  /* 0x000007c000007945 */ /* 0x000fea0003800000 */
[----:B------:R-:W-:-:S13]  /*0ad0*/  ISETP.NE.AND P0, PT, RZ, UR5, PT ;  /* 0x00000005ff007c0c */ /* 0x000fda000bf05270 */
[----:B------:R-:W-:Y:S05]  /*0ae0*/  @!P0 BRA `(.L_x_1748) ;  /* 0x00000004001c8947 */ /* 0x000fea0003800000 */
        /* <DEDUP_REMOVED lines=10> */
[----:B------:R-:W-:-:S04]  /*0b90*/  FADD.FTZ R28, -R5, 1 ;  /* 0x3f800000051c7421 */ /* 0x000fc80000010100 */
[----:B------:R-:W-:-:S04]  /*0ba0*/  FMUL.FTZ R28, R25, R28 ;  /* 0x0000001c191c7220 */ /* 0x000fc80000410000 */
[----:B------:R-:W-:-:S04]  /*0bb0*/  FMUL.FTZ R27, R25, R28 ;  /* 0x0000001c191b7220 */ /* 0x000fc80000410000 */
[----:B------:R-:W-:-:S04]  /*0bc0*/  FFMA.FTZ R8, R8, R5, R27 ;  /* 0x0000000508087223 */ /* 0x000fc8000001001b */
[----:B------:R-:W0:Y:S02]  /*0bd0*/  MUFU.SQRT R27, R8 ;  /* 0x00000008001b7308 */ /* 0x000e240000002000 */
[----:B0-----:R-:W-:-:S06]  /*0be0*/  FADD.FTZ R27, R27, UR15 ;  /* 0x0000000f1b1b7e21 */ /* 0x001fcc0008010000 */
[----:B------:R-:W0:Y:S02]  /*0bf0*/  MUFU.RCP R28, R27 ;  /* 0x0000001b001c7308 */ /* 0x000e240000001000 */
[----:B0-----:R-:W-:Y:S01]  /*0c00*/  FMUL.FTZ R25, R25, R28 ;  /* 0x0000001c19197220 */ /* 0x001fe20000410000 */
[----:B------:R-:W-:-:S03]  /*0c10*/  IMAD.U32 R28, R23, 0x10000, RZ ;  /* 0x00010000171c7824 */ /* 0x000fc600078e00ff */
[----:B------:R-:W-:-:S04]  /*0c20*/  FMUL.FTZ R25, R25, UR14 ;  /* 0x0000000e19197c20 */ /* 0x000fc80008410000 */
[----:B------:R-:W-:-:S05]  /*0c30*/  FFMA.FTZ R25, R25, -R2, R28 ;  /* 0x8000000219197223 */ /* 0x000fca000001001c */
[----:B------:R-:W-:-:S04]  /*0c40*/  F2FP.BF16.F32.PACK_AB R25, RZ, R25 ;  /* 0x00000019ff19723e */ /* 0x000fc800000010ff */
[----:B------:R-:W-:-:S07]  /*0c50*/  PRMT R23, R25, 0x7610, R23 ;  /* 0x0000761019177816 */ /* 0x000fce0000000017 */
.L_x_1750:
[----:B------:R-:W-:Y:S05]  /*0c60*/  BSYNC B1 ;  /* 0x0000000000017941 */ /* 0x000fea0003800000 */
.L_x_1749:
[----:B------:R-:W-:Y:S04]  /*0c70*/  BSSY B1, `(.L_x_1751) ;  /* 0x000000f000017945 */ /* 0x000fe80003800000 */
[----:B------:R-:W-:Y:S05]  /*0c80*/  @!P1 BRA `(.L_x_1752) ;  /* 0x0000000000349947 */ /* 0x000fea0003800000 */
[----:B------:R-:W-:Y:S01]  /*0c90*/  FADD.FTZ R25, -R5, 1 ;  /* 0x3f80000005197421 */ /* 0x000fe20000010100 */
[----:B------:R-:W-:-:S03]  /*0ca0*/  IMAD.U32 R18, R18, 0x10000, RZ ;  /* 0x0001000012127824 */ /* 0x000fc600078e00ff */
[----:B------:R-:W-:-:S04]  /*0cb0*/  FMUL.FTZ R25, R25, R22 ;  /* 0x0000001619197220 */ /* 0x000fc80000410000 */
[----:B------:R-:W-:-:S04]  /*0cc0*/  FMUL.FTZ R28, R22, R25 ;  /* 0x00000019161c7220 */ /* 0x000fc80000410000 */
[----:B------:R-:W-:-:S04]  /*0cd0*/  FFMA.FTZ R9, R9, R5, R28 ;  /* 0x0000000509097223 */ /* 0x000fc8000001001c */
[----:B------:R-:W0:Y:S02]  /*0ce0*/  MUFU.SQRT R25, R9 ;  /* 0x0000000900197308 */ /* 0x000e240000002000 */
[----:B0-----:R-:W-:-:S06]  /*0cf0*/  FADD.FTZ R25, R25, UR15 ;  /* 0x0000000f19197e21 */ /* 0x001fcc0008010000 */
[----:B------:R-:W0:Y:S02]  /*0d00*/  MUFU.RCP R25, R25 ;  /* 0x0000001900197308 */ /* 0x000e240000001000 */
[----:B0-----:R-:W-:-:S04]  /*0d10*/  FMUL.FTZ R22, R22, R25 ;  /* 0x0000001916167220 */ /* 0x001fc80000410000 */
[----:B------:R-:W-:-:S04]  /*0d20*/  FMUL.FTZ R27, R22, UR14 ;  /* 0x0000000e161b7c20 */ /* 0x000fc80008410000 */
[----:B------:R-:W-:-:S05]  /*0d30*/  FFMA.FTZ R27, R27, -R2, R18 ;  /* 0x800000021b1b7223 */ /* 0x000fca0000010012 */
[----:B------:R-:W-:-:S04]  /*0d40*/  F2FP.BF16.F32.PACK_AB R27, RZ, R27 ;  /* 0x0000001bff1b723e */ /* 0x000fc800000010ff */
[----:B------:R-:W-:-:S07]  /*0d50*/  PRMT R18, R27, 0x7610, R18 ;  /* 0x000076101b127816 */ /* 0x000fce0000000012 */
.L_x_1752:
[----:B------:R-:W-:Y:S05]  /*0d60*/  BSYNC B1 ;  /* 0x0000000000017941 */ /* 0x000fea0003800000 */
.L_x_1751:
        /* <DEDUP_REMOVED lines=15> */
.L_x_1754:
[----:B------:R-:W-:Y:S05]  /*0e60*/  BSYNC B1 ;  /* 0x0000000000017941 */ /* 0x000fea0003800000 */
.L_x_1753:
[----:B------:R-:W-:Y:S05]  /*0e70*/  @!P3 BRA `(.L_x_1755) ;  /* 0x000000040000b947 */ /* 0x000fea0003800000 */
[----:B------:R-:W-:Y:S01]  /*0e80*/  FADD.FTZ R22, -R5, 1 ;  /* 0x3f80000005167421 */ /* 0x000fe20000010100 */
[----:B------:R-:W-:-:S03]  /*0e90*/  SHF.L.U32 R24, R21, 0x10, RZ ;  /* 0x0000001015187819 */ /* 0x000fc600000006ff */
        /* <DEDUP_REMOVED lines=10> */
[----:B------:R-:W-:Y:S01]  /*0f40*/  PRMT R21, R19, 0x7610, R21 ;  /* 0x0000761013157816 */ /* 0x000fe20000000015 */
[----:B------:R-:W-:Y:S06]  /*0f50*/  BRA `(.L_x_1755) ;  /* 0x0000000000c87947 */ /* 0x000fec0003800000 */
.L_x_1748:
[----:B------:R-:W-:Y:S02]  /*0f60*/  IMAD.U32 R19, R29, 0x10000, RZ ;  /* 0x000100001d137824 */ /* 0x000fe400078e00ff */
[----:B------:R-:W-:Y:S01]  /*0f70*/  FADD.FTZ R27, -R5, 1 ;  /* 0x3f800000051b7421 */ /* 0x000fe20000010100 */
[----:B------:R-:W-:Y:S02]  /*0f80*/  IMAD.U32 R25, R32, 0x10000, RZ ;  /* 0x0001000020197824 */ /* 0x000fe400078e00ff */
[----:B------:R-:W-:Y:S02]  /*0f90*/  IMAD.U32 R24, R31, 0x10000, RZ ;  /* 0x000100001f187824 */ /* 0x000fe400078e00ff */
[----:B------:R-:W-:Y:S01]  /*0fa0*/  FMUL.FTZ R22, R19, R27 ;  /* 0x0000001b13167220 */ /* 0x000fe20000410000 */
[----:B------:R-:W-:-:S03]  /*0fb0*/  IMAD.U32 R21, R21, 0x10000, RZ ;  /* 0x0001000015157824 */ /* 0x000fc600078e00ff */
[----:B------:R-:W-:Y:S01]  /*0fc0*/  FMUL.FTZ R35, R19, R22 ;  /* 0x0000001613237220 */ /* 0x000fe20000410000 */
[----:B------:R-:W-:-:S03]  /*0fd0*/  FMUL.FTZ R22, R27, R25 ;  /* 0x000000191b167220 */ /* 0x000fc60000410000 */
[-C--:B------:R-:W-:Y:S01]  /*0fe0*/  FFMA.FTZ R8, R8, R5.reuse, R35 ;  /* 0x0000000508087223 */ /* 0x080fe20000010023 */
[----:B------:R-:W-:Y:S01]  /*0ff0*/  FMUL.FTZ R22, R25, R22 ;  /* 0x0000001619167220 */ /* 0x000fe20000410000 */
[----:B------:R-:W-:Y:S02]  /*1000*/  FMUL.FTZ R35, R27, R24 ;  /* 0x000000181b237220 */ /* 0x000fe40000410000 */
[----:B------:R-:W0:Y:S01]  /*1010*/  MUFU.SQRT R28, R8 ;  /* 0x00000008001c7308 */ /* 0x000e220000002000 */
[----:B------:R-:W-:Y:S01]  /*1020*/  FFMA.FTZ R9, R9, R5, R22 ;  /* 0x0000000509097223 */ /* 0x000fe20000010016 */
[----:B------:R-:W-:Y:S02]  /*1030*/  IMAD.U32 R22, R30, 0x10000, RZ ;  /* 0x000100001e167824 */ /* 0x000fe400078e00ff */
[----:B------:R-:W-:Y:S02]  /*1040*/  FMUL.FTZ R35, R24, R35 ;  /* 0x0000002318237220 */ /* 0x000fe40000410000 */
[----:B------:R-:W-:-:S02]  /*1050*/  FMUL.FTZ R27, R27, R22 ;  /* 0x000000161b1b7220 */ /* 0x000fc40000410000 */
[----:B------:R-:W-:Y:S01]  /*1060*/  FFMA.FTZ R10, R10, R5, R35 ;  /* 0x000000050a0a7223 */ /* 0x000fe20000010023 */
[----:B------:R-:W1:Y:S01]  /*1070*/  MUFU.SQRT R34, R9 ;  /* 0x0000000900227308 */ /* 0x000e620000002000 */
[----:B------:R-:W-:-:S04]  /*1080*/  FMUL.FTZ R36, R22, R27 ;  /* 0x0000001b16247220 */ /* 0x000fc80000410000 */
[----:B------:R-:W-:-:S03]  /*1090*/  FFMA.FTZ R11, R11, R5, R36 ;  /* 0x000000050b0b7223 */ /* 0x000fc60000010024 */
        /* <DEDUP_REMOVED lines=11> */
[----:B------:R-:W-:-:S03]  /*1150*/  FMUL.FTZ R28, R28, UR14 ;  /* 0x0000000e1c1c7c20 */ /* 0x000fc60008410000 */
[----:B------:R-:W1:Y:S01]  /*1160*/  MUFU.RCP R27, R40 ;  /* 0x00000028001b7308 */ /* 0x000e620000001000 */
[----:B--2---:R-:W-:Y:S01]  /*1170*/  FMUL.FTZ R34, R25, R34 ;  /* 0x0000002219227220 */ /* 0x004fe20000410000 */
[----:B------:R-:W-:Y:S01]  /*1180*/  IMAD.U32 R25, R23, 0x10000, RZ ;  /* 0x0001000017197824 */ /* 0x000fe200078e00ff */
[----:B------:R-:W-:Y:S02]  /*1190*/  SHF.L.U32 R23, R18, 0x10, RZ ;  /* 0x0000001012177819 */ /* 0x000fe400000006ff */
[----:B------:R-:W-:Y:S01]  /*11a0*/  FMUL.FTZ R34, R34, UR14 ;  /* 0x0000000e22227c20 */ /* 0x000fe20008410000 */
[-C--:B------:R-:W-:Y:S01]  /*11b0*/  FFMA.FTZ R25, R28, -R2.reuse, R25 ;  /* 0x800000021c197223 */ /* 0x080fe20000010019 */
[----:B0-----:R-:W-:Y:S02]  /*11c0*/  FMUL.FTZ R35, R24, R35 ;  /* 0x0000002318237220 */ /* 0x001fe40000410000 */
[----:B------:R-:W-:Y:S02]  /*11d0*/  FFMA.FTZ R34, R34, -R2, R23 ;  /* 0x8000000222227223 */ /* 0x000fe40000010017 */
[----:B------:R-:W-:-:S03]  /*11e0*/  FMUL.FTZ R18, R35, UR14 ;  /* 0x0000000e23127c20 */ /* 0x000fc60008410000 */
[----:B------:R-:W-:Y:S01]  /*11f0*/  F2FP.BF16.F32.PACK_AB R25, R34, R25 ;  /* 0x000000192219723e */ /* 0x000fe200000010ff */
[----:B-1----:R-:W-:Y:S01]  /*1200*/  FMUL.FTZ R27, R22, R27 ;  /* 0x0000001b161b7220 */ /* 0x002fe20000410000 */
[----:B------:R-:W-:Y:S02]  /*1210*/  FFMA.FTZ R18, R18, -R2, R19 ;  /* 0x8000000212127223 */ /* 0x000fe40000010013 */
[----:B------:R-:W-:Y:S01]  /*1220*/  PRMT R23, R25, 0x7610, R23 ;  /* 0x0000761019177816 */ /* 0x000fe20000000017 */
[----:B------:R-:W-:-:S04]  /*1230*/  FMUL.FTZ R20, R27, UR14 ;  /* 0x0000000e1b147c20 */ /* 0x000fc80008410000 */
[----:B------:R-:W-:-:S05]  /*1240*/  FFMA.FTZ R21, R20, -R2, R21 ;  /* 0x8000000214157223 */ /* 0x000fca0000010015 */
[----:B------:R-:W-:Y:S02]  /*1250*/  F2FP.BF16.F32.PACK_AB R20, R21, R18 ;  /* 0x000000121514723e */ /* 0x000fe400000010ff */
[----:B------:R-:W-:Y:S02]  /*1260*/  PRMT R18, R25, 0x7632, R18 ;  /* 0x0000763219127816 */ /* 0x000fe40000000012 */
[----:B------:R-:W-:-:S07]  /*1270*/  PRMT R21, R20, 0x7632, R21 ;  /* 0x0000763214157816 */ /* 0x000fce0000000015 */
.L_x_1755:
[----:B------:R-:W-:Y:S05]  /*1280*/  BSYNC B0 ;  /* 0x0000000000007941 */ /* 0x000fea0003800000 */
.L_x_1747:
        /* <DEDUP_REMOVED lines=26> */
[----:B------:R3:W-:Y:S01]  /*1430*/  @!P4 STG.E.U16 desc[UR8][R18.64], R27 ;  /* 0x0000001b1200c986 */ /* 0x0007e2000c101508 */
        /* <DEDUP_REMOVED lines=8> */
[----:B------:R-:W-:Y:S01]  /*14c0*/  @!P2 STG.E.U16 desc[UR8][R22.64+0x80], R24 ;  /* 0x000080181600a986 */ /* 0x000fe2000c101508 */
[----:B------:R-:W-:-:S03]  /*14d0*/  LEA R38, R34, UR4, 0x2 ;  /* 0x0000000422267c11 */ /* 0x000fc6000f8e10ff */
[----:B------:R0:W-:Y:S01]  /*14e0*/  @!P1 STG.E.U16 desc[UR8][R18.64+0xc0], R25 ;  /* 0x0000c01912009986 */ /* 0x0001e2000c101508 */
[----:B------:R-:W-:Y:S08]  /*14f0*/  BAR.SYNC.DEFER_BLOCKING 0x0 ;  /* 0x0000000000007b1d */ /* 0x000ff00000010000 */
[----:B0-----:R-:W0:Y:S01]  /*1500*/  LDC R18, c[0x0][0xc] ;  /* 0x00000300ff127b82 */ /* 0x001e220000000800 */
[----:B------:R-:W-:Y:S01]  /*1510*/  STS.128 [R38], R8 ;  /* 0x0000000826007388 */ /* 0x000fe20000000c00 */
[----:B------:R-:W-:-:S03]  /*1520*/  NOP ;  /* 0x0000000000007918 */ /* 0x000fc60000000000 */
[----:B------:R-:W-:Y:S01]  /*1530*/  LDS R37, [R33] ;  /* 0x0000000021257984 */ /* 0x000fe20000000800 */
[----:B0-----:R-:W-:-:S03]  /*1540*/  IMAD R0, R18, 0x1000, R0 ;  /* 0x0000100012007824 */ /* 0x001fc600078e0200 */
        /* <DEDUP_REMOVED lines=29> */
.L_x_1757:
        /* <DEDUP_REMOVED lines=14> */
.L_x_2160:


//--------------------- .text._Z21kOptimizer32bit1StateIfLi2EEvPT_S1_PfS2_ffffffiffbi --------------------------
	.section	.text._Z21kOptimizer32bit1StateIfLi2EEvPT_S1_PfS2_ffffffiffbi,"ax",@progbits
	.align	128
        .global         _Z21kOptimizer32bit1StateIfLi2EEvPT_S1_PfS2_ffffffiffbi
        .type           _Z21kOptimizer32bit1StateIfLi2EEvPT_S1_PfS2_ffffffiffbi,@function
        .size           _Z21kOptimizer32bit1StateIfLi2EEvPT_S1_PfS2_ffffffiffbi,(.L_x_2161 - _Z21kOptimizer32bit1StateIfLi2EEvPT_S1_PfS2_ffffffiffbi)
        .other          _Z21kOptimizer32bit1StateIfLi2EEvPT_S1_PfS2_ffffffiffbi,@"STO_CUDA_ENTRY STV_DEFAULT"
_Z21kOptimizer32bit1StateIfLi2EEvPT_S1_PfS2_ffffffiffbi:
.text._Z21kOptimizer32bit1StateIfLi2EEvPT_S1_PfS2_ffffffiffbi:
        /* <DEDUP_REMOVED lines=28> */
.L_x_1758:
        /* <DEDUP_REMOVED lines=11> */
[----:B0-----:R-:W-:-:S04]  /*0270*/  SHF.L.U32 R25, R0, 0x2, RZ ;  /* 0x0000000200197819 */ /* 0x001fc800000006ff */
[----:B------:R-:W-:-:S04]  /*0280*/  LOP3.LUT R25, R25, 0xffffff80, RZ, 0xc0, !PT ;  /* 0xffffff8019197812 */ /* 0x000fc800078ec0ff */
[----:B--2---:R-:W-:-:S07]  /*0290*/  LOP3.LUT R5, R25, 0x1f, R0, 0xf8, !PT ;  /* 0x0000001f19057812 */ /* 0x004fce00078ef800 */
.L_x_1769:
[----:B------:R-:W-:Y:S01]  /*02a0*/  BAR.SYNC.DEFER_BLOCKING 0x0 ;  /* 0x0000000000007b1d */ /* 0x000fe20000010000 */
[----:B------:R-:W-:Y:S02]  /*02b0*/  IADD3 R21, -R27, RZ, RZ ;  /* 0x000000ff1b157210 */ /* 0x000fe40007ffe1ff */
[----:B------:R-:W-:Y:S02]  /*02c0*/  IADD3 R23, P0, R5, R27, RZ ;  /* 0x0000001b05177210 */ /* 0x000fe40007f1e0ff */
[----:B---3--:R-:W-:Y:S02]  /*02d0*/  VIADDMNMX.U32 R21, R21, R4, 0x1000, PT ;  /* 0x0000100015157446 */ /* 0x008fe40003800004 */
[C---:B------:R-:W-:Y:S02]  /*02e0*/  LOP3.LUT R24, R5.reuse, 0x60, RZ, 0xfc, !PT ;  /* 0x0000006005187812 */ /* 0x040fe400078efcff */
        /* <DEDUP_REMOVED lines=14> */
[----:B------:R-:W4:Y:S01]  /*03d0*/  @!P3 LDC.64 R10, c[0x0][0x220] ;  /* 0x00008800ff0abb82 */ /* 0x000f220000000a00 */
[----:B------:R-:W5:Y:S04]  /*03e0*/  @!P2 LDG.E R34, desc[UR8][R16.64+0x80] ;  /* 0x000080081022a981 */ /* 0x000f68000c1e1900 */
[----:B------:R1:W5:Y:S03]  /*03f0*/  @!P1 LDG.E R33, desc[UR8][R16.64+0x100] ;  /* 0x0001000810219981 */ /* 0x000366000c1e1900 */
[----:B------:R-:W4:Y:S01]  /*0400*/  @!P2 LDC.64 R12, c[0x0][0x220] ;  /* 0x00008800ff0cab82 */ /* 0x000f220000000a00 */
[----:B0-----:R-:W-:Y:S01]  /*0410*/  ULEA UR4, UR5, UR4, 0x18 ;  /* 0x0000000405047291 */ /* 0x001fe2000f8ec03f */
[----:B-1----:R-:W-:-:S06]  /*0420*/  IMAD R16, R2, 0x3, R19 ;  /* 0x0000000302107824 */ /* 0x002fcc00078e0213 */
[----:B------:R-:W0:Y:S01]  /*0430*/  @!P1 LDC.64 R14, c[0x0][0x220] ;  /* 0x00008800ff0e9b82 */ /* 0x000e220000000a00 */
[----:B------:R-:W-:-:S07]  /*0440*/  LEA R20, R19, UR4, 0x2 ;  /* 0x0000000413147c11 */ /* 0x000fce000f8e10ff */
[----:B------:R-:W1:Y:S01]  /*0450*/  @!P0 LDC.64 R8, c[0x0][0x220] ;  /* 0x00008800ff088b82 */ /* 0x000e620000000a00 */
[----:B----4-:R-:W-:-:S04]  /*0460*/  @!P3 LEA R10, P4, R23, R10, 0x2 ;  /* 0x0000000a170ab211 */ /* 0x010fc800078810ff */
[C---:B------:R-:W-:Y:S02]  /*0470*/  @!P3 LEA.HI.X R11, R23.reuse, R11, R22, 0x2, P4 ;  /* 0x0000000b170bb211 */ /* 0x040fe400020f1416 */
[----:B------:R-:W-:-:S04]  /*0480*/  @!P2 LEA R12, P5, R23, R12, 0x2 ;  /* 0x0000000c170ca211 */ /* 0x000fc800078a10ff */
[C---:B------:R-:W-:Y:S02]  /*0490*/  @!P2 LEA.HI.X R13, R23.reuse, R13, R22, 0x2, P5 ;  /* 0x0000000d170da211 */ /* 0x040fe400028f1416 */
[----:B0-----:R-:W-:-:S04]  /*04a0*/  @!P1 LEA R14, P6, R23, R14, 0x2 ;  /* 0x0000000e170e9211 */ /* 0x001fc800078c10ff */
[C---:B------:R-:W-:Y:S02]  /*04b0*/  @!P1 LEA.HI.X R15, R23.reuse, R15, R22, 0x2, P6 ;  /* 0x0000000f170f9211 */ /* 0x040fe400030f1416 */
[----:B-1----:R-:W-:-:S04]  /*04c0*/  @!P0 LEA R8, P4, R23, R8, 0x2 ;  /* 0x0000000817088211 */ /* 0x002fc800078810ff */
[----:B------:R-:W-:Y:S01]  /*04d0*/  @!P0 LEA.HI.X R9, R23, R9, R22, 0x2, P4 ;  /* 0x0000000917098211 */ /* 0x000fe200020f1416 */
[----:B--2---:R0:W-:Y:S04]  /*04e0*/  STS [R20+0x180], R32 ;  /* 0x0001802014007388 */ /* 0x0041e80000000800 */
[----:B---3--:R-:W-:Y:S01]  /*04f0*/  STS [R20], R35 ;  /* 0x0000002314007388 */ /* 0x008fe20000000800 */
[----:B0-----:R-:W-:-:S03]  /*0500*/  LEA R32, R16, UR4, 0x2 ;  /* 0x0000000410207c11 */ /* 0x001fc6000f8e10ff */
[----:B-----5:R0:W-:Y:S04]  /*0510*/  STS [R20+0x80], R34 ;  /* 0x0000802214007388 */ /* 0x0201e80000000800 */
[----:B------:R-:W-:Y:S01]  /*0520*/  STS [R20+0x100], R33 ;  /* 0x0001002114007388 */ /* 0x000fe20000000800 */
        /* <DEDUP_REMOVED lines=51> */
.L_x_1759:
        /* <DEDUP_REMOVED lines=17> */
[----:B--2---:R-:W-:-:S07]  /*0970*/  FFMA.FTZ R12, R17, -R26, R12 ;  /* 0x8000001a110c7223 */ /* 0x004fce000001000c */
.L_x_1763:
[----:B------:R-:W-:Y:S05]  /*0980*/  BSYNC B1 ;  /* 0x0000000000017941 */ /* 0x000fea0003800000 */
.L_x_1762:
[----:B------:R-:W-:Y:S04]  /*0990*/  BSSY B1, `(.L_x_1764) ;  /* 0x000000c000017945 */ /* 0x000fe80003800000 */
[----:B------:R-:W-:Y:S05]  /*09a0*/  @!P1 BRA `(.L_x_1765) ;  /* 0x0000000000289947 */ /* 0x000fea0003800000 */
        /* <DEDUP_REMOVED lines=10> */
.L_x_1765:
[----:B------:R-:W-:Y:S05]  /*0a50*/  BSYNC B1 ;  /* 0x0000000000017941 */ /* 0x000fea0003800000 */
.L_x_1764:
        /* <DEDUP_REMOVED lines=12> */
.L_x_1767:
[----:B------:R-:W-:Y:S05]  /*0b20*/  BSYNC B1 ;  /* 0x0000000000017941 */ /* 0x000fea0003800000 */
.L_x_1766:
        /* <DEDUP_REMOVED lines=10> */
[----:B--2---:R-:W-:Y:S01]  /*0bd0*/  FFMA.FTZ R15, R18, -R26, R15 ;  /* 0x8000001a120f7223 */ /* 0x004fe2000001000f */
[----:B------:R-:W-:Y:S06]  /*0be0*/  BRA `(.L_x_1768) ;  /* 0x0000000000947947 */ /* 0x000fec0003800000 */
.L_x_1761:
[----:B------:R-:W-:-:S04]  /*0bf0*/  FADD.FTZ R16, -R3, 1 ;  /* 0x3f80000003107421 */ /* 0x000fc80000010100 */
[-C--:B------:R-:W-:Y:S01]  /*0c00*/  FMUL.FTZ R18, R35, R16.reuse ;  /* 0x0000001023127220 */ /* 0x080fe20000410000 */
[-C--:B------:R-:W-:Y:S01]  /*0c10*/  FMUL.FTZ R19, R34, R16.reuse ;  /* 0x0000001022137220 */ /* 0x080fe20000410000 */
[-C--:B------:R-:W-:Y:S01]  /*0c20*/  FMUL.FTZ R28, R33, R16.reuse ;  /* 0x00000010211c7220 */ /* 0x080fe20000410000 */
[----:B------:R-:W-:Y:S01]  /*0c30*/  FMUL.FTZ R29, R32, R16 ;  /* 0x00000010201d7220 */ /* 0x000fe20000410000 */
[----:B------:R-:W-:Y:S01]  /*0c40*/  FMUL.FTZ R17, R35, R18 ;  /* 0x0000001223117220 */ /* 0x000fe20000410000 */
[----:B------:R-:W-:Y:S01]  /*0c50*/  FMUL.FTZ R18, R34, R19 ;  /* 0x0000001322127220 */ /* 0x000fe20000410000 */
[----:B------:R-:W-:Y:S01]  /*0c60*/  FMUL.FTZ R19, R33, R28 ;  /* 0x0000001c21137220 */ /* 0x000fe20000410000 */
[----:B------:R-:W-:Y:S01]  /*0c70*/  FMUL.FTZ R16, R32, R29 ;  /* 0x0000001d20107220 */ /* 0x000fe20000410000 */
[-C--:B------:R-:W-:Y:S01]  /*0c80*/  FFMA.FTZ R8, R8, R3.reuse, R17 ;  /* 0x0000000308087223 */ /* 0x080fe20000010011 */
[-C--:B------:R-:W-:Y:S01]  /*0c90*/  FFMA.FTZ R9, R9, R3.reuse, R18 ;  /* 0x0000000309097223 */ /* 0x080fe20000010012 */
[-C--:B------:R-:W-:Y:S01]  /*0ca0*/  FFMA.FTZ R10, R10, R3.reuse, R19 ;  /* 0x000000030a0a7223 */ /* 0x080fe20000010013 */
        /* <DEDUP_REMOVED lines=13> */
[----:B------:R-:W-:-:S03]  /*0d80*/  FMUL.FTZ R17, R16, UR14 ;  /* 0x0000000e10117c20 */ /* 0x000fc60008410000 */
[----:B------:R-:W1:Y:S01]  /*0d90*/  MUFU.RCP R31, R30 ;  /* 0x0000001e001f7308 */ /* 0x000e620000001000 */
[----:B---3--:R-:W-:Y:S01]  /*0da0*/  FMUL.FTZ R19, R34, R19 ;  /* 0x0000001322137220 */ /* 0x008fe20000410000 */
[----:B--2---:R-:W-:-:S03]  /*0db0*/  FFMA.FTZ R12, R17, -R26, R12 ;  /* 0x8000001a110c7223 */ /* 0x004fc6000001000c */
[----:B------:R-:W-:Y:S01]  /*0dc0*/  FMUL.FTZ R16, R19, UR14 ;  /* 0x0000000e13107c20 */ /* 0x000fe20008410000 */
[----:B0-----:R-:W-:-:S03]  /*0dd0*/  FMUL.FTZ R29, R33, R28 ;  /* 0x0000001c211d7220 */ /* 0x001fc60000410000 */
[----:B------:R-:W-:Y:S01]  /*0de0*/  FFMA.FTZ R13, R16, -R26, R13 ;  /* 0x8000001a100d7223 */ /* 0x000fe2000001000d */
[----:B------:R-:W-:Y:S01]  /*0df0*/  FMUL.FTZ R29, R29, UR14 ;  /* 0x0000000e1d1d7c20 */ /* 0x000fe20008410000 */
[----:B-1----:R-:W-:-:S03]  /*0e00*/  FMUL.FTZ R31, R32, R31 ;  /* 0x0000001f201f7220 */ /* 0x002fc60000410000 */
[----:B------:R-:W-:Y:S01]  /*0e10*/  FFMA.FTZ R14, R29, -R26, R14 ;  /* 0x8000001a1d0e7223 */ /* 0x000fe2000001000e */
[----:B------:R-:W-:-:S04]  /*0e20*/  FMUL.FTZ R18, R31, UR14 ;  /* 0x0000000e1f127c20 */ /* 0x000fc80008410000 */
[----:B------:R-:W-:-:S07]  /*0e30*/  FFMA.FTZ R15, R18, -R26, R15 ;  /* 0x8000001a120f7223 */ /* 0x000fce000001000f */
.L_x_1768:
[----:B------:R-:W-:Y:S05]  /*0e40*/  BSYNC B0 ;  /* 0x0000000000007941 */ /* 0x000fea0003800000 */
.L_x_1760:
[----:B------:R-:W-:Y:S01]  /*0e50*/  BAR.SYNC.DEFER_BLOCKING 0x0 ;  /* 0x0000000000007b1d */ /* 0x000fe20000010000 */
[----:B------:R-:W-:Y:S02]  /*0e60*/  ISETP.NE.AND P0, PT, R0, RZ, PT ;  /* 0x000000ff0000720c */ /* 0x000fe40003f05270 */
[----:B------:R-:W-:-:S04]  /*0e70*/  LEA R36, R2, R25, 0x2 ;  /* 0x0000001902247211 */ /* 0x000fc800078e10ff */
        /* <DEDUP_REMOVED lines=32> */
[----:B0-----:R-:W-:-:S05]  /*1080*/  LEA R27, R14, R27, 0xc ;  /* 0x0000001b0e1b7211 */ /* 0x001fca00078e60ff */
        /* <DEDUP_REMOVED lines=32> */
.L_x_1770:
        /* <DEDUP_REMOVED lines=15> */
.L_x_2161:


//--------------------- .text._Z21kOptimizer32bit1StateI6__halfLi2EEvPT_S2_PfS3_ffffffiffbi --------------------------
	.section	.text._Z21kOptimizer32bit1StateI6__halfLi2EEvPT_S2_PfS3_ffffffiffbi,"ax",@progbits
	.align	128
        .global         _Z21kOptimizer32bit1StateI6__halfLi2EEvPT_S2_PfS3_ffffffiffbi
        .type           _Z21kOptimizer32bit1StateI6__halfLi2EEvPT_S2_PfS3_ffffffiffbi,@function
        .size           _Z21kOptimizer32bit1StateI6__halfLi2EEvPT_S2_PfS3_ffffffiffbi,(.L_x_2162 - _Z21kOptimizer32bit1StateI6__halfLi2EEvPT_S2_PfS3_ffffffiffbi)
        .other          _Z21kOptimizer32bit1StateI6__halfLi2EEvPT_S2_PfS3_ffffffiffbi,@"STO_CUDA_ENTRY STV_DEFAULT"
_Z21kOptimizer32bit1StateI6__halfLi2EEvPT_S2_PfS3_ffffffiffbi:
.text._Z21kOptimizer32bit1StateI6__halfLi2EEvPT_S2_PfS3_ffffffiffbi:
        /* <DEDUP_REMOVED lines=28> */
.L_x_1771:
        /* <DEDUP_REMOVED lines=14> */
.L_x_1783:
[----:B------:R-:W-:Y:S01]  /*02a0*/  BAR.SYNC.DEFER_BLOCKING 0x0 ;  /* 0x0000000000007b1d */ /* 0x000fe20000010000 */
[----:B------:R-:W-:Y:S02]  /*02b0*/  IADD3 R15, -R0, RZ, RZ ;  /* 0x000000ff000f7210 */ /* 0x000fe40007ffe1ff */
[C---:B------:R-:W-:Y:S02]  /*02c0*/  IADD3 R13, P0, R12.reuse, R0, RZ ;  /* 0x000000000c0d7210 */ /* 0x040fe40007f1e0ff */
[----:B---3--:R-:W-:Y:S02]  /*02d0*/  VIADDMNMX.U32 R15, R15, R6, 0x1000, PT ;  /* 0x000010000f0f7446 */ /* 0x008fe40003800006 */
[C---:B------:R-:W-:Y:S02]  /*02e0*/  LOP3.LUT R17, R12.reuse, 0x60, RZ, 0xfc, !PT ;  /* 0x000000600c117812 */ /* 0x040fe400078efcff */
[C---:B------:R-:W-:Y:S02]  /*02f0*/  ISETP.GE.AND P3, PT, R12.reuse, R15, PT ;  /* 0x0000000f0c00720c */ /* 0x040fe40003f66270 */
[----:B------:R-:W-:-:S02]  /*0300*/  LEA.HI.X.SX32 R26, R12, RZ, 0x1, P0 ;  /* 0x000000ff0c1a7211 */ /* 0x000fc400000f0eff */
[----:B------:R-:W-:Y:S02]  /*0310*/  LEA R22, P4, R13, UR10, 0x1 ;  /* 0x0000000a0d167c11 */ /* 0x000fe4000f8808ff */
[C---:B------:R-:W-:Y:S02]  /*0320*/  LOP3.LUT R14, R12.reuse, 0x20, RZ, 0xfc, !PT ;  /* 0x000000200c0e7812 */ /* 0x040fe400078efcff */
[----:B------:R-:W-:Y:S02]  /*0330*/  LOP3.LUT R16, R12, 0x40, RZ, 0xfc, !PT ;  /* 0x000000400c107812 */ /* 0x000fe400078efcff */
[-C--:B------:R-:W-:Y:S02]  /*0340*/  ISETP.GE.AND P0, PT, R17, R15.reuse, PT ;  /* 0x0000000f1100720c */ /* 0x080fe40003f06270 */
[----:B------:R-:W-:Y:S01]  /*0350*/  LEA.HI.X R23, R13, UR11, R26, 0x1, P4 ;  /* 0x0000000b0d177c11 */ /* 0x000fe2000a0f0c1a */
[----:B------:R-:W0:Y:S01]  /*0360*/  S2UR UR5, SR_CgaCtaId ;  /* 0x00000000000579c3 */ /* 0x000e220000008800 */
[----:B------:R-:W-:-:S02]  /*0370*/  ISETP.GE.AND P2, PT, R14, R15, PT ;  /* 0x0000000f0e00720c */ /* 0x000fc40003f46270 */
[----:B------:R-:W-:Y:S01]  /*0380*/  ISETP.GE.AND P1, PT, R16, R15, PT ;  /* 0x0000000f1000720c */ /* 0x000fe20003f26270 */
[----:B------:R-:W2:Y:S04]  /*0390*/  @!P3 LDG.E.U16 R29, desc[UR8][R22.64] ;  /* 0x00000008161db981 */ /* 0x000ea8000c1e1500 */
[----:B------:R-:W3:Y:S02]  /*03a0*/  @!P3 LDC.64 R10, c[0x0][0x220] ;  /* 0x00008800ff0abb82 */ /* 0x000ee40000000a00 */
[----:B------:R-:W4:Y:S04]  /*03b0*/  @!P0 LDG.E.U16 R30, desc[UR8][R22.64+0xc0] ;  /* 0x0000c008161e8981 */ /* 0x000f28000c1e1500 */
[----:B------:R-:W5:Y:S02]  /*03c0*/  @!P2 LDG.E.U16 R32, desc[UR8][R22.64+0x40] ;  /* 0x000040081620a981 */ /* 0x000f64000c1e1500 */
[----:B------:R-:W1:Y:S02]  /*03d0*/  @!P2 LDC.64 R18, c[0x0][0x220] ;  /* 0x00008800ff12ab82 */ /* 0x000e640000000a00 */
[----:B------:R3:W5:Y:S01]  /*03e0*/  @!P1 LDG.E.U16 R31, desc[UR8][R22.64+0x80] ;  /* 0x00008008161f9981 */ /* 0x000762000c1e1500 */
[----:B------:R-:W-:Y:S01]  /*03f0*/  UMOV UR4, 0x400 ;  /* 0x0000040000047882 */ /* 0x000fe20000000000 */
[----:B------:R-:W-:Y:S01]  /*0400*/  IADD3 R33, R7, R4, RZ ;  /* 0x0000000407217210 */ /* 0x000fe20007ffe0ff */
[----:B0-----:R-:W-:-:S03]  /*0410*/  ULEA UR4, UR5, UR4, 0x18 ;  /* 0x0000000405047291 */ /* 0x001fc6000f8ec03f */
[----:B------:R-:W0:Y:S03]  /*0420*/  @!P1 LDC.64 R20, c[0x0][0x220] ;  /* 0x00008800ff149b82 */ /* 0x000e260000000a00 */
[----:B------:R-:W-:Y:S02]  /*0430*/  LEA R38, R33, UR4, 0x1 ;  /* 0x0000000421267c11 */ /* 0x000fe4000f8e08ff */
[----:B---3--:R-:W-:-:S03]  /*0440*/  @!P3 LEA R22, P4, R13, R10, 0x2 ;  /* 0x0000000a0d16b211 */ /* 0x008fc600078810ff */
[----:B------:R-:W3:Y:S01]  /*0450*/  @!P0 LDC.64 R8, c[0x0][0x220] ;  /* 0x00008800ff088b82 */ /* 0x000ee20000000a00 */
[C---:B------:R-:W-:Y:S02]  /*0460*/  @!P3 LEA.HI.X R23, R13.reuse, R11, R26, 0x2, P4 ;  /* 0x0000000b0d17b211 */ /* 0x040fe400020f141a */
[----:B-1----:R-:W-:-:S04]  /*0470*/  @!P2 LEA R10, P5, R13, R18, 0x2 ;  /* 0x000000120d0aa211 */ /* 0x002fc800078a10ff */
[C---:B------:R-:W-:Y:S02]  /*0480*/  @!P2 LEA.HI.X R11, R13.reuse, R19, R26, 0x2, P5 ;  /* 0x000000130d0ba211 */ /* 0x040fe400028f141a */
[----:B0-----:R-:W-:-:S04]  /*0490*/  @!P1 LEA R20, P6, R13, R20, 0x2 ;  /* 0x000000140d149211 */ /* 0x001fc800078c10ff */
[C---:B------:R-:W-:Y:S02]  /*04a0*/  @!P1 LEA.HI.X R21, R13.reuse, R21, R26, 0x2, P6 ;  /* 0x000000150d159211 */ /* 0x040fe400030f141a */
[----:B---3--:R-:W-:-:S04]  /*04b0*/  @!P0 LEA R8, P4, R13, R8, 0x2 ;  /* 0x000000080d088211 */ /* 0x008fc800078810ff */
[----:B------:R-:W-:Y:S01]  /*04c0*/  @!P0 LEA.HI.X R9, R13, R9, R26, 0x2, P4 ;  /* 0x000000090d098211 */ /* 0x000fe200020f141a */
[----:B--2---:R0:W-:Y:S04]  /*04d0*/  STS.U16 [R38], R29 ;  /* 0x0000001d26007388 */ /* 0x0041e80000000400 */
[----:B----4-:R1:W-:Y:S01]  /*04e0*/  STS.U16 [R38+0xc0], R30 ;  /* 0x0000c01e26007388 */ /* 0x0103e20000000400 */
        /* <DEDUP_REMOVED lines=37> */
[----:B------:R-:W-:-:S05]  /*0740*/  HADD2.F32 R29, -RZ, R18.H0_H0 ;  /* 0x20000012ff1d7230 */ /* 0x000fca0000004100 */
[----:B------:R-:W-:-:S05]  /*0750*/  FMUL.FTZ R29, R29, UR7 ;  /* 0x000000071d1d7c20 */ /* 0x000fca0008410000 */
[----:B------:R-:W-:Y:S01]  /*0760*/  F2FP.F16.F32.PACK_AB R29, RZ, R29 ;  /* 0x0000001dff1d723e */ /* 0x000fe200000000ff */
        /* <DEDUP_REMOVED lines=23> */
.L_x_1772:
[----:B------:R-:W-:Y:S02]  /*08e0*/  HADD2.F32 R29, -RZ, R29.H0_H0 ;  /* 0x2000001dff1d7230 */ /* 0x000fe40000004100 */
[----:B------:R-:W-:Y:S02]  /*08f0*/  HADD2.F32 R24, -RZ, R23.H0_H0 ;  /* 0x20000017ff187230 */ /* 0x000fe40000004100 */
[----:B------:R-:W-:Y:S02]  /*0900*/  HADD2.F32 R18, -RZ, R18.H1_H1 ;  /* 0x30000012ff127230 */ /* 0x000fe40000004100 */
[----:B------:R-:W-:Y:S02]  /*0910*/  HADD2.F32 R25, -RZ, R22.H0_H0 ;  /* 0x20000016ff197230 */ /* 0x000fe40000004100 */
[----:B------:R-:W-:Y:S01]  /*0920*/  FFMA.FTZ R29, R24, UR12, R29 ;  /* 0x0000000c181d7c23 */ /* 0x000fe2000801001d */
[----:B------:R-:W-:Y:S02]  /*0930*/  HADD2.F32 R24, -RZ, R19.H0_H0 ;  /* 0x20000013ff187230 */ /* 0x000fe40000004100 */
[----:B------:R-:W-:-:S03]  /*0940*/  FMUL.FTZ R18, R18, UR7 ;  /* 0x0000000712127c20 */ /* 0x000fc60008410000 */
[----:B------:R-:W-:Y:S02]  /*0950*/  FMUL.FTZ R27, R24, UR7 ;  /* 0x00000007181b7c20 */ /* 0x000fe40008410000 */
[----:B------:R-:W-:Y:S01]  /*0960*/  F2FP.F16.F32.PACK_AB R29, R18, R29 ;  /* 0x0000001d121d723e */ /* 0x000fe200000000ff */
[----:B------:R-:W-:Y:S02]  /*0970*/  HADD2.F32 R24, -RZ, R19.H1_H1 ;  /* 0x30000013ff187230 */ /* 0x000fe40000004100 */
[----:B------:R-:W-:Y:S02]  /*0980*/  HADD2.F32 R19, -RZ, R20.H0_H0 ;  /* 0x20000014ff137230 */ /* 0x000fe40000004100 */
[----:B------:R-:W-:-:S05]  /*0990*/  HADD2.F32 R18, -RZ, R29.H1_H1 ;  /* 0x3000001dff127230 */ /* 0x000fca0000004100 */
[----:B------:R-:W-:Y:S01]  /*09a0*/  FFMA.FTZ R32, R25, UR12, R18 ;  /* 0x0000000c19207c23 */ /* 0x000fe20008010012 */
[----:B------:R-:W-:-:S04]  /*09b0*/  FMUL.FTZ R25, R24, UR7 ;  /* 0x0000000718197c20 */ /* 0x000fc80008410000 */
[----:B------:R-:W-:-:S05]  /*09c0*/  F2FP.F16.F32.PACK_AB R32, R27, R32 ;  /* 0x000000201b20723e */ /* 0x000fca00000000ff */
        /* <DEDUP_REMOVED lines=9> */
.L_x_1773:
        /* <DEDUP_REMOVED lines=22> */
[----:B------:R-:W-:-:S03]  /*0bc0*/  HADD2.F32 R28, -RZ, R23.H0_H0 ;  /* 0x20000017ff1c7230 */ /* 0x000fc60000004100 */
[----:B------:R-:W-:-:S04]  /*0bd0*/  FMUL.FTZ R25, R25, UR14 ;  /* 0x0000000e19197c20 */ /* 0x000fc80008410000 */
[----:B------:R-:W-:-:S05]  /*0be0*/  FFMA.FTZ R23, R25, -R2, R28 ;  /* 0x8000000219177223 */ /* 0x000fca000001001c */
[----:B------:R-:W-:-:S07]  /*0bf0*/  F2FP.F16.F32.PACK_AB R23, RZ, R23 ;  /* 0x00000017ff17723e */ /* 0x000fce00000000ff */
.L_x_1777:
[----:B------:R-:W-:Y:S05]  /*0c00*/  BSYNC B1 ;  /* 0x0000000000017941 */ /* 0x000fea0003800000 */
.L_x_1776:
[----:B------:R-:W-:Y:S04]  /*0c10*/  BSSY B1, `(.L_x_1778) ;  /* 0x000000e000017945 */ /* 0x000fe80003800000 */
[----:B------:R-:W-:Y:S05]  /*0c20*/  @!P1 BRA `(.L_x_1779) ;  /* 0x0000000000309947 */ /* 0x000fea0003800000 */
[----:B------:R-:W-:Y:S01]  /*0c30*/  FADD.FTZ R28, -R5, 1 ;  /* 0x3f800000051c7421 */ /* 0x000fe20000010100 */
[----:B------:R-:W-:-:S03]  /*0c40*/  HADD2.F32 R22, -RZ, R22.H0_H0 ;  /* 0x20000016ff167230 */ /* 0x000fc60000004100 */
        /* <DEDUP_REMOVED lines=9> */
[----:B------:R-:W-:-:S07]  /*0ce0*/  F2FP.F16.F32.PACK_AB R22, RZ, R22 ;  /* 0x00000016ff16723e */ /* 0x000fce00000000ff */
.L_x_1779:
[----:B------:R-:W-:Y:S05]  /*0cf0*/  BSYNC B1 ;  /* 0x0000000000017941 */ /* 0x000fea0003800000 */
.L_x_1778:
        /* <DEDUP_REMOVED lines=14> */
.L_x_1781:
[----:B------:R-:W-:Y:S05]  /*0de0*/  BSYNC B1 ;  /* 0x0000000000017941 */ /* 0x000fea0003800000 */
.L_x_1780:
[----:B------:R-:W-:Y:S05]  /*0df0*/  @!P3 BRA `(.L_x_1782) ;  /* 0x0000000000f8b947 */ /* 0x000fea0003800000 */
[----:B------:R-:W-:-:S04]  /*0e00*/  FADD.FTZ R19, -R5, 1 ;  /* 0x3f80000005137421 */ /* 0x000fc80000010100 */
[----:B------:R-:W-:-:S04]  /*0e10*/  FMUL.FTZ R19, R19, R18 ;  /* 0x0000001213137220 */ /* 0x000fc80000410000 */
[----:B------:R-:W-:-:S04]  /*0e20*/  FMUL.FTZ R24, R18, R19 ;  /* 0x0000001312187220 */ /* 0x000fc80000410000 */
[----:B------:R-:W-:Y:S01]  /*0e30*/  FFMA.FTZ R11, R11, R5, R24 ;  /* 0x000000050b0b7223 */ /* 0x000fe20000010018 */
[----:B------:R-:W-:-:S03]  /*0e40*/  HADD2.F32 R24, -RZ, R21.H0_H0 ;  /* 0x20000015ff187230 */ /* 0x000fc60000004100 */
[----:B------:R-:W0:Y:S02]  /*0e50*/  MUFU.SQRT R19, R11 ;  /* 0x0000000b00137308 */ /* 0x000e240000002000 */
[----:B0-----:R-:W-:-:S06]  /*0e60*/  FADD.FTZ R19, R19, UR15 ;  /* 0x0000000f13137e21 */ /* 0x001fcc0008010000 */
[----:B------:R-:W0:Y:S02]  /*0e70*/  MUFU.RCP R19, R19 ;  /* 0x0000001300137308 */ /* 0x000e240000001000 */
[----:B0-----:R-:W-:-:S04]  /*0e80*/  FMUL.FTZ R18, R18, R19 ;  /* 0x0000001312127220 */ /* 0x001fc80000410000 */
[----:B------:R-:W-:-:S04]  /*0e90*/  FMUL.FTZ R21, R18, UR14 ;  /* 0x0000000e12157c20 */ /* 0x000fc80008410000 */
[----:B------:R-:W-:-:S05]  /*0ea0*/  FFMA.FTZ R21, R21, -R2, R24 ;  /* 0x8000000215157223 */ /* 0x000fca0000010018 */
[----:B------:R-:W-:Y:S01]  /*0eb0*/  F2FP.F16.F32.PACK_AB R21, RZ, R21 ;  /* 0x00000015ff15723e */ /* 0x000fe200000000ff */
[----:B------:R-:W-:Y:S06]  /*0ec0*/  BRA `(.L_x_1782) ;  /* 0x0000000000c47947 */ /* 0x000fec0003800000 */
.L_x_1775:
[----:B------:R-:W-:Y:S02]  /*0ed0*/  HADD2.F32 R18, -RZ, R29.H0_H0 ;  /* 0x2000001dff127230 */ /* 0x000fe40000004100 */
[----:B------:R-:W-:Y:S01]  /*0ee0*/  FADD.FTZ R27, -R5, 1 ;  /* 0x3f800000051b7421 */ /* 0x000fe20000010100 */
[----:B------:R-:W-:Y:S02]  /*0ef0*/  HADD2.F32 R25, -RZ, R32.H0_H0 ;  /* 0x20000020ff197230 */ /* 0x000fe40000004100 */
[----:B------:R-:W-:Y:S02]  /*0f00*/  HADD2.F32 R24, -RZ, R31.H0_H0 ;  /* 0x2000001fff187230 */ /* 0x000fe40000004100 */
[C---:B------:R-:W-:Y:S01]  /*0f10*/  FMUL.FTZ R19, R18.reuse, R27 ;  /* 0x0000001b12137220 */ /* 0x040fe20000410000 */
[----:B------:R-:W-:Y:S02]  /*0f20*/  HADD2.F32 R21, -RZ, R21.H0_H0 ;  /* 0x20000015ff157230 */ /* 0x000fe40000004100 */
[C---:B------:R-:W-:Y:S01]  /*0f30*/  FMUL.FTZ R28, R27.reuse, R25 ;  /* 0x000000191b1c7220 */ /* 0x040fe20000410000 */
[----:B------:R-:W-:Y:S01]  /*0f40*/  FMUL.FTZ R19, R18, R19 ;  /* 0x0000001312137220 */ /* 0x000fe20000410000 */
[----:B------:R-:W-:-:S02]  /*0f50*/  FMUL.FTZ R35, R27, R24 ;  /* 0x000000181b237220 */ /* 0x000fc40000410000 */
[----:B------:R-:W-:Y:S01]  /*0f60*/  FMUL.FTZ R28, R25, R28 ;  /* 0x0000001c191c7220 */ /* 0x000fe20000410000 */
[-C--:B------:R-:W-:Y:S01]  /*0f70*/  FFMA.FTZ R8, R8, R5.reuse, R19 ;  /* 0x0000000508087223 */ /* 0x080fe20000010013 */
[----:B------:R-:W-:Y:S02]  /*0f80*/  HADD2.F32 R19, -RZ, R30.H0_H0 ;  /* 0x2000001eff137230 */ /* 0x000fe40000004100 */
[----:B------:R-:W-:Y:S01]  /*0f90*/  FFMA.FTZ R9, R9, R5, R28 ;  /* 0x0000000509097223 */ /* 0x000fe2000001001c */
[----:B------:R-:W-:Y:S01]  /*0fa0*/  FMUL.FTZ R35, R24, R35 ;  /* 0x0000002318237220 */ /* 0x000fe20000410000 */
[----:B------:R-:W0:Y:S01]  /*0fb0*/  MUFU.SQRT R36, R8 ;  /* 0x0000000800247308 */ /* 0x000e220000002000 */
[----:B------:R-:W-:Y:S02]  /*0fc0*/  FMUL.FTZ R28, R27, R19 ;  /* 0x000000131b1c7220 */ /* 0x000fe40000410000 */
[----:B------:R-:W-:Y:S02]  /*0fd0*/  FFMA.FTZ R10, R10, R5, R35 ;  /* 0x000000050a0a7223 */ /* 0x000fe40000010023 */
[----:B------:R-:W-:-:S03]  /*0fe0*/  FMUL.FTZ R28, R19, R28 ;  /* 0x0000001c131c7220 */ /* 0x000fc60000410000 */
[----:B------:R-:W1:Y:S01]  /*0ff0*/  MUFU.SQRT R34, R9 ;  /* 0x0000000900227308 */ /* 0x000e620000002000 */
[----:B------:R-:W-:-:S07]  /*1000*/  FFMA.FTZ R11, R11, R5, R28 ;  /* 0x000000050b0b7223 */ /* 0x000fce000001001c */
        /* <DEDUP_REMOVED lines=9> */
[----:B-1----:R-:W-:-:S04]  /*10a0*/  FMUL.FTZ R27, R18, R27 ;  /* 0x0000001b121b7220 */ /* 0x002fc80000410000 */
[----:B------:R-:W-:-:S03]  /*10b0*/  FMUL.FTZ R18, R27, UR14 ;  /* 0x0000000e1b127c20 */ /* 0x000fc60008410000 */
[----:B------:R-:W1:Y:S01]  /*10c0*/  MUFU.RCP R28, R40 ;  /* 0x00000028001c7308 */ /* 0x000e620000001000 */
[----:B--2---:R-:W-:Y:S01]  /*10d0*/  FMUL.FTZ R34, R25, R34 ;  /* 0x0000002219227220 */ /* 0x004fe20000410000 */
[----:B------:R-:W-:Y:S02]  /*10e0*/  HADD2.F32 R25, -RZ, R23.H0_H0 ;  /* 0x20000017ff197230 */ /* 0x000fe40000004100 */
[----:B------:R-:W-:Y:S02]  /*10f0*/  HADD2.F32 R23, -RZ, R22.H0_H0 ;  /* 0x20000016ff177230 */ /* 0x000fe40000004100 */
[----:B------:R-:W-:Y:S01]  /*1100*/  FMUL.FTZ R34, R34, UR14 ;  /* 0x0000000e22227c20 */ /* 0x000fe20008410000 */
[-C--:B------:R-:W-:Y:S01]  /*1110*/  FFMA.FTZ R18, R18, -R2.reuse, R25 ;  /* 0x8000000212127223 */ /* 0x080fe20000010019 */
[----:B0-----:R-:W-:Y:S02]  /*1120*/  FMUL.FTZ R35, R24, R35 ;  /* 0x0000002318237220 */ /* 0x001fe40000410000 */
[----:B------:R-:W-:-:S05]  /*1130*/  FFMA.FTZ R23, R34, -R2, R23 ;  /* 0x8000000222177223 */ /* 0x000fca0000010017 */
[----:B------:R-:W-:Y:S01]  /*1140*/  F2FP.F16.F32.PACK_AB R23, R23, R18 ;  /* 0x000000121717723e */ /* 0x000fe200000000ff */
[----:B-1----:R-:W-:Y:S01]  /*1150*/  FMUL.FTZ R28, R19, R28 ;  /* 0x0000001c131c7220 */ /* 0x002fe20000410000 */
[----:B------:R-:W-:Y:S02]  /*1160*/  HADD2.F32 R19, -RZ, R20.H0_H0 ;  /* 0x20000014ff137230 */ /* 0x000fe40000004100 */
[----:B------:R-:W-:Y:S01]  /*1170*/  FMUL.FTZ R20, R35, UR14 ;  /* 0x0000000e23147c20 */ /* 0x000fe20008410000 */
[----:B------:R-:W-:Y:S01]  /*1180*/  PRMT R22, R23, 0x7632, R22 ;  /* 0x0000763217167816 */ /* 0x000fe20000000016 */
[----:B------:R-:W-:Y:S02]  /*1190*/  FMUL.FTZ R28, R28, UR14 ;  /* 0x0000000e1c1c7c20 */ /* 0x000fe40008410000 */
[-C--:B------:R-:W-:Y:S02]  /*11a0*/  FFMA.FTZ R19, R20, -R2.reuse, R19 ;  /* 0x8000000214137223 */ /* 0x080fe40000010013 */
[----:B------:R-:W-:-:S05]  /*11b0*/  FFMA.FTZ R28, R28, -R2, R21 ;  /* 0x800000021c1c7223 */ /* 0x000fca0000010015 */
[----:B------:R-:W-:-:S04]  /*11c0*/  F2FP.F16.F32.PACK_AB R20, R28, R19 ;  /* 0x000000131c14723e */ /* 0x000fc800000000ff */
[----:B------:R-:W-:-:S07]  /*11d0*/  PRMT R21, R20, 0x7632, R21 ;  /* 0x0000763214157816 */ /* 0x000fce0000000015 */
.L_x_1782:
[----:B------:R-:W-:Y:S05]  /*11e0*/  BSYNC B0 ;  /* 0x0000000000007941 */ /* 0x000fea0003800000 */
.L_x_1774:
[----:B------:R-:W-:Y:S01]  /*11f0*/  BAR.SYNC.DEFER_BLOCKING 0x0 ;  /* 0x0000000000007b1d */ /* 0x000fe20000010000 */
[----:B------:R-:W-:Y:S02]  /*1200*/  LEA R34, R4, R7, 0x2 ;  /* 0x0000000704227211 */ /* 0x000fe400078e10ff */
[----:B------:R-:W-:Y:S02]  /*1210*/  ISETP.NE.AND P0, PT, R3, RZ, PT ;  /* 0x000000ff0300720c */ /* 0x000fe40003f05270 */
[----:B------:R-:W-:Y:S02]  /*1220*/  LEA R24, R34, UR4, 0x1 ;  /* 0x0000000422187c11 */ /* 0x000fe4000f8e08ff */
[----:B------:R-:W-:Y:S02]  /*1230*/  PRMT R18, R23, 0x5410, R22 ;  /* 0x0000541017127816 */ /* 0x000fe40000000016 */
        /* <DEDUP_REMOVED lines=68> */
.L_x_1784:
        /* <DEDUP_REMOVED lines=16> */
.L_x_2162:


//--------------------- .text._Z21kOptimizer32bit1StateI13__nv_bfloat16Li1EEvPT_S2_PfS3_ffffffiffbi --------------------------
	.section	.text._Z21kOptimizer32bit1StateI13__nv_bfloat16Li1EEvPT_S2_PfS3_ffffffiffbi,"ax",@progbits
	.align	128
        .global         _Z21kOptimizer32bit1StateI13__nv_bfloat16Li1EEvPT_S2_PfS3_ffffffiffbi
        .type           _Z21kOptimizer32bit1StateI13__nv_bfloat16Li1EEvPT_S2_PfS3_ffffffiffbi,@function
        .size           _Z21kOptimizer32bit1StateI13__nv_bfloat16Li1EEvPT_S2_PfS3_ffffffiffbi,(.L_x_2163 - _Z21kOptimizer32bit1StateI13__nv_bfloat16Li1EEvPT_S2_PfS3_ffffffiffbi)
        .other          _Z21kOptimizer32bit1StateI13__nv_bfloat16Li1EEvPT_S2_PfS3_ffffffiffbi,@"STO_CUDA_ENTRY STV_DEFAULT"
_Z21kOptimizer32bit1StateI13__nv_bfloat16Li1EEvPT_S2_PfS3_ffffffiffbi:
.text._Z21kOptimizer32bit1StateI13__nv_bfloat16Li1EEvPT_S2_PfS3_ffffffiffbi:
        /* <DEDUP_REMOVED lines=28> */
.L_x_1785:
        /* <DEDUP_REMOVED lines=9> */
[----:B------:R-:W3:Y:S01]  /*0250*/  LDC R6, c[0x0][0x258] ;  /* 0x00009600ff067b82 */ /* 0x000ee20000000800 */
[----:B0-----:R-:W-:-:S05]  /*0260*/  IMAD.SHL.U32 R7, R3, 0x4, RZ ;  /* 0x0000000403077824 */ /* 0x001fca00078e00ff */
[----:B------:R-:W-:-:S04]  /*0270*/  LOP3.LUT R7, R7, 0xffffff80, RZ, 0xc0, !PT ;  /* 0xffffff8007077812 */ /* 0x000fc800078ec0ff */
[----:B--2---:R-:W-:-:S07]  /*0280*/  LOP3.LUT R12, R7, 0x1f, R3, 0xf8, !PT ;  /* 0x0000001f070c7812 */ /* 0x004fce00078ef803 */
.L_x_1797:
        /* <DEDUP_REMOVED lines=102> */
.L_x_1786:
[----:B------:R-:W-:Y:S02]  /*08f0*/  IMAD.U32 R22, R22, 0x10000, RZ ;  /* 0x0001000016167824 */ /* 0x000fe400078e00ff */
        /* <DEDUP_REMOVED lines=12> */
[----:B------:R-:W-:Y:S02]  /*09c0*/  IMAD.U32 R22, R21, 0x10000, RZ ;  /* 0x0001000015167824 */ /* 0x000fe400078e00ff */
[----:B0-----:R-:W-:-:S05]  /*09d0*/  IMAD.U32 R19, R19, 0x10000, RZ ;  /* 0x0001000013137824 */ /* 0x001fca00078e00ff */
        /* <DEDUP_REMOVED lines=12> */
.L_x_1787:
        /* <DEDUP_REMOVED lines=14> */
[----:B------:R-:W-:Y:S01]  /*0b80*/  ISETP.NE.AND P0, PT, R5, 0x1, PT ;  /* 0x000000010500780c */ /* 0x000fe20003f05270 */
[----:B------:R-:W-:-:S12]  /*0b90*/  IMAD.U32 R18, R18, 0x10000, RZ ;  /* 0x0001000012127824 */ /* 0x000fd800078e00ff */
[----:B------:R-:W0:Y:S02]  /*0ba0*/  @P0 LDC R25, c[0x0][0x238] ;  /* 0x00008e00ff190b82 */ /* 0x000e240000000800 */
[--C-:B0-----:R-:W-:Y:S01]  /*0bb0*/  @P0 FFMA.FTZ R8, R8, R25, R27.reuse ;  /* 0x0000001908080223 */ /* 0x101fe2000001001b */
[----:B------:R-:W-:-:S04]  /*0bc0*/  @!P0 IMAD.MOV.U32 R8, RZ, RZ, R27 ;  /* 0x000000ffff088224 */ /* 0x000fc800078e001b */
[----:B------:R-:W-:-:S04]  /*0bd0*/  FMUL.FTZ R25, R8, UR14 ;  /* 0x0000000e08197c20 */ /* 0x000fc80008410000 */
[----:B------:R-:W-:-:S05]  /*0be0*/  FFMA.FTZ R25, R25, -R2, R18 ;  /* 0x8000000219197223 */ /* 0x000fca0000010012 */
[----:B------:R-:W-:-:S04]  /*0bf0*/  F2FP.BF16.F32.PACK_AB R25, RZ, R25 ;  /* 0x00000019ff19723e */ /* 0x000fc800000010ff */
[----:B------:R-:W-:-:S07]  /*0c00*/  PRMT R18, R25, 0x7610, R18 ;  /* 0x0000761019127816 */ /* 0x000fce0000000012 */
.L_x_1791:
[----:B------:R-:W-:Y:S05]  /*0c10*/  BSYNC B1 ;  /* 0x0000000000017941 */ /* 0x000fea0003800000 */
.L_x_1790:
[----:B------:R-:W-:Y:S04]  /*0c20*/  BSSY B1, `(.L_x_1792) ;  /* 0x000000a000017945 */ /* 0x000fe80003800000 */
[----:B------:R-:W-:Y:S05]  /*0c30*/  @!P1 BRA `(.L_x_1793) ;  /* 0x0000000000209947 */ /* 0x000fea0003800000 */
[----:B------:R-:W-:-:S13]  /*0c40*/  ISETP.NE.AND P0, PT, R5, 0x1, PT ;  /* 0x000000010500780c */ /* 0x000fda0003f05270 */
[----:B------:R-:W0:Y:S02]  /*0c50*/  @P0 LDC R25, c[0x0][0x238] ;  /* 0x00008e00ff190b82 */ /* 0x000e240000000800 */
[--C-:B0-----:R-:W-:Y:S01]  /*0c60*/  @P0 FFMA.FTZ R9, R9, R25, R24.reuse ;  /* 0x0000001909090223 */ /* 0x101fe20000010018 */
[----:B------:R-:W-:Y:S02]  /*0c70*/  @!P0 IMAD.MOV.U32 R9, RZ, RZ, R24 ;  /* 0x000000ffff098224 */ /* 0x000fe400078e0018 */
[----:B------:R-:W-:Y:S02]  /*0c80*/  IMAD.U32 R24, R23, 0x10000, RZ ;  /* 0x0001000017187824 */ /* 0x000fe400078e00ff */
[----:B------:R-:W-:-:S04]  /*0c90*/  FMUL.FTZ R23, R9, UR14 ;  /* 0x0000000e09177c20 */ /* 0x000fc80008410000 */
[----:B------:R-:W-:-:S05]  /*0ca0*/  FFMA.FTZ R23, R23, -R2, R24 ;  /* 0x8000000217177223 */ /* 0x000fca0000010018 */
[----:B------:R-:W-:-:S07]  /*0cb0*/  F2FP.BF16.F32.PACK_AB R23, RZ, R23 ;  /* 0x00000017ff17723e */ /* 0x000fce00000010ff */
.L_x_1793:
[----:B------:R-:W-:Y:S05]  /*0cc0*/  BSYNC B1 ;  /* 0x0000000000017941 */ /* 0x000fea0003800000 */
.L_x_1792:
[----:B------:R-:W-:Y:S04]  /*0cd0*/  BSSY B1, `(.L_x_1794) ;  /* 0x000000b000017945 */ /* 0x000fe80003800000 */
[----:B------:R-:W-:Y:S05]  /*0ce0*/  @!P2 BRA `(.L_x_1795) ;  /* 0x000000000024a947 */ /* 0x000fea0003800000 */
        /* <DEDUP_REMOVED lines=9> */
.L_x_1795:
[----:B------:R-:W-:Y:S05]  /*0d80*/  BSYNC B1 ;  /* 0x0000000000017941 */ /* 0x000fea0003800000 */
.L_x_1794:
        /* <DEDUP_REMOVED lines=8> */
[----:B------:R-:W-:-:S04]  /*0e10*/  F2FP.BF16.F32.PACK_AB R19, RZ, R19 ;  /* 0x00000013ff13723e */ /* 0x000fc800000010ff */
[----:B------:R-:W-:Y:S01]  /*0e20*/  PRMT R21, R19, 0x7610, R21 ;  /* 0x0000761013157816 */ /* 0x000fe20000000015 */
[----:B------:R-:W-:Y:S06]  /*0e30*/  BRA `(.L_x_1796) ;  /* 0x00000000008c7947 */ /* 0x000fec0003800000 */
.L_x_1789:
[----:B------:R-:W-:Y:S01]  /*0e40*/  ISETP.NE.AND P0, PT, R5, 0x1, PT ;  /* 0x000000010500780c */ /* 0x000fe20003f05270 */
[----:B------:R-:W-:Y:S02]  /*0e50*/  IMAD.U32 R24, R32, 0x10000, RZ ;  /* 0x0001000020187824 */ /* 0x000fe400078e00ff */
[----:B------:R-:W-:Y:S02]  /*0e60*/  IMAD.U32 R27, R31, 0x10000, RZ ;  /* 0x000100001f1b7824 */ /* 0x000fe400078e00ff */
[----:B------:R-:W-:Y:S02]  /*0e70*/  IMAD.U32 R19, R29, 0x10000, RZ ;  /* 0x000100001d137824 */ /* 0x000fe400078e00ff */
[----:B------:R-:W-:Y:S02]  /*0e80*/  IMAD.U32 R34, R30, 0x10000, RZ ;  /* 0x000100001e227824 */ /* 0x000fe400078e00ff */
[----:B------:R-:W-:Y:S02]  /*0e90*/  IMAD.U32 R23, R23, 0x10000, RZ ;  /* 0x0001000017177824 */ /* 0x000fe400078e00ff */
[----:B------:R-:W-:-:S02]  /*0ea0*/  IMAD.U32 R21, R21, 0x10000, RZ ;  /* 0x0001000015157824 */ /* 0x000fc400078e00ff */
[----:B------:R-:W0:Y:S08]  /*0eb0*/  @P0 LDC R25, c[0x0][0x238] ;  /* 0x00008e00ff190b82 */ /* 0x000e300000000800 */
[----:B------:R-:W1:Y:S08]  /*0ec0*/  @P0 LDC R28, c[0x0][0x238] ;  /* 0x00008e00ff1c0b82 */ /* 0x000e700000000800 */
[----:B------:R-:W2:Y:S08]  /*0ed0*/  @P0 LDC R22, c[0x0][0x238] ;  /* 0x00008e00ff160b82 */ /* 0x000eb00000000800 */
[----:B------:R-:W3:Y:S01]  /*0ee0*/  @P0 LDC R35, c[0x0][0x238] ;  /* 0x00008e00ff230b82 */ /* 0x000ee20000000800 */
[--C-:B0-----:R-:W-:Y:S01]  /*0ef0*/  @P0 FFMA.FTZ R9, R9, R25, R24.reuse ;  /* 0x0000001909090223 */ /* 0x101fe20000010018 */
[----:B------:R-:W-:-:S02]  /*0f00*/  @!P0 IMAD.MOV.U32 R9, RZ, RZ, R24 ;  /* 0x000000ffff098224 */ /* 0x000fc400078e0018 */
[----:B------:R-:W-:Y:S02]  /*0f10*/  IMAD.U32 R25, R20, 0x10000, RZ ;  /* 0x0001000014197824 */ /* 0x000fe400078e00ff */
[----:B------:R-:W-:Y:S01]  /*0f20*/  FMUL.FTZ R20, R9, UR14 ;  /* 0x0000000e09147c20 */ /* 0x000fe20008410000 */
[--C-:B-1----:R-:W-:Y:S01]  /*0f30*/  @P0 FFMA.FTZ R10, R10, R28, R27.reuse ;  /* 0x0000001c0a0a0223 */ /* 0x102fe2000001001b */
[----:B------:R-:W-:Y:S02]  /*0f40*/  @!P0 IMAD.MOV.U32 R10, RZ, RZ, R27 ;  /* 0x000000ffff0a8224 */ /* 0x000fe400078e001b */
[----:B------:R-:W-:-:S05]  /*0f50*/  FFMA.FTZ R20, R20, -R2, R23 ;  /* 0x8000000214147223 */ /* 0x000fca0000010017 */
[----:B------:R-:W-:Y:S01]  /*0f60*/  F2FP.BF16.F32.PACK_AB R20, RZ, R20 ;  /* 0x00000014ff14723e */ /* 0x000fe200000010ff */
[--C-:B--2---:R-:W-:Y:S01]  /*0f70*/  @P0 FFMA.FTZ R8, R8, R22, R19.reuse ;  /* 0x0000001608080223 */ /* 0x104fe20000010013 */
[----:B------:R-:W-:Y:S02]  /*0f80*/  @!P0 IMAD.MOV.U32 R8, RZ, RZ, R19 ;  /* 0x000000ffff088224 */ /* 0x000fe400078e0013 */
[----:B------:R-:W-:Y:S01]  /*0f90*/  FMUL.FTZ R22, R10, UR14 ;  /* 0x0000000e0a167c20 */ /* 0x000fe20008410000 */
[----:B------:R-:W-:Y:S01]  /*0fa0*/  IMAD.U32 R19, R18, 0x10000, RZ ;  /* 0x0001000012137824 */ /* 0x000fe200078e00ff */
[----:B------:R-:W-:Y:S01]  /*0fb0*/  PRMT R23, R20, 0x7610, R23 ;  /* 0x0000761014177816 */ /* 0x000fe20000000017 */
[----:B------:R-:W-:Y:S01]  /*0fc0*/  FMUL.FTZ R18, R8, UR14 ;  /* 0x0000000e08127c20 */ /* 0x000fe20008410000 */
[----:B------:R-:W-:Y:S01]  /*0fd0*/  FFMA.FTZ R22, R22, -R2, R25 ;  /* 0x8000000216167223 */ /* 0x000fe20000010019 */
[--C-:B---3--:R-:W-:Y:S01]  /*0fe0*/  @P0 FFMA.FTZ R11, R11, R35, R34.reuse ;  /* 0x000000230b0b0223 */ /* 0x108fe20000010022 */
[----:B------:R-:W-:-:S02]  /*0ff0*/  @!P0 IMAD.MOV.U32 R11, RZ, RZ, R34 ;  /* 0x000000ffff0b8224 */ /* 0x000fc400078e0022 */
[----:B------:R-:W-:Y:S01]  /*1000*/  FFMA.FTZ R18, R18, -R2, R19 ;  /* 0x8000000212127223 */ /* 0x000fe20000010013 */
[----:B------:R-:W-:Y:S01]  /*1010*/  F2FP.BF16.F32.PACK_AB R22, RZ, R22 ;  /* 0x00000016ff16723e */ /* 0x000fe200000010ff */
[----:B------:R-:W-:-:S03]  /*1020*/  FMUL.FTZ R24, R11, UR14 ;  /* 0x0000000e0b187c20 */ /* 0x000fc60008410000 */
[----:B------:R-:W-:Y:S01]  /*1030*/  F2FP.BF16.F32.PACK_AB R18, RZ, R18 ;  /* 0x00000012ff12723e */ /* 0x000fe200000010ff */
[----:B------:R-:W-:Y:S01]  /*1040*/  FFMA.FTZ R21, R24, -R2, R21 ;  /* 0x8000000218157223 */ /* 0x000fe20000010015 */
[----:B------:R-:W-:-:S04]  /*1050*/  PRMT R20, R22, 0x7610, R20 ;  /* 0x0000761016147816 */ /* 0x000fc80000000014 */
[----:B------:R-:W-:-:S07]  /*1060*/  F2FP.BF16.F32.PACK_AB R21, RZ, R21 ;  /* 0x00000015ff15723e */ /* 0x000fce00000010ff */
.L_x_1796:
[----:B------:R-:W-:Y:S05]  /*1070*/  BSYNC B0 ;  /* 0x0000000000007941 */ /* 0x000fea0003800000 */
.L_x_1788:
        /* <DEDUP_REMOVED lines=73> */
.L_x_1798:
        /* <DEDUP_REMOVED lines=15> */
.L_x_2163:


//--------------------- .text._Z21kOptimizer32bit1StateIfLi1EEvPT_S1_PfS2_ffffffiffbi --------------------------
	.section	.text._Z21kOptimizer32bit1StateIfLi1EEvPT_S1_PfS2_ffffffiffbi,"ax",@progbits
	.align	128
        .global         _Z21kOptimizer32bit1StateIfLi1EEvPT_S1_PfS2_ffffffiffbi
        .type           _Z21kOptimizer32bit1StateIfLi1EEvPT_S1_PfS2_ffffffiffbi,@function
        .size           _Z21kOptimizer32bit1StateIfLi1EEvPT_S1_PfS2_ffffffiffbi,(.L_x_2164 - _Z21kOptimizer32bit1StateIfLi1EEvPT_S1_PfS2_ffffffiffbi)
        .other          _Z21kOptimizer32bit1StateIfLi1EEvPT_S1_PfS2_ffffffiffbi,@"STO_CUDA_ENTRY STV_DEFAULT"
_Z21kOptimizer32bit1StateIfLi1EEvPT_S1_PfS2_ffffffiffbi:
.text._Z21kOptimizer32bit1StateIfLi1EEvPT_S1_PfS2_ffffffiffbi:
        /* <DEDUP_REMOVED lines=28> */
.L_x_1799:
        /* <DEDUP_REMOVED lines=13> */
.L_x_1804:
        /* <DEDUP_REMOVED lines=37> */
[----:B----4-:R-:W-:Y:S01]  /*04e0*/  STS [R23], R34 ;  /* 0x0000002217007388 */ /* 0x010fe20000000800 */
[----:B0-----:R-:W-:-:S03]  /*04f0*/  LEA R31, R16, UR4, 0x2 ;  /* 0x00000004101f7c11 */ /* 0x001fc6000f8e10ff */
[----:B-----5:R-:W-:Y:S04]  /*0500*/  STS [R23+0x80], R33 ;  /* 0x0000802117007388 */ /* 0x020fe80000000800 */
[----:B------:R0:W-:Y:S01]  /*0510*/  STS [R23+0x100], R32 ;  /* 0x0001002017007388 */ /* 0x0001e20000000800 */
        /* <DEDUP_REMOVED lines=18> */
[----:B-----5:R-:W-:Y:S01]  /*0640*/  STS [R23], R40 ;  /* 0x0000002817007388 */ /* 0x020fe20000000800 */
[----:B----4-:R-:W-:-:S03]  /*0650*/  @!P2 LEA R38, P5, R5, R10, 0x2 ;  /* 0x0000000a0526a211 */ /* 0x010fc600078a10ff */
[----:B------:R0:W-:Y:S04]  /*0660*/  STS [R23+0x80], R39 ;  /* 0x0000802717007388 */ /* 0x0001e80000000800 */
[----:B------:R-:W-:Y:S01]  /*0670*/  STS [R23+0x180], R37 ;  /* 0x0001802517007388 */ /* 0x000fe20000000800 */
[----:B0-----:R-:W-:Y:S01]  /*0680*/  @!P2 LEA.HI.X R39, R5, R11, R22, 0x2, P5 ;  /* 0x0000000b0527a211 */ /* 0x001fe200028f1416 */
[----:B------:R-:W-:Y:S02]  /*0690*/  NOP ;  /* 0x0000000000007918 */ /* 0x000fe40000000000 */
        /* <DEDUP_REMOVED lines=8> */
[----:B------:R-:W-:-:S05]  /*0720*/  FMUL.FTZ R34, R16, UR7 ;  /* 0x0000000710227c20 */ /* 0x000fca0008410000 */
[----:B------:R-:W-:-:S06]  /*0730*/  ISETP.NE.AND P1, PT, RZ, UR5, PT ;  /* 0x00000005ff007c0c */ /* 0x000fcc000bf25270 */
[----:B-1----:R-:W-:Y:S01]  /*0740*/  @!P0 FMUL.FTZ R33, R17, UR7 ;  /* 0x0000000711218c20 */ /* 0x002fe20008410000 */
        /* <DEDUP_REMOVED lines=16> */
.L_x_1800:
[----:B------:R-:W-:Y:S04]  /*0850*/  BSSY B0, `(.L_x_1801) ;  /* 0x0000033000007945 */ /* 0x000fe80003800000 */
[----:B------:R-:W-:Y:S05]  /*0860*/  @!P1 BRA `(.L_x_1802) ;  /* 0x0000000000809947 */ /* 0x000fea0003800000 */
[----:B------:R-:W-:Y:S02]  /*0870*/  FSETP.NEU.FTZ.AND P0, PT, R34, RZ, PT ;  /* 0x000000ff2200720b */ /* 0x000fe40003f1d000 */
[----:B------:R-:W-:Y:S02]  /*0880*/  FSETP.NEU.FTZ.AND P2, PT, R33, RZ, PT ;  /* 0x000000ff2100720b */ /* 0x000fe40003f5d000 */
[----:B------:R-:W-:-:S09]  /*0890*/  FSETP.NEU.FTZ.AND P3, PT, R32, RZ, PT ;  /* 0x000000ff2000720b */ /* 0x000fd20003f7d000 */
[----:B------:R-:W0:Y:S08]  /*08a0*/  @P0 LDC R37, c[0x0][0x238] ;  /* 0x00008e00ff250b82 */ /* 0x000e300000000800 */
[----:B------:R-:W1:Y:S08]  /*08b0*/  @P0 LDC.64 R16, c[0x0][0x248] ;  /* 0x00009200ff100b82 */ /* 0x000e700000000a00 */
[----:B------:R-:W3:Y:S08]  /*08c0*/  @P2 LDC R36, c[0x0][0x238] ;  /* 0x00008e00ff242b82 */ /* 0x000ef00000000800 */
[----:B------:R-:W4:Y:S01]  /*08d0*/  @P3 LDC R35, c[0x0][0x238] ;  /* 0x00008e00ff233b82 */ /* 0x000f220000000800 */
[----:B0-----:R-:W-:-:S07]  /*08e0*/  @P0 FFMA.FTZ R37, R8, R37, R34 ;  /* 0x0000002508250223 */ /* 0x001fce0000010022 */
[----:B------:R-:W0:Y:S01]  /*08f0*/  @P2 LDC.64 R18, c[0x0][0x248] ;  /* 0x00009200ff122b82 */ /* 0x000e220000000a00 */
[----:B-1----:R-:W-:-:S04]  /*0900*/  @P0 ISETP.NE.AND P1, PT, R16, 0x1, PT ;  /* 0x000000011000080c */ /* 0x002fc80003f25270 */
[----:B------:R-:W-:Y:S02]  /*0910*/  @P0 FSEL R8, R34, R37, !P1 ;  /* 0x0000002522080208 */ /* 0x000fe40004800000 */
[----:B------:R-:W-:Y:S01]  /*0920*/  FSETP.NEU.FTZ.AND P1, PT, R31, RZ, PT ;  /* 0x000000ff1f00720b */ /* 0x000fe20003f3d000 */
[----:B------:R-:W1:Y:S01]  /*0930*/  @P3 LDC.64 R26, c[0x0][0x248] ;  /* 0x00009200ff1a3b82 */ /* 0x000e620000000a00 */
[----:B---3--:R-:W-:Y:S01]  /*0940*/  @P2 FFMA.FTZ R36, R9, R36, R33 ;  /* 0x0000002409242223 */ /* 0x008fe20000010021 */
[----:B------:R-:W-:-:S04]  /*0950*/  @P0 FMUL.FTZ R17, R8, R17 ;  /* 0x0000001108110220 */ /* 0x000fc80000410000 */
[----:B--2---:R-:W-:Y:S01]  /*0960*/  @P0 FFMA.FTZ R12, R17, -R29, R12 ;  /* 0x8000001d110c0223 */ /* 0x004fe2000001000c */
[----:B----4-:R-:W-:Y:S01]  /*0970*/  @P3 FFMA.FTZ R35, R10, R35, R32 ;  /* 0x000000230a233223 */ /* 0x010fe20000010020 */
[----:B0-----:R-:W-:-:S04]  /*0980*/  @P2 ISETP.NE.AND P4, PT, R18, 0x1, PT ;  /* 0x000000011200280c */ /* 0x001fc80003f85270 */
[----:B------:R-:W-:Y:S02]  /*0990*/  @P2 FSEL R9, R33, R36, !P4 ;  /* 0x0000002421092208 */ /* 0x000fe40006000000 */
[----:B-1----:R-:W-:-:S03]  /*09a0*/  @P3 ISETP.NE.AND P5, PT, R26, 0x1, PT ;  /* 0x000000011a00380c */ /* 0x002fc60003fa5270 */
[----:B------:R-:W-:Y:S01]  /*09b0*/  @P2 FMUL.FTZ R16, R9, R19 ;  /* 0x0000001309102220 */ /* 0x000fe20000410000 */
[----:B------:R-:W-:-:S03]  /*09c0*/  @P3 FSEL R10, R32, R35, !P5 ;  /* 0x00000023200a3208 */ /* 0x000fc60006800000 */
[----:B------:R-:W-:Y:S02]  /*09d0*/  @P2 FFMA.FTZ R13, R16, -R29, R13 ;  /* 0x8000001d100d2223 */ /* 0x000fe4000001000d */
[----:B------:R-:W-:-:S04]  /*09e0*/  @P3 FMUL.FTZ R27, R10, R27 ;  /* 0x0000001b0a1b3220 */ /* 0x000fc80000410000 */
[----:B------:R-:W-:Y:S01]  /*09f0*/  @P3 FFMA.FTZ R14, R27, -R29, R14 ;  /* 0x8000001d1b0e3223 */ /* 0x000fe2000001000e */
[----:B------:R-:W-:Y:S06]  /*0a00*/  @!P1 BRA `(.L_x_1803) ;  /* 0x00000000005c9947 */ /* 0x000fec0003800000 */
[----:B------:R-:W-:Y:S01]  /*0a10*/  FFMA.FTZ R16, R11, UR14, R31 ;  /* 0x0000000e0b107c23 */ /* 0x000fe2000801001f */
[----:B------:R-:W-:-:S04]  /*0a20*/  ISETP.NE.AND P0, PT, R24, 0x1, PT ;  /* 0x000000011800780c */ /* 0x000fc80003f05270 */
[----:B------:R-:W-:-:S05]  /*0a30*/  FSEL R11, R31, R16, !P0 ;  /* 0x000000101f0b7208 */ /* 0x000fca0004000000 */
[----:B------:R-:W-:-:S04]  /*0a40*/  FMUL.FTZ R16, R11, R25 ;  /* 0x000000190b107220 */ /* 0x000fc80000410000 */
[----:B------:R-:W-:Y:S01]  /*0a50*/  FFMA.FTZ R15, R16, -R29, R15 ;  /* 0x8000001d100f7223 */ /* 0x000fe2000001000f */
[----:B------:R-:W-:Y:S06]  /*0a60*/  BRA `(.L_x_1803) ;  /* 0x0000000000447947 */ /* 0x000fec0003800000 */
.L_x_1802:
[----:B------:R-:W-:Y:S01]  /*0a70*/  FFMA.FTZ R17, R8, UR14, R34 ;  /* 0x0000000e08117c23 */ /* 0x000fe20008010022 */
[----:B------:R-:W-:Y:S01]  /*0a80*/  FFMA.FTZ R16, R9, UR14, R33 ;  /* 0x0000000e09107c23 */ /* 0x000fe20008010021 */
[----:B------:R-:W-:Y:S01]  /*0a90*/  FFMA.FTZ R19, R10, UR14, R32 ;  /* 0x0000000e0a137c23 */ /* 0x000fe20008010020 */
[----:B------:R-:W-:Y:S01]  /*0aa0*/  FFMA.FTZ R18, R11, UR14, R31 ;  /* 0x0000000e0b127c23 */ /* 0x000fe2000801001f */
[----:B------:R-:W-:-:S04]  /*0ab0*/  ISETP.NE.AND P0, PT, R24, 0x1, PT ;  /* 0x000000011800780c */ /* 0x000fc80003f05270 */
[----:B------:R-:W-:Y:S02]  /*0ac0*/  FSEL R8, R34, R17, !P0 ;  /* 0x0000001122087208 */ /* 0x000fe40004000000 */
[----:B------:R-:W-:Y:S02]  /*0ad0*/  FSEL R9, R33, R16, !P0 ;  /* 0x0000001021097208 */ /* 0x000fe40004000000 */
[----:B------:R-:W-:Y:S01]  /*0ae0*/  FSEL R10, R32, R19, !P0 ;  /* 0x00000013200a7208 */ /* 0x000fe20004000000 */
[-C--:B------:R-:W-:Y:S01]  /*0af0*/  FMUL.FTZ R17, R8, R25.reuse ;  /* 0x0000001908117220 */ /* 0x080fe20000410000 */
[----:B------:R-:W-:Y:S01]  /*0b00*/  FSEL R11, R31, R18, !P0 ;  /* 0x000000121f0b7208 */ /* 0x000fe20004000000 */
[-C--:B------:R-:W-:Y:S02]  /*0b10*/  FMUL.FTZ R16, R9, R25.reuse ;  /* 0x0000001909107220 */ /* 0x080fe40000410000 */
[----:B------:R-:W-:Y:S01]  /*0b20*/  FMUL.FTZ R19, R10, R25 ;  /* 0x000000190a137220 */ /* 0x000fe20000410000 */
[----:B--2---:R-:W-:Y:S01]  /*0b30*/  FFMA.FTZ R12, R17, -R29, R12 ;  /* 0x8000001d110c7223 */ /* 0x004fe2000001000c */
[----:B------:R-:W-:Y:S01]  /*0b40*/  FMUL.FTZ R18, R11, R25 ;  /* 0x000000190b127220 */ /* 0x000fe20000410000 */
[-C--:B------:R-:W-:Y:S01]  /*0b50*/  FFMA.FTZ R13, R16, -R29.reuse, R13 ;  /* 0x8000001d100d7223 */ /* 0x080fe2000001000d */
[----:B------:R-:W-:-:S02]  /*0b60*/  FFMA.FTZ R14, R19, -R29, R14 ;  /* 0x8000001d130e7223 */ /* 0x000fc4000001000e */
[----:B------:R-:W-:-:S07]  /*0b70*/  FFMA.FTZ R15, R18, -R29, R15 ;  /* 0x8000001d120f7223 */ /* 0x000fce000001000f */
.L_x_1803:
[----:B------:R-:W-:Y:S05]  /*0b80*/  BSYNC B0 ;  /* 0x0000000000007941 */ /* 0x000fea0003800000 */
.L_x_1801:
        /* <DEDUP_REMOVED lines=68> */
.L_x_1805:
        /* <DEDUP_REMOVED lines=11> */
.L_x_2164:


//--------------------- .text._Z21kOptimizer32bit1StateI6__halfLi1EEvPT_S2_PfS3_ffffffiffbi --------------------------
	.section	.text._Z21kOptimizer32bit1StateI6__halfLi1EEvPT_S2_PfS3_ffffffiffbi,"ax",@progbits
	.align	128
        .global         _Z21kOptimizer32bit1StateI6__halfLi1EEvPT_S2_PfS3_ffffffiffbi
        .type           _Z21kOptimizer32bit1StateI6__halfLi1EEvPT_S2_PfS3_ffffffiffbi,@function
        .size           _Z21kOptimizer32bit1StateI6__halfLi1EEvPT_S2_PfS3_ffffffiffbi,(.L_x_2165 - _Z21kOptimizer32bit1StateI6__halfLi1EEvPT_S2_PfS3_ffffffiffbi)
        .other          _Z21kOptimizer32bit1StateI6__halfLi1EEvPT_S2_PfS3_ffffffiffbi,@"STO_CUDA_ENTRY STV_DEFAULT"
_Z21kOptimizer32bit1StateI6__halfLi1EEvPT_S2_PfS3_ffffffiffbi:
.text._Z21kOptimizer32bit1StateI6__halfLi1EEvPT_S2_PfS3_ffffffiffbi:
        /* <DEDUP_REMOVED lines=28> */
.L_x_1806:
        /* <DEDUP_REMOVED lines=13> */
.L_x_1818:
        /* <DEDUP_REMOVED lines=100> */
.L_x_1807:
        /* <DEDUP_REMOVED lines=24> */
.L_x_1808:
        /* <DEDUP_REMOVED lines=14> */
[----:B------:R-:W-:Y:S01]  /*0b30*/  ISETP.NE.AND P0, PT, R5, 0x1, PT ;  /* 0x000000010500780c */ /* 0x000fe20003f05270 */
[----:B------:R-:W-:-:S12]  /*0b40*/  HADD2.F32 R28, -RZ, R23.H0_H0 ;  /* 0x20000017ff1c7230 */ /* 0x000fd80000004100 */
[----:B------:R-:W0:Y:S02]  /*0b50*/  @P0 LDC R25, c[0x0][0x238] ;  /* 0x00008e00ff190b82 */ /* 0x000e240000000800 */
[--C-:B0-----:R-:W-:Y:S01]  /*0b60*/  @P0 FFMA.FTZ R8, R8, R25, R27.reuse ;  /* 0x0000001908080223 */ /* 0x101fe2000001001b */
[----:B------:R-:W-:-:S04]  /*0b70*/  @!P0 IMAD.MOV.U32 R8, RZ, RZ, R27 ;  /* 0x000000ffff088224 */ /* 0x000fc800078e001b */
[----:B------:R-:W-:-:S04]  /*0b80*/  FMUL.FTZ R23, R8, UR14 ;  /* 0x0000000e08177c20 */ /* 0x000fc80008410000 */
[----:B------:R-:W-:-:S05]  /*0b90*/  FFMA.FTZ R23, R23, -R2, R28 ;  /* 0x8000000217177223 */ /* 0x000fca000001001c */
[----:B------:R-:W-:-:S07]  /*0ba0*/  F2FP.F16.F32.PACK_AB R23, RZ, R23 ;  /* 0x00000017ff17723e */ /* 0x000fce00000000ff */
.L_x_1812:
[----:B------:R-:W-:Y:S05]  /*0bb0*/  BSYNC B1 ;  /* 0x0000000000017941 */ /* 0x000fea0003800000 */
.L_x_1811:
[----:B------:R-:W-:Y:S04]  /*0bc0*/  BSSY B1, `(.L_x_1813) ;  /* 0x000000a000017945 */ /* 0x000fe80003800000 */
[----:B------:R-:W-:Y:S05]  /*0bd0*/  @!P1 BRA `(.L_x_1814) ;  /* 0x0000000000209947 */ /* 0x000fea0003800000 */
        /* <DEDUP_REMOVED lines=8> */
.L_x_1814:
[----:B------:R-:W-:Y:S05]  /*0c60*/  BSYNC B1 ;  /* 0x0000000000017941 */ /* 0x000fea0003800000 */
.L_x_1813:
        /* <DEDUP_REMOVED lines=10> */
.L_x_1816:
[----:B------:R-:W-:Y:S05]  /*0d10*/  BSYNC B1 ;  /* 0x0000000000017941 */ /* 0x000fea0003800000 */
.L_x_1815:
[----:B------:R-:W-:Y:S05]  /*0d20*/  @!P3 BRA `(.L_x_1817) ;  /* 0x0000000000a8b947 */ /* 0x000fea0003800000 */
[----:B------:R-:W-:-:S13]  /*0d30*/  ISETP.NE.AND P0, PT, R5, 0x1, PT ;  /* 0x000000010500780c */ /* 0x000fda0003f05270 */
[----:B------:R-:W0:Y:S02]  /*0d40*/  @P0 LDC R19, c[0x0][0x238] ;  /* 0x00008e00ff130b82 */ /* 0x000e240000000800 */
[--C-:B0-----:R-:W-:Y:S01]  /*0d50*/  @P0 FFMA.FTZ R11, R11, R19, R18.reuse ;  /* 0x000000130b0b0223 */ /* 0x101fe20000010012 */
[----:B------:R-:W-:Y:S02]  /*0d60*/  @!P0 IMAD.MOV.U32 R11, RZ, RZ, R18 ;  /* 0x000000ffff0b8224 */ /* 0x000fe400078e0012 */
[----:B------:R-:W-:Y:S02]  /*0d70*/  HADD2.F32 R18, -RZ, R21.H0_H0 ;  /* 0x20000015ff127230 */ /* 0x000fe40000004100 */
[----:B------:R-:W-:-:S04]  /*0d80*/  FMUL.FTZ R19, R11, UR14 ;  /* 0x0000000e0b137c20 */ /* 0x000fc80008410000 */
[----:B------:R-:W-:-:S05]  /*0d90*/  FFMA.FTZ R19, R19, -R2, R18 ;  /* 0x8000000213137223 */ /* 0x000fca0000010012 */
[----:B------:R-:W-:Y:S01]  /*0da0*/  F2FP.F16.F32.PACK_AB R21, RZ, R19 ;  /* 0x00000013ff15723e */ /* 0x000fe200000000ff */
[----:B------:R-:W-:Y:S06]  /*0db0*/  BRA `(.L_x_1817) ;  /* 0x0000000000847947 */ /* 0x000fec0003800000 */
.L_x_1810:
[----:B------:R-:W-:Y:S01]  /*0dc0*/  ISETP.NE.AND P0, PT, R5, 0x1, PT ;  /* 0x000000010500780c */ /* 0x000fe20003f05270 */
[----:B------:R-:W-:Y:S02]  /*0dd0*/  HADD2.F32 R34, -RZ, R32.H0_H0 ;  /* 0x20000020ff227230 */ /* 0x000fe40000004100 */
[----:B------:R-:W-:Y:S02]  /*0de0*/  HADD2.F32 R35, -RZ, R29.H0_H0 ;  /* 0x2000001dff237230 */ /* 0x000fe40000004100 */
[----:B------:R-:W-:Y:S02]  /*0df0*/  HADD2.F32 R27, -RZ, R31.H0_H0 ;  /* 0x2000001fff1b7230 */ /* 0x000fe40000004100 */
[----:B------:R-:W-:Y:S02]  /*0e00*/  HADD2.F32 R28, -RZ, R30.H0_H0 ;  /* 0x2000001eff1c7230 */ /* 0x000fe40000004100 */
[----:B------:R-:W-:Y:S02]  /*0e10*/  HADD2.F32 R37, -RZ, R22.H0_H0 ;  /* 0x20000016ff257230 */ /* 0x000fe40000004100 */
[----:B------:R-:W-:-:S02]  /*0e20*/  HADD2.F32 R23, -RZ, R23.H0_H0 ;  /* 0x20000017ff177230 */ /* 0x000fc40000004100 */
[----:B------:R-:W0:Y:S01]  /*0e30*/  @P0 LDC R24, c[0x0][0x238] ;  /* 0x00008e00ff180b82 */ /* 0x000e220000000800 */
[----:B------:R-:W-:-:S07]  /*0e40*/  HADD2.F32 R21, -RZ, R21.H0_H0 ;  /* 0x20000015ff157230 */ /* 0x000fce0000004100 */
[----:B------:R-:W1:Y:S08]  /*0e50*/  @P0 LDC R25, c[0x0][0x238] ;  /* 0x00008e00ff190b82 */ /* 0x000e700000000800 */
[----:B------:R-:W2:Y:S08]  /*0e60*/  @P0 LDC R19, c[0x0][0x238] ;  /* 0x00008e00ff130b82 */ /* 0x000eb00000000800 */
[----:B------:R-:W3:Y:S01]  /*0e70*/  @P0 LDC R18, c[0x0][0x238] ;  /* 0x00008e00ff120b82 */ /* 0x000ee20000000800 */
[--C-:B0-----:R-:W-:Y:S01]  /*0e80*/  @P0 FFMA.FTZ R9, R9, R24, R34.reuse ;  /* 0x0000001809090223 */ /* 0x101fe20000010022 */
[----:B------:R-:W-:-:S02]  /*0e90*/  @!P0 IMAD.MOV.U32 R9, RZ, RZ, R34 ;  /* 0x000000ffff098224 */ /* 0x000fc400078e0022 */
[--C-:B-1----:R-:W-:Y:S01]  /*0ea0*/  @P0 FFMA.FTZ R8, R8, R25, R35.reuse ;  /* 0x0000001908080223 */ /* 0x102fe20000010023 */
[----:B------:R-:W-:Y:S02]  /*0eb0*/  @!P0 IMAD.MOV.U32 R8, RZ, RZ, R35 ;  /* 0x000000ffff088224 */ /* 0x000fe400078e0023 */
[--C-:B--2---:R-:W-:Y:S01]  /*0ec0*/  @P0 FFMA.FTZ R10, R10, R19, R27.reuse ;  /* 0x000000130a0a0223 */ /* 0x104fe2000001001b */
[----:B------:R-:W-:Y:S02]  /*0ed0*/  @!P0 IMAD.MOV.U32 R10, RZ, RZ, R27 ;  /* 0x000000ffff0a8224 */ /* 0x000fe400078e001b */
[----:B------:R-:W-:Y:S02]  /*0ee0*/  HADD2.F32 R19, -RZ, R20.H0_H0 ;  /* 0x20000014ff137230 */ /* 0x000fe40000004100 */
[----:B------:R-:W-:Y:S01]  /*0ef0*/  FMUL.FTZ R20, R9, UR14 ;  /* 0x0000000e09147c20 */ /* 0x000fe20008410000 */
[----:B------:R-:W-:Y:S01]  /*0f00*/  FMUL.FTZ R22, R10, UR14 ;  /* 0x0000000e0a167c20 */ /* 0x000fe20008410000 */
[--C-:B---3--:R-:W-:Y:S01]  /*0f10*/  @P0 FFMA.FTZ R11, R11, R18, R28.reuse ;  /* 0x000000120b0b0223 */ /* 0x108fe2000001001c */
[----:B------:R-:W-:-:S02]  /*0f20*/  @!P0 IMAD.MOV.U32 R11, RZ, RZ, R28 ;  /* 0x000000ffff0b8224 */ /* 0x000fc400078e001c */
[----:B------:R-:W-:Y:S01]  /*0f30*/  FMUL.FTZ R18, R8, UR14 ;  /* 0x0000000e08127c20 */ /* 0x000fe20008410000 */
[-C--:B------:R-:W-:Y:S01]  /*0f40*/  FFMA.FTZ R20, R20, -R2.reuse, R37 ;  /* 0x8000000214147223 */ /* 0x080fe20000010025 */
[-C--:B------:R-:W-:Y:S01]  /*0f50*/  FFMA.FTZ R19, R22, -R2.reuse, R19 ;  /* 0x8000000216137223 */ /* 0x080fe20000010013 */
[----:B------:R-:W-:Y:S01]  /*0f60*/  FMUL.FTZ R24, R11, UR14 ;  /* 0x0000000e0b187c20 */ /* 0x000fe20008410000 */
[----:B------:R-:W-:Y:S02]  /*0f70*/  FFMA.FTZ R23, R18, -R2, R23 ;  /* 0x8000000212177223 */ /* 0x000fe40000010017 */
[----:B------:R-:W-:Y:S01]  /*0f80*/  F2FP.F16.F32.PACK_AB R22, RZ, R20 ;  /* 0x00000014ff16723e */ /* 0x000fe200000000ff */
[----:B------:R-:W-:Y:S01]  /*0f90*/  FFMA.FTZ R21, R24, -R2, R21 ;  /* 0x8000000218157223 */ /* 0x000fe20000010015 */
[----:B------:R-:W-:Y:S02]  /*0fa0*/  F2FP.F16.F32.PACK_AB R20, RZ, R19 ;  /* 0x00000013ff14723e */ /* 0x000fe400000000ff */
[----:B------:R-:W-:-:S02]  /*0fb0*/  F2FP.F16.F32.PACK_AB R23, RZ, R23 ;  /* 0x00000017ff17723e */ /* 0x000fc400000000ff */
[----:B------:R-:W-:-:S07]  /*0fc0*/  F2FP.F16.F32.PACK_AB R21, RZ, R21 ;  /* 0x00000015ff15723e */ /* 0x000fce00000000ff */
.L_x_1817:
[----:B------:R-:W-:Y:S05]  /*0fd0*/  BSYNC B0 ;  /* 0x0000000000007941 */ /* 0x000fea0003800000 */
.L_x_1809:
        /* <DEDUP_REMOVED lines=73> */
.L_x_1819:
        /* <DEDUP_REMOVED lines=9> */
.L_x_2165:


//--------------------- .text._Z33kPreconditionOptimizer32bit1StateI13__nv_bfloat16Li4ELi4096ELi8EEvPT_S2_PfS3_ffffiffi --------------------------
	.section	.text._Z33kPreconditionOptimizer32bit1StateI13__nv_bfloat16Li4ELi4096ELi8EEvPT_S2_PfS3_ffffiffi,"ax",@progbits
	.align	128
        .global         _Z33kPreconditionOptimizer32bit1StateI13__nv_bfloat16Li4ELi4096ELi8EEvPT_S2_PfS3_ffffiffi
        .type           _Z33kPreconditionOptimizer32bit1StateI13__nv_bfloat16Li4ELi4096ELi8EEvPT_S2_PfS3_ffffiffi,@function
        .size           _Z33kPreconditionOptimizer32bit1StateI13__nv_bfloat16Li4ELi4096ELi8EEvPT_S2_PfS3_ffffiffi,(.L_x_2166 - _Z33kPreconditionOptimizer32bit1StateI13__nv_bfloat16Li4ELi4096ELi8EEvPT_S2_PfS3_ffffiffi)
        .other          _Z33kPreconditionOptimizer32bit1StateI13__nv_bfloat16Li4ELi4096ELi8EEvPT_S2_PfS3_ffffiffi,@"STO_CUDA_ENTRY STV_DEFAULT"
_Z33kPreconditionOptimizer32bit1StateI13__nv_bfloat16Li4ELi4096ELi8EEvPT_S2_PfS3_ffffiffi:
.text._Z33kPreconditionOptimizer32bit1StateI13__nv_bfloat16Li4ELi4096ELi8EEvPT_S2_PfS3_ffffiffi:
        /* <DEDUP_REMOVED lines=20> */
[----:B------:R-:W-:Y:S01]  /*0140*/  ULDC.64 UR10, c[0x0][0x210] ;  /* 0x00008400000a7ab9 */ /* 0x000fe20000000a00 */
[----:B------:R-:W-:Y:S01]  /*0150*/  ULDC.64 UR12, c[0x0][0x220] ;  /* 0x00008800000c7ab9 */ /* 0x000fe20000000a00 */
[----:B0-----:R-:W-:Y:S01]  /*0160*/  IMAD.SHL.U32 R21, R0, 0x8, RZ ;  /* 0x0000000800157824 */ /* 0x001fe200078e00ff */
[----:B------:R-:W-:-:S04]  /*0170*/  SHF.R.S32.HI R5, RZ, 0x1f, R0 ;  /* 0x0000001fff057819 */ /* 0x000fc80000011400 */
[----:B------:R-:W-:Y:S02]  /*0180*/  LEA.HI R5, R5, R0, RZ, 0x5 ;  /* 0x0000000005057211 */ /* 0x000fe400078f28ff */
[----:B------:R-:W-:Y:S02]  /*0190*/  LOP3.LUT R21, R21, 0xffffff00, RZ, 0xc0, !PT ;  /* 0xffffff0015157812 */ /* 0x000fe400078ec0ff */
[----:B------:R-:W-:Y:S02]  /*01a0*/  SHF.R.S32.HI R22, RZ, 0x5, R5 ;  /* 0x00000005ff167819 */ /* 0x000fe40000011405 */
[----:B--2---:R-:W-:-:S07]  /*01b0*/  LOP3.LUT R23, R21, 0x1f, R0, 0xf8, !PT ;  /* 0x0000001f15177812 */ /* 0x004fce00078ef800 */
.L_x_1825:
[----:B------:R-:W-:Y:S01]  /*01c0*/  IMAD.MOV R24, RZ, RZ, -R20 ;  /* 0x000000ffff187224 */ /* 0x000fe200078e0a14 */
[C---:B------:R-:W-:Y:S01]  /*01d0*/  LOP3.LUT R5, R23.reuse, 0x20, RZ, 0xfc, !PT ;  /* 0x0000002017057812 */ /* 0x040fe200078efcff */
[----:B------:R-:W-:Y:S01]  /*01e0*/  BAR.SYNC.DEFER_BLOCKING 0x0 ;  /* 0x0000000000007b1d */ /* 0x000fe20000010000 */
[C---:B------:R-:W-:Y:S02]  /*01f0*/  IADD3 R8, P1, R23.reuse, R20, RZ ;  /* 0x0000001417087210 */ /* 0x040fe40007f3e0ff */
[----:B-1----:R-:W-:Y:S02]  /*0200*/  VIADDMNMX.U32 R24, R24, R3, 0x1000, PT ;  /* 0x0000100018187446 */ /* 0x002fe40003800003 */
[----:B------:R-:W-:Y:S02]  /*0210*/  LEA.HI.X.SX32 R11, R23, RZ, 0x1, P1 ;  /* 0x000000ff170b7211 */ /* 0x000fe400008f0eff */
[----:B------:R-:W-:Y:S02]  /*0220*/  ISETP.GE.AND P0, PT, R5, R24, PT ;  /* 0x000000180500720c */ /* 0x000fe40003f06270 */
[----:B------:R-:W-:-:S02]  /*0230*/  LOP3.LUT R5, R23, 0x80, RZ, 0xfc, !PT ;  /* 0x0000008017057812 */ /* 0x000fc400078efcff */
[C---:B------:R-:W-:Y:S02]  /*0240*/  LEA R4, P6, R8.reuse, UR12, 0x2 ;  /* 0x0000000c08047c11 */ /* 0x040fe4000f8c10ff */
[-C--:B------:R-:W-:Y:S02]  /*0250*/  ISETP.GE.AND P2, PT, R5, R24.reuse, PT ;  /* 0x000000180500720c */ /* 0x080fe40003f46270 */
[C---:B------:R-:W-:Y:S02]  /*0260*/  LOP3.LUT R5, R23.reuse, 0xa0, RZ, 0xfc, !PT ;  /* 0x000000a017057812 */ /* 0x040fe400078efcff */
[----:B------:R-:W-:Y:S02]  /*0270*/  LOP3.LUT R9, R23, 0x60, RZ, 0xfc, !PT ;  /* 0x0000006017097812 */ /* 0x000fe400078efcff */
[----:B------:R-:W-:Y:S02]  /*0280*/  ISETP.GE.AND P1, PT, R5, R24, PT ;  /* 0x000000180500720c */ /* 0x000fe40003f26270 */
[----:B------:R-:W-:-:S02]  /*0290*/  LEA.HI.X R5, R8, UR13, R11, 0x2, P6 ;  /* 0x0000000d08057c11 */ /* 0x000fc4000b0f140b */
[CC--:B------:R-:W-:Y:S02]  /*02a0*/  ISETP.GE.AND P6, PT, R23.reuse, R24.reuse, PT ;  /* 0x000000181700720c */ /* 0x0c0fe40003fc6270 */
[----:B------:R-:W-:Y:S02]  /*02b0*/  LOP3.LUT R7, R23, 0x40, RZ, 0xfc, !PT ;  /* 0x0000004017077812 */ /* 0x000fe400078efcff */
[-C--:B------:R-:W-:Y:S02]  /*02c0*/  ISETP.GE.AND P3, PT, R9, R24.reuse, PT ;  /* 0x000000180900720c */ /* 0x080fe40003f66270 */
[----:B------:R-:W-:Y:S02]  /*02d0*/  LEA R6, P5, R8, UR10, 0x1 ;  /* 0x0000000a08067c11 */ /* 0x000fe4000f8a08ff */
[----:B------:R-:W-:Y:S02]  /*02e0*/  LOP3.LUT R9, R23, 0xc0, RZ, 0xfc, !PT ;  /* 0x000000c017097812 */ /* 0x000fe400078efcff */
[----:B------:R-:W-:-:S02]  /*02f0*/  ISETP.GE.AND P4, PT, R7, R24, PT ;  /* 0x000000180700720c */ /* 0x000fc40003f86270 */
[----:B------:R-:W-:Y:S02]  /*0300*/  PRMT R33, RZ, 0x7610, R33 ;  /* 0x00007610ff217816 */ /* 0x000fe40000000021 */
[----:B------:R-:W-:Y:S02]  /*0310*/  LEA.HI.X R7, R8, UR11, R11, 0x1, P5 ;  /* 0x0000000b08077c11 */ /* 0x000fe4000a8f0c0b */
[----:B------:R-:W-:Y:S02]  /*0320*/  ISETP.GE.AND P5, PT, R9, R24, PT ;  /* 0x000000180900720c */ /* 0x000fe40003fa6270 */
[----:B------:R-:W-:Y:S01]  /*0330*/  LOP3.LUT R9, R23, 0xe0, RZ, 0xfc, !PT ;  /* 0x000000e017097812 */ /* 0x000fe200078efcff */
[----:B------:R-:W2:Y:S01]  /*0340*/  @!P6 LDG.E.U16 R33, desc[UR8][R6.64] ;  /* 0x000000080621e981 */ /* 0x000ea2000c1e1500 */
[----:B------:R-:W-:Y:S02]  /*0350*/  PRMT R32, RZ, 0x7610, R32 ;  /* 0x00007610ff207816 */ /* 0x000fe40000000020 */
[----:B------:R-:W-:-:S02]  /*0360*/  PRMT R29, RZ, 0x7610, R29 ;  /* 0x00007610ff1d7816 */ /* 0x000fc4000000001d */
[----:B------:R-:W-:Y:S02]  /*0370*/  ISETP.GE.AND P6, PT, R9, R24, PT ;  /* 0x000000180900720c */ /* 0x000fe40003fc6270 */
[----:B------:R-:W-:Y:S01]  /*0380*/  PRMT R27, RZ, 0x7610, R27 ;  /* 0x00007610ff1b7816 */ /* 0x000fe2000000001b */
[----:B------:R-:W3:Y:S01]  /*0390*/  @!P0 LDG.E.U16 R32, desc[UR8][R6.64+0x40] ;  /* 0x0000400806208981 */ /* 0x000ee2000c1e1500 */
[----:B------:R-:W-:Y:S02]  /*03a0*/  PRMT R30, RZ, 0x7610, R30 ;  /* 0x00007610ff1e7816 */ /* 0x000fe4000000001e */
        /* <DEDUP_REMOVED lines=8> */
[----:B0-----:R0:W5:Y:S01]  /*0430*/  @!P6 LDG.E.U16 R26, desc[UR8][R6.64+0x1c0] ;  /* 0x0001c008061ae981 */ /* 0x001162000c1e1500 */
[----:B------:R-:W1:Y:S01]  /*0440*/  S2UR UR5, SR_CgaCtaId ;  /* 0x00000000000579c3 */ /* 0x000e620000008800 */
[----:B------:R-:W-:Y:S01]  /*0450*/  IMAD.IADD R9, R21, 0x1, R2 ;  /* 0x0000000115097824 */ /* 0x000fe200078e0202 */
[----:B------:R-:W-:-:S03]  /*0460*/  UMOV UR4, 0x400 ;  /* 0x0000040000047882 */ /* 0x000fc60000000000 */
[C---:B------:R-:W-:Y:S01]  /*0470*/  VIADD R8, R9.reuse, 0x20 ;  /* 0x0000002009087836 */ /* 0x040fe20000000000 */
[C---:B------:R-:W-:Y:S01]  /*0480*/  IADD3 R18, R9.reuse, 0x60, RZ ;  /* 0x0000006009127810 */ /* 0x040fe20007ffe0ff */
[C---:B------:R-:W-:Y:S02]  /*0490*/  VIADD R10, R9.reuse, 0x40 ;  /* 0x00000040090a7836 */ /* 0x040fe40000000000 */
[C---:B------:R-:W-:Y:S02]  /*04a0*/  VIADD R12, R9.reuse, 0x80 ;  /* 0x00000080090c7836 */ /* 0x040fe40000000000 */
[C---:B------:R-:W-:Y:S02]  /*04b0*/  VIADD R14, R9.reuse, 0xa0 ;  /* 0x000000a0090e7836 */ /* 0x040fe40000000000 */
[C---:B0-----:R-:W-:Y:S02]  /*04c0*/  VIADD R6, R9.reuse, 0xc0 ;  /* 0x000000c009067836 */ /* 0x041fe40000000000 */
[----:B------:R-:W-:-:S02]  /*04d0*/  VIADD R16, R9, 0xe0 ;  /* 0x000000e009107836 */ /* 0x000fc40000000000 */
[----:B------:R-:W-:Y:S01]  /*04e0*/  IMAD R34, R2, 0x7, R9 ;  /* 0x0000000702227824 */ /* 0x000fe200078e0209 */
[-C--:B------:R-:W-:Y:S01]  /*04f0*/  LEA.HI.SX32 R7, R8, R9.reuse, 0x1b ;  /* 0x0000000908077211 */ /* 0x080fe200078fdaff */
[----:B------:R-:W-:Y:S01]  /*0500*/  IMAD R40, R2, 0x8, R21 ;  /* 0x0000000802287824 */ /* 0x000fe200078e0215 */
[-C--:B------:R-:W-:Y:S01]  /*0510*/  LEA.HI.SX32 R25, R9, R9.reuse, 0x1b ;  /* 0x0000000909197211 */ /* 0x080fe200078fdaff */
[----:B------:R-:W-:Y:S01]  /*0520*/  VIADD R11, R34, 0x3 ;  /* 0x00000003220b7836 */ /* 0x000fe20000000000 */
[-C--:B------:R-:W-:Y:S01]  /*0530*/  LEA.HI.SX32 R19, R10, R9.reuse, 0x1b ;  /* 0x000000090a137211 */ /* 0x080fe200078fdaff */
[----:B------:R-:W-:Y:S01]  /*0540*/  VIADD R35, R34, 0x4 ;  /* 0x0000000422237836 */ /* 0x000fe20000000000 */
[----:B-1----:R-:W-:Y:S01]  /*0550*/  ULEA UR4, UR5, UR4, 0x18 ;  /* 0x0000000405047291 */ /* 0x002fe2000f8ec03f */
[-C--:B------:R-:W-:Y:S02]  /*0560*/  LEA.HI.SX32 R18, R18, R9.reuse, 0x1b ;  /* 0x0000000912127211 */ /* 0x080fe400078fdaff */
[----:B------:R-:W-:-:S02]  /*0570*/  LEA.HI.SX32 R8, R12, R9, 0x1b ;  /* 0x000000090c087211 */ /* 0x000fc400078fdaff */
[-C--:B------:R-:W-:Y:S02]  /*0580*/  LEA.HI.SX32 R17, R14, R9.reuse, 0x1b ;  /* 0x000000090e117211 */ /* 0x080fe400078fdaff */
[-C--:B------:R-:W-:Y:S02]  /*0590*/  LEA.HI.SX32 R15, R6, R9.reuse, 0x1b ;  /* 0x00000009060f7211 */ /* 0x080fe400078fdaff */
[----:B------:R-:W-:Y:S01]  /*05a0*/  LEA.HI.SX32 R16, R16, R9, 0x1b ;  /* 0x0000000910107211 */ /* 0x000fe200078fdaff */
[C---:B------:R-:W-:Y:S01]  /*05b0*/  VIADD R9, R34.reuse, 0x2 ;  /* 0x0000000222097836 */ /* 0x040fe20000000000 */
[C---:B------:R-:W-:Y:S01]  /*05c0*/  IADD3 R13, R34.reuse, 0x1, RZ ;  /* 0x00000001220d7810 */ /* 0x040fe20007ffe0ff */
[C---:B------:R-:W-:Y:S01]  /*05d0*/  VIADD R37, R34.reuse, 0x5 ;  /* 0x0000000522257836 */ /* 0x040fe20000000000 */
[C---:B------:R-:W-:Y:S01]  /*05e0*/  IADD3 R41, R34.reuse, 0x7, RZ ;  /* 0x0000000722297810 */ /* 0x040fe20007ffe0ff */
[----:B------:R-:W-:Y:S01]  /*05f0*/  VIADD R39, R34, 0x6 ;  /* 0x0000000622277836 */ /* 0x000fe20000000000 */
[----:B------:R-:W-:-:S02]  /*0600*/  LEA.HI.SX32 R10, R11, R40, 0x1b ;  /* 0x000000280b0a7211 */ /* 0x000fc400078fdaff */
[----:B------:R-:W-:Y:S02]  /*0610*/  LEA R36, R25, UR4, 0x1 ;  /* 0x0000000419247c11 */ /* 0x000fe4000f8e08ff */
[-C--:B------:R-:W-:Y:S02]  /*0620*/  LEA.HI.SX32 R11, R35, R40.reuse, 0x1b ;  /* 0x00000028230b7211 */ /* 0x080fe400078fdaff */
[-C--:B------:R-:W-:Y:S02]  /*0630*/  LEA.HI.SX32 R6, R9, R40.reuse, 0x1b ;  /* 0x0000002809067211 */ /* 0x080fe400078fdaff */
[----:B------:R-:W-:Y:S02]  /*0640*/  LEA R35, R7, UR4, 0x1 ;  /* 0x0000000407237c11 */ /* 0x000fe4000f8e08ff */
[-C--:B------:R-:W-:Y:S02]  /*0650*/  LEA.HI.SX32 R13, R13, R40.reuse, 0x1b ;  /* 0x000000280d0d7211 */ /* 0x080fe400078fdaff */
[----:B------:R-:W-:-:S02]  /*0660*/  LEA.HI.SX32 R14, R37, R40, 0x1b ;  /* 0x00000028250e7211 */ /* 0x000fc400078fdaff */
[-C--:B------:R-:W-:Y:S02]  /*0670*/  LEA.HI.SX32 R12, R39, R40.reuse, 0x1b ;  /* 0x00000028270c7211 */ /* 0x080fe400078fdaff */
[----:B------:R-:W-:Y:S02]  /*0680*/  LEA R38, R19, UR4, 0x1 ;  /* 0x0000000413267c11 */ /* 0x000fe4000f8e08ff */
[----:B------:R-:W-:Y:S02]  /*0690*/  LEA.HI.SX32 R9, R41, R40, 0x1b ;  /* 0x0000002829097211 */ /* 0x000fe400078fdaff */
[----:B------:R-:W-:Y:S02]  /*06a0*/  LEA R40, R18, UR4, 0x1 ;  /* 0x0000000412287c11 */ /* 0x000fe4000f8e08ff */
[----:B------:R-:W-:Y:S02]  /*06b0*/  LEA R37, R8, UR4, 0x1 ;  /* 0x0000000408257c11 */ /* 0x000fe4000f8e08ff */
[----:B------:R-:W-:-:S02]  /*06c0*/  LEA R42, R17, UR4, 0x1 ;  /* 0x00000004112a7c11 */ /* 0x000fc4000f8e08ff */
[----:B------:R-:W-:Y:S02]  /*06d0*/  LEA.HI.SX32 R34, R34, R34, 0x1b ;  /* 0x0000002222227211 */ /* 0x000fe400078fdaff */
[----:B------:R-:W-:Y:S02]  /*06e0*/  LEA R39, R15, UR4, 0x1 ;  /* 0x000000040f277c11 */ /* 0x000fe4000f8e08ff */
[----:B------:R-:W-:Y:S01]  /*06f0*/  LEA R41, R16, UR4, 0x1 ;  /* 0x0000000410297c11 */ /* 0x000fe2000f8e08ff */
[----:B------:R-:W-:Y:S01]  /*0700*/  IMAD.MOV.U32 R43, RZ, RZ, RZ ;  /* 0x000000ffff2b7224 */ /* 0x000fe200078e00ff */
[----:B--2---:R0:W-:Y:S04]  /*0710*/  STS.U16 [R36], R33 ;  /* 0x0000002124007388 */ /* 0x0041e80000000400 */
[----:B---3--:R1:W-:Y:S04]  /*0720*/  STS.U16 [R35+0x40], R32 ;  /* 0x0000402023007388 */ /* 0x0083e80000000400 */
[----:B----4-:R2:W-:Y:S01]  /*0730*/  STS.U16 [R38+0x80], R29 ;  /* 0x0000801d26007388 */ /* 0x0105e20000000400 */
[----:B0-----:R-:W-:-:S03]  /*0740*/  LEA R33, R6, UR4, 0x1 ;  /* 0x0000000406217c11 */ /* 0x001fc6000f8e08ff */
[----:B-----5:R0:W-:Y:S01]  /*0750*/  STS.U16 [R40+0xc0], R27 ;  /* 0x0000c01b28007388 */ /* 0x0201e20000000400 */
[----:B------:R-:W-:Y:S02]  /*0760*/  LEA R36, R34, UR4, 0x1 ;  /* 0x0000000422247c11 */ /* 0x000fe4000f8e08ff */
[----:B-1----:R-:W-:Y:S01]  /*0770*/  LEA R32, R13, UR4, 0x1 ;  /* 0x000000040d207c11 */ /* 0x002fe2000f8e08ff */
[----:B------:R1:W-:Y:S01]  /*0780*/  STS.U16 [R37+0x100], R30 ;  /* 0x0001001e25007388 */ /* 0x0003e20000000400 */
[----:B------:R-:W-:Y:S02]  /*0790*/  LEA R35, R10, UR4, 0x1 ;  /* 0x000000040a237c11 */ /* 0x000fe4000f8e08ff */
[----:B--2---:R-:W-:Y:S01]  /*07a0*/  LEA R38, R11, UR4, 0x1 ;  /* 0x000000040b267c11 */ /* 0x004fe2000f8e08ff */
[----:B------:R2:W-:Y:S01]  /*07b0*/  STS.U16 [R42+0x140], R31 ;  /* 0x0001401f2a007388 */ /* 0x0005e20000000400 */
[----:B0-----:R-:W-:-:S03]  /*07c0*/  LEA R27, R14, UR4, 0x1 ;  /* 0x000000040e1b7c11 */ /* 0x001fc6000f8e08ff */
[----:B------:R-:W-:Y:S01]  /*07d0*/  STS.U16 [R39+0x180], R28 ;  /* 0x0001801c27007388 */ /* 0x000fe20000000400 */
[----:B-1----:R-:W-:Y:S02]  /*07e0*/  LEA R37, R12, UR4, 0x1 ;  /* 0x000000040c257c11 */ /* 0x002fe4000f8e08ff */
[----:B--2---:R-:W-:Y:S01]  /*07f0*/  LEA R42, R9, UR4, 0x1 ;  /* 0x00000004092a7c11 */ /* 0x004fe2000f8e08ff */
[----:B------:R0:W-:Y:S01]  /*0800*/  STS.U16 [R41+0x1c0], R26 ;  /* 0x0001c01a29007388 */ /* 0x0001e20000000400 */
[----:B------:R-:W-:-:S03]  /*0810*/  NOP ;  /* 0x0000000000007918 */ /* 0x000fc60000000000 */
[----:B------:R-:W1:Y:S04]  /*0820*/  LDS.U16 R30, [R36] ;  /* 0x00000000241e7984 */ /* 0x000e680000000400 */
[----:B------:R-:W2:Y:S04]  /*0830*/  LDS.U16 R32, [R32+0x2] ;  /* 0x0000020020207984 */ /* 0x000ea80000000400 */
[----:B------:R-:W-:Y:S04]  /*0840*/  LDS.U16 R33, [R33+0x4] ;  /* 0x0000040021217984 */ /* 0x000fe80000000400 */
[----:B------:R-:W-:Y:S04]  /*0850*/  LDS.U16 R35, [R35+0x6] ;  /* 0x0000060023237984 */ /* 0x000fe80000000400 */
[----:B------:R3:W-:Y:S04]  /*0860*/  LDS.U16 R31, [R38+0x8] ;  /* 0x00000800261f7984 */ /* 0x0007e80000000400 */
[----:B------:R-:W4:Y:S04]  /*0870*/  LDS.U16 R27, [R27+0xa] ;  /* 0x00000a001b1b7984 */ /* 0x000f280000000400 */
[----:B------:R5:W4:Y:S04]  /*0880*/  LDS.U16 R28, [R37+0xc] ;  /* 0x00000c00251c7984 */ /* 0x000b280000000400 */
[----:B------:R1:W4:Y:S01]  /*0890*/  LDS.U16 R26, [R42+0xe] ;  /* 0x00000e002a1a7984 */ /* 0x0003220000000400 */
[----:B------:R-:W-:Y:S01]  /*08a0*/  IMAD.MOV.U32 R29, RZ, RZ, RZ ;  /* 0x000000ffff1d7224 */ /* 0x000fe200078e00ff */
[----:B------:R-:W-:Y:S01]  /*08b0*/  BAR.SYNC.DEFER_BLOCKING 0x0 ;  /* 0x0000000000007b1d */ /* 0x000fe20000010000 */
[----:B0-----:R-:W-:-:S02]  /*08c0*/  CS2R R40, SRZ ;  /* 0x0000000000287805 */ /* 0x001fc4000001ff00 */
[----:B---3--:R-:W-:Y:S02]  /*08d0*/  CS2R R38, SRZ ;  /* 0x0000000000267805 */ /* 0x008fe4000001ff00 */
[----:B-----5:R-:W-:Y:S01]  /*08e0*/  CS2R R36, SRZ ;  /* 0x0000000000247805 */ /* 0x020fe2000001ff00 */
[----:B------:R-:W3:Y:S01]  /*08f0*/  @!P0 LDG.E R29, desc[UR8][R4.64+0x80] ;  /* 0x00008008041d8981 */ /* 0x000ee2000c1e1900 */
[----:B------:R-:W-:-:S03]  /*0900*/  ISETP.GE.AND P0, PT, R23, R24, PT ;  /* 0x000000181700720c */ /* 0x000fc60003f06270 */
[----:B------:R-:W5:Y:S04]  /*0910*/  @!P4 LDG.E R41, desc[UR8][R4.64+0x100] ;  /* 0x000100080429c981 */ /* 0x000f68000c1e1900 */
[----:B------:R-:W5:Y:S04]  /*0920*/  @!P3 LDG.E R40, desc[UR8][R4.64+0x180] ;  /* 0x000180080428b981 */ /* 0x000f68000c1e1900 */
[----:B------:R-:W5:Y:S04]  /*0930*/  @!P2 LDG.E R39, desc[UR8][R4.64+0x200] ;  /* 0x000200080427a981 */ /* 0x000f68000c1e1900 */
[----:B------:R-:W3:Y:S04]  /*0940*/  @!P0 LDG.E R43, desc[UR8][R4.64] ;  /* 0x00000008042b8981 */ /* 0x000ee8000c1e1900 */
[----:B------:R-:W5:Y:S04]  /*0950*/  @!P1 LDG.E R38, desc[UR8][R4.64+0x280] ;  /* 0x0002800804269981 */ /* 0x000f68000c1e1900 */
[----:B------:R-:W5:Y:S04]  /*0960*/  @!P5 LDG.E R37, desc[UR8][R4.64+0x300] ;  /* 0x000300080425d981 */ /* 0x000f68000c1e1900 */
[----:B------:R0:W5:Y:S01]  /*0970*/  @!P6 LDG.E R36, desc[UR8][R4.64+0x380] ;  /* 0x000380080424e981 */ /* 0x000162000c1e1900 */
[----:B-1----:R-:W-:Y:S01]  /*0980*/  LEA R42, R25, UR4, 0x2 ;  /* 0x00000004192a7c11 */ /* 0x002fe2000f8e10ff */
[----:B------:R-:W-:Y:S01]  /*0990*/  IMAD.U32 R25, R30, 0x10000, RZ ;  /* 0x000100001e197824 */ /* 0x000fe200078e00ff */
[----:B------:R-:W-:-:S02]  /*09a0*/  LEA R44, R7, UR4, 0x2 ;  /* 0x00000004072c7c11 */ /* 0x000fc4000f8e10ff */
[----:B------:R-:W-:Y:S02]  /*09b0*/  LEA R30, R19, UR4, 0x2 ;  /* 0x00000004131e7c11 */ /* 0x000fe4000f8e10ff */
[----:B------:R-:W-:Y:S02]  /*09c0*/  LEA R7, R18, UR4, 0x2 ;  /* 0x0000000412077c11 */ /* 0x000fe4000f8e10ff */
[----:B------:R-:W-:Y:S02]  /*09d0*/  LEA R8, R8, UR4, 0x2 ;  /* 0x0000000408087c11 */ /* 0x000fe4000f8e10ff */
[----:B------:R-:W-:Y:S02]  /*09e0*/  LEA R17, R17, UR4, 0x2 ;  /* 0x0000000411117c11 */ /* 0x000fe4000f8e10ff */
[----:B------:R-:W-:Y:S02]  /*09f0*/  LEA R18, R15, UR4, 0x2 ;  /* 0x000000040f127c11 */ /* 0x000fe4000f8e10ff */
[----:B------:R-:W-:-:S02]  /*0a00*/  LEA R15, R16, UR4, 0x2 ;  /* 0x00000004100f7c11 */ /* 0x000fc4000f8e10ff */
[----:B------:R-:W-:Y:S01]  /*0a10*/  LEA R13, R13, UR4, 0x2 ;  /* 0x000000040d0d7c11 */ /* 0x000fe2000f8e10ff */
[----:B------:R-:W-:Y:S01]  /*0a20*/  FMUL.FTZ R25, R25, UR7 ;  /* 0x0000000719197c20 */ /* 0x000fe20008410000 */
[----:B------:R-:W-:Y:S01]  /*0a30*/  LEA R19, R11, UR4, 0x2 ;  /* 0x000000040b137c11 */ /* 0x000fe2000f8e10ff */
[----:B--2---:R-:W-:Y:S02]  /*0a40*/  IMAD.U32 R32, R32, 0x10000, RZ ;  /* 0x0001000020207824 */ /* 0x004fe400078e00ff */
[----:B0-----:R0:W1:Y:S01]  /*0a50*/  F2F.BF16.F32 R4, R25 ;  /* 0x0000001900047304 */ /* 0x0010620000202000 */
[----:B----4-:R-:W-:Y:S02]  /*0a60*/  IMAD.U32 R27, R27, 0x10000, RZ ;  /* 0x000100001b1b7824 */ /* 0x010fe400078e00ff */
[----:B------:R-:W-:Y:S01]  /*0a70*/  FMUL.FTZ R5, R32, UR7 ;  /* 0x0000000720057c20 */ /* 0x000fe20008410000 */
[----:B------:R-:W-:Y:S01]  /*0a80*/  IMAD.U32 R33, R33, 0x10000, RZ ;  /* 0x0001000021217824 */ /* 0x000fe200078e00ff */
[----:B0-----:R-:W-:Y:S01]  /*0a90*/  LEA R25, R14, UR4, 0x2 ;  /* 0x000000040e197c11 */ /* 0x001fe2000f8e10ff */
[----:B------:R-:W-:Y:S01]  /*0aa0*/  FMUL.FTZ R16, R27, UR7 ;  /* 0x000000071b107c20 */ /* 0x000fe20008410000 */
[----:B------:R-:W-:-:S02]  /*0ab0*/  LEA R27, R9, UR4, 0x2 ;  /* 0x00000004091b7c11 */ /* 0x000fc4000f8e10ff */
[----:B------:R-:W0:Y:S01]  /*0ac0*/  F2F.BF16.F32 R5, R5 ;  /* 0x0000000500057304 */ /* 0x000e220000202000 */
[----:B------:R-:W-:Y:S01]  /*0ad0*/  SHF.L.U32 R35, R35, 0x10, RZ ;  /* 0x0000001023237819 */ /* 0x000fe200000006ff */
[----:B------:R-:W-:-:S04]  /*0ae0*/  IMAD.U32 R31, R31, 0x10000, RZ ;  /* 0x000100001f1f7824 */ /* 0x000fc800078e00ff */
[----:B------:R-:W-:Y:S01]  /*0af0*/  FMUL.FTZ R35, R35, UR7 ;  /* 0x0000000723237c20 */ /* 0x000fe20008410000 */
[----:B------:R-:W-:Y:S02]  /*0b00*/  IMAD.U32 R28, R28, 0x10000, RZ ;  /* 0x000100001c1c7824 */ /* 0x000fe400078e00ff */
[----:B-1----:R-:W-:Y:S01]  /*0b10*/  IMAD.U32 R9, R4, 0x10000, RZ ;  /* 0x0001000004097824 */ /* 0x002fe200078e00ff */
[----:B------:R-:W1:Y:S01]  /*0b20*/  F2F.BF16.F32 R16, R16 ;  /* 0x0000001000107304 */ /* 0x000e620000202000 */
[----:B------:R-:W-:Y:S01]  /*0b30*/  FMUL.FTZ R28, R28, UR7 ;  /* 0x000000071c1c7c20 */ /* 0x000fe20008410000 */
[----:B0-----:R-:W-:Y:S01]  /*0b40*/  SHF.L.U32 R4, R5, 0x10, RZ ;  /* 0x0000001005047819 */ /* 0x001fe200000006ff */
[----:B-1----:R-:W-:Y:S01]  /*0b50*/  IMAD.U32 R16, R16, 0x10000, RZ ;  /* 0x0001000010107824 */ /* 0x002fe200078e00ff */
[----:B------:R-:W-:Y:S01]  /*0b60*/  ISETP.GT.AND P0, PT, R24, 0x1ff, PT ;  /* 0x000001ff1800780c */ /* 0x000fe20003f04270 */
[----:B------:R-:W-:Y:S01]  /*0b70*/  BSSY B0, `(.L_x_1820) ;  /* 0x00000b7000007945 */ /* 0x000fe20003800000 */
[----:B---3--:R-:W-:Y:S04]  /*0b80*/  STS [R42], R43 ;  /* 0x0000002b2a007388 */ /* 0x008fe80000000800 */
[----:B------:R-:W-:Y:S04]  /*0b90*/  STS [R44+0x80], R29 ;  /* 0x0000801d2c007388 */ /* 0x000fe80000000800 */
[----:B-----5:R-:W-:Y:S04]  /*0ba0*/  STS [R30+0x100], R41 ;  /* 0x000100291e007388 */ /* 0x020fe80000000800 */
[----:B------:R-:W-:Y:S04]  /*0bb0*/  STS [R7+0x180], R40 ;  /* 0x0001802807007388 */ /* 0x000fe80000000800 */
[----:B------:R0:W-:Y:S04]  /*0bc0*/  STS [R8+0x200], R39 ;  /* 0x0002002708007388 */ /* 0x0001e80000000800 */
[----:B------:R1:W-:Y:S01]  /*0bd0*/  STS [R17+0x280], R38 ;  /* 0x0002802611007388 */ /* 0x0003e20000000800 */
[----:B0-----:R-:W-:-:S03]  /*0be0*/  LEA R8, R34, UR4, 0x2 ;  /* 0x0000000422087c11 */ /* 0x001fc6000f8e10ff */
[----:B------:R0:W-:Y:S01]  /*0bf0*/  STS [R18+0x300], R37 ;  /* 0x0003002512007388 */ /* 0x0001e20000000800 */
[----:B-1----:R-:W-:-:S03]  /*0c00*/  LEA R17, R6, UR4, 0x2 ;  /* 0x0000000406117c11 */ /* 0x002fc6000f8e10ff */
[----:B------:R1:W-:Y:S01]  /*0c10*/  STS [R15+0x380], R36 ;  /* 0x000380240f007388 */ /* 0x0003e20000000800 */
[----:B------:R-:W-:-:S03]  /*0c20*/  NOP ;  /* 0x0000000000007918 */ /* 0x000fc60000000000 */
[----:B------:R-:W2:Y:S01]  /*0c30*/  LDS R8, [R8] ;  /* 0x0000000008087984 */ /* 0x000ea20000000800 */
[----:B0-----:R-:W-:-:S03]  /*0c40*/  LEA R18, R10, UR4, 0x2 ;  /* 0x000000040a127c11 */ /* 0x001fc6000f8e10ff */
[----:B------:R-:W0:Y:S04]  /*0c50*/  LDS R13, [R13+0x4] ;  /* 0x000004000d0d7984 */ /* 0x000e280000000800 */
[----:B------:R-:W3:Y:S04]  /*0c60*/  LDS R10, [R17+0x8] ;  /* 0x00000800110a7984 */ /* 0x000ee80000000800 */
[----:B------:R-:W4:Y:S01]  /*0c70*/  LDS R11, [R18+0xc] ;  /* 0x00000c00120b7984 */ /* 0x000f220000000800 */
[----:B------:R-:W-:-:S03]  /*0c80*/  IMAD.U32 R29, R26, 0x10000, RZ ;  /* 0x000100001a1d7824 */ /* 0x000fc600078e00ff */
[----:B------:R5:W5:Y:S01]  /*0c90*/  LDS R14, [R19+0x10] ;  /* 0x00001000130e7984 */ /* 0x000b620000000800 */
[----:B------:R-:W-:-:S03]  /*0ca0*/  LEA R26, R12, UR4, 0x2 ;  /* 0x000000040c1a7c11 */ /* 0x000fc6000f8e10ff */
[----:B------:R-:W5:Y:S01]  /*0cb0*/  LDS R17, [R25+0x14] ;  /* 0x0000140019117984 */ /* 0x000f620000000800 */
[----:B------:R-:W-:-:S03]  /*0cc0*/  FMUL.FTZ R7, R33, UR7 ;  /* 0x0000000721077c20 */ /* 0x000fc60008410000 */
[----:B------:R-:W5:Y:S01]  /*0cd0*/  LDS R18, [R26+0x18] ;  /* 0x000018001a127984 */ /* 0x000f620000000800 */
[----:B-1----:R-:W-:Y:S02]  /*0ce0*/  FMUL.FTZ R15, R31, UR7 ;  /* 0x000000071f0f7c20 */ /* 0x002fe40008410000 */
[----:B------:R-:W1:Y:S01]  /*0cf0*/  F2F.BF16.F32 R7, R7 ;  /* 0x0000000700077304 */ /* 0x000e620000202000 */
[----:B------:R-:W5:Y:S07]  /*0d00*/  LDS R27, [R27+0x1c] ;  /* 0x00001c001b1b7984 */ /* 0x000f6e0000000800 */
[----:B------:R-:W3:Y:S01]  /*0d10*/  F2F.BF16.F32 R6, R35 ;  /* 0x0000002300067304 */ /* 0x000ee20000202000 */
[----:B------:R-:W-:-:S07]  /*0d20*/  FMUL.FTZ R29, R29, UR7 ;  /* 0x000000071d1d7c20 */ /* 0x000fce0008410000 */
[----:B------:R-:W4:Y:S01]  /*0d30*/  F2F.BF16.F32 R15, R15 ;  /* 0x0000000f000f7304 */ /* 0x000f220000202000 */
[----:B--2---:R-:W-:Y:S01]  /*0d40*/  FFMA.FTZ R8, R9, R9, R8 ;  /* 0x0000000909087223 */ /* 0x004fe20000010008 */
[----:B0-----:R-:W-:Y:S01]  /*0d50*/  FFMA.FTZ R13, R4, R4, R13 ;  /* 0x00000004040d7223 */ /* 0x001fe2000001000d */
[----:B-1----:R-:W-:-:S05]  /*0d60*/  IMAD.U32 R7, R7, 0x10000, RZ ;  /* 0x0001000007077824 */ /* 0x002fca00078e00ff */
[----:B------:R-:W0:Y:S01]  /*0d70*/  F2F.BF16.F32 R12, R28 ;  /* 0x0000001c000c7304 */ /* 0x000e220000202000 */
[----:B---3--:R-:W-:Y:S02]  /*0d80*/  IMAD.U32 R6, R6, 0x10000, RZ ;  /* 0x0001000006067824 */ /* 0x008fe400078e00ff */
[----:B------:R-:W-:-:S05]  /*0d90*/  FFMA.FTZ R10, R7, R7, R10 ;  /* 0x00000007070a7223 */ /* 0x000fca000001000a */
[----:B------:R-:W1:Y:S01]  /*0da0*/  F2F.BF16.F32 R29, R29 ;  /* 0x0000001d001d7304 */ /* 0x000e620000202000 */
[----:B----4-:R-:W-:Y:S01]  /*0db0*/  FFMA.FTZ R11, R6, R6, R11 ;  /* 0x00000006060b7223 */ /* 0x010fe2000001000b */
[----:B------:R-:W-:-:S06]  /*0dc0*/  IMAD.U32 R15, R15, 0x10000, RZ ;  /* 0x000100000f0f7824 */ /* 0x000fcc00078e00ff */
[----:B-----5:R1:W2:Y:S01]  /*0dd0*/  MUFU.SQRT R19, R8 ;  /* 0x0000000800137308 */ /* 0x0202a20000002000 */
[----:B------:R-:W-:-:S07]  /*0de0*/  FFMA.FTZ R14, R15, R15, R14 ;  /* 0x0000000f0f0e7223 */ /* 0x000fce000001000e */
[----:B------:R-:W3:Y:S01]  /*0df0*/  MUFU.SQRT R13, R13 ;  /* 0x0000000d000d7308 */ /* 0x000ee20000002000 */
[----:B------:R-:W-:Y:S01]  /*0e00*/  FFMA.FTZ R17, R16, R16, R17 ;  /* 0x0000001010117223 */ /* 0x000fe20000010011 */
[----:B0-----:R-:W-:-:S06]  /*0e10*/  IMAD.U32 R5, R12, 0x10000, RZ ;  /* 0x000100000c057824 */ /* 0x001fcc00078e00ff */
[----:B------:R-:W0:Y:S01]  /*0e20*/  MUFU.SQRT R10, R10 ;  /* 0x0000000a000a7308 */ /* 0x000e220000002000 */
[----:B-1----:R-:W-:Y:S01]  /*0e30*/  SHF.L.U32 R8, R29, 0x10, RZ ;  /* 0x000000101d087819 */ /* 0x002fe200000006ff */
[----:B------:R-:W-:-:S06]  /*0e40*/  FFMA.FTZ R18, R5, R5, R18 ;  /* 0x0000000505127223 */ /* 0x000fcc0000010012 */
[----:B------:R-:W1:Y:S01]  /*0e50*/  MUFU.SQRT R11, R11 ;  /* 0x0000000b000b7308 */ /* 0x000e620000002000 */
[----:B--2---:R-:W-:Y:S01]  /*0e60*/  FADD.FTZ R19, R19, UR14 ;  /* 0x0000000e13137e21 */ /* 0x004fe20008010000 */
[----:B---3--:R-:W-:-:S06]  /*0e70*/  FADD.FTZ R13, R13, UR14 ;  /* 0x0000000e0d0d7e21 */ /* 0x008fcc0008010000 */
[----:B------:R-:W2:Y:S01]  /*0e80*/  MUFU.SQRT R14, R14 ;  /* 0x0000000e000e7308 */ /* 0x000ea20000002000 */
[----:B------:R-:W-:Y:S01]  /*0e90*/  FFMA.FTZ R27, R8, R8, R27 ;  /* 0x00000008081b7223 */ /* 0x000fe2000001001b */
[----:B0-----:R-:W-:-:S06]  /*0ea0*/  FADD.FTZ R10, R10, UR14 ;  /* 0x0000000e0a0a7e21 */ /* 0x001fcc0008010000 */
[----:B------:R-:W0:Y:S01]  /*0eb0*/  MUFU.SQRT R17, R17 ;  /* 0x0000001100117308 */ /* 0x000e220000002000 */
[----:B-1----:R-:W-:-:S07]  /*0ec0*/  FADD.FTZ R11, R11, UR14 ;  /* 0x0000000e0b0b7e21 */ /* 0x002fce0008010000 */
[----:B------:R-:W1:Y:S08]  /*0ed0*/  MUFU.RCP R12, R19 ;  /* 0x00000013000c7308 */ /* 0x000e700000001000 */
[----:B------:R-:W3:Y:S01]  /*0ee0*/  MUFU.SQRT R18, R18 ;  /* 0x0000001200127308 */ /* 0x000ee20000002000 */
[----:B--2---:R-:W-:-:S07]  /*0ef0*/  FADD.FTZ R14, R14, UR14 ;  /* 0x0000000e0e0e7e21 */ /* 0x004fce0008010000 */
[----:B------:R-:W2:Y:S08]  /*0f00*/  MUFU.RCP R13, R13 ;  /* 0x0000000d000d7308 */ /* 0x000eb00000001000 */
[----:B------:R-:W4:Y:S01]  /*0f10*/  MUFU.SQRT R27, R27 ;  /* 0x0000001b001b7308 */ /* 0x000f220000002000 */
[----:B0-----:R-:W-:-:S07]  /*0f20*/  FADD.FTZ R17, R17, UR14 ;  /* 0x0000000e11117e21 */ /* 0x001fce0008010000 */
[----:B------:R-:W0:Y:S01]  /*0f30*/  MUFU.RCP R10, R10 ;  /* 0x0000000a000a7308 */ /* 0x000e220000001000 */
[----:B-1----:R-:W-:Y:S01]  /*0f40*/  FMUL.FTZ R9, R9, R12 ;  /* 0x0000000c09097220 */ /* 0x002fe20000410000 */
[----:B---3--:R-:W-:-:S06]  /*0f50*/  FADD.FTZ R18, R18, UR14 ;  /* 0x0000000e12127e21 */ /* 0x008fcc0008010000 */
[----:B------:R-:W1:Y:S01]  /*0f60*/  MUFU.RCP R11, R11 ;  /* 0x0000000b000b7308 */ /* 0x000e620000001000 */
[----:B--2---:R-:W-:Y:S01]  /*0f70*/  FMUL.FTZ R4, R4, R13 ;  /* 0x0000000d04047220 */ /* 0x004fe20000410000 */
[----:B------:R-:W-:-:S06]  /*0f80*/  FMUL.FTZ R9, R9, R9 ;  /* 0x0000000909097220 */ /* 0x000fcc0000410000 */
[----:B------:R-:W2:Y:S01]  /*0f90*/  MUFU.RCP R14, R14 ;  /* 0x0000000e000e7308 */ /* 0x000ea20000001000 */
[----:B----4-:R-:W-:Y:S01]  /*0fa0*/  FADD.FTZ R27, R27, UR14 ;  /* 0x0000000e1b1b7e21 */ /* 0x010fe20008010000 */
[----:B------:R-:W-:Y:S01]  /*0fb0*/  FFMA.FTZ R4, R4, R4, R9 ;  /* 0x0000000404047223 */ /* 0x000fe20000010009 */
[----:B0-----:R-:W-:-:S05]  /*0fc0*/  FMUL.FTZ R7, R7, R10 ;  /* 0x0000000a07077220 */ /* 0x001fca0000410000 */
[----:B------:R-:W0:Y:S01]  /*0fd0*/  MUFU.RCP R17, R17 ;  /* 0x0000001100117308 */ /* 0x000e220000001000 */
[----:B------:R-:W-:Y:S01]  /*0fe0*/  FFMA.FTZ R7, R7, R7, R4 ;  /* 0x0000000707077223 */ /* 0x000fe20000010004 */
[----:B-1----:R-:W-:-:S06]  /*0ff0*/  FMUL.FTZ R6, R6, R11 ;  /* 0x0000000b06067220 */ /* 0x002fcc0000410000 */
[----:B------:R-:W1:Y:S01]  /*1000*/  MUFU.RCP R18, R18 ;  /* 0x0000001200127308 */ /* 0x000e620000001000 */
[----:B------:R-:W-:Y:S01]  /*1010*/  FFMA.FTZ R6, R6, R6, R7 ;  /* 0x0000000606067223 */ /* 0x000fe20000010007 */
[----:B--2---:R-:W-:-:S06]  /*1020*/  FMUL.FTZ R15, R15, R14 ;  /* 0x0000000e0f0f7220 */ /* 0x004fcc0000410000 */
[----:B------:R-:W2:Y:S01]  /*1030*/  MUFU.RCP R27, R27 ;  /* 0x0000001b001b7308 */ /* 0x000ea20000001000 */
[----:B------:R-:W-:Y:S01]  /*1040*/  FFMA.FTZ R15, R15, R15, R6 ;  /* 0x0000000f0f0f7223 */ /* 0x000fe20000010006 */
[----:B0-----:R-:W-:-:S04]  /*1050*/  FMUL.FTZ R16, R16, R17 ;  /* 0x0000001110107220 */ /* 0x001fc80000410000 */
[----:B------:R-:W-:Y:S01]  /*1060*/  FFMA.FTZ R16, R16, R16, R15 ;  /* 0x0000001010107223 */ /* 0x000fe2000001000f */
[----:B-1----:R-:W-:-:S04]  /*1070*/  FMUL.FTZ R5, R5, R18 ;  /* 0x0000001205057220 */ /* 0x002fc80000410000 */
[----:B------:R-:W-:Y:S01]  /*1080*/  FFMA.FTZ R5, R5, R5, R16 ;  /* 0x0000000505057223 */ /* 0x000fe20000010010 */
[----:B--2---:R-:W-:-:S04]  /*1090*/  FMUL.FTZ R8, R8, R27 ;  /* 0x0000001b08087220 */ /* 0x004fc80000410000 */
[----:B------:R-:W-:Y:S01]  /*10a0*/  FFMA.FTZ R5, R8, R8, R5 ;  /* 0x0000000808057223 */ /* 0x000fe20000010005 */
[----:B------:R-:W-:Y:S06]  /*10b0*/  BAR.SYNC.DEFER_BLOCKING 0x0 ;  /* 0x0000000000007b1d */ /* 0x000fec0000010000 */
[----:B------:R-:W-:Y:S05]  /*10c0*/  @P0 BRA `(.L_x_1821) ;  /* 0x0000000000f00947 */ /* 0x000fea0003800000 */
[----:B------:R-:W-:Y:S01]  /*10d0*/  IMAD.SHL.U32 R4, R22, 0x20, RZ ;  /* 0x0000002016047824 */ /* 0x000fe200078e00ff */
[----:B------:R-:W-:-:S03]  /*10e0*/  ISETP.NE.AND P1, PT, R2, RZ, PT ;  /* 0x000000ff0200720c */ /* 0x000fc60003f25270 */
[----:B------:R-:W-:Y:S01]  /*10f0*/  VIADD R7, R4, 0x20 ;  /* 0x0000002004077836 */ /* 0x000fe20000000000 */
[----:B------:R-:W-:-:S04]  /*1100*/  LOP3.LUT R9, RZ, R4, RZ, 0x33, !PT ;  /* 0x00000004ff097212 */ /* 0x000fc800078e33ff */
[----:B------:R-:W-:Y:S01]  /*1110*/  ISETP.GT.AND P0, PT, R7, R24, PT ;  /* 0x000000180700720c */ /* 0x000fe20003f04270 */
[----:B------:R-:W-:-:S04]  /*1120*/  IMAD.IADD R9, R24, 0x1, R9 ;  /* 0x0000000118097824 */ /* 0x000fc800078e0209 */
[----:B------:R-:W-:Y:S02]  /*1130*/  @!P1 LEA R10, R22, UR4, 0x2 ;  /* 0x00000004160a9c11 */ /* 0x000fe4000f8e10ff */
[----:B------:R-:W-:-:S05]  /*1140*/  SEL R4, R9, 0x1f, P0 ;  /* 0x0000001f09047807 */ /* 0x000fca0000000000 */
[----:B------:R-:W0:Y:S02]  /*1150*/  SHFL.DOWN P0, R6, R5, 0x1, R4 ;  /* 0x0820000005067989 */ /* 0x000e240000000004 */
[----:B0-----:R-:W-:-:S05]  /*1160*/  @P0 FADD R6, R5, R6 ;  /* 0x0000000605060221 */ /* 0x001fca0000000000 */
[----:B------:R-:W0:Y:S02]  /*1170*/  SHFL.DOWN P0, R7, R6, 0x2, R4 ;  /* 0x0840000006077989 */ /* 0x000e240000000004 */
[----:B0-----:R-:W-:-:S05]  /*1180*/  @P0 FADD R7, R6, R7 ;  /* 0x0000000706070221 */ /* 0x001fca0000000000 */
[----:B------:R-:W0:Y:S02]  /*1190*/  SHFL.DOWN P0, R8, R7, 0x4, R4 ;  /* 0x0880000007087989 */ /* 0x000e240000000004 */
[----:B0-----:R-:W-:-:S05]  /*11a0*/  @P0 FADD R8, R7, R8 ;  /* 0x0000000807080221 */ /* 0x001fca0000000000 */
[----:B------:R-:W0:Y:S02]  /*11b0*/  SHFL.DOWN P0, R9, R8, 0x8, R4 ;  /* 0x0900000008097989 */ /* 0x000e240000000004 */
[----:B0-----:R-:W-:-:S05]  /*11c0*/  @P0 FADD R9, R8, R9 ;  /* 0x0000000908090221 */ /* 0x001fca0000000000 */
[----:B------:R-:W0:Y:S02]  /*11d0*/  SHFL.DOWN P0, R25, R9, 0x10, R4 ;  /* 0x0a00000009197989 */ /* 0x000e240000000004 */
[----:B0-----:R-:W-:Y:S01]  /*11e0*/  @P0 FADD R25, R9, R25 ;  /* 0x0000001909190221 */ /* 0x001fe20000000000 */
[----:B------:R-:W-:-:S04]  /*11f0*/  ISETP.NE.AND P0, PT, R0, RZ, PT ;  /* 0x000000ff0000720c */ /* 0x000fc80003f05270 */
[----:B------:R0:W-:Y:S01]  /*1200*/  @!P1 STS [R10+0x10], R25 ;  /* 0x000010190a009388 */ /* 0x0001e20000000800 */
[----:B------:R-:W-:Y:S08]  /*1210*/  BAR.SYNC.DEFER_BLOCKING 0x0 ;  /* 0x0000000000007b1d */ /* 0x000ff00000010000 */
[----:B------:R-:W-:Y:S05]  /*1220*/  @P0 BRA `(.L_x_1822) ;  /* 0x00000004002c0947 */ /* 0x000fea0003800000 */
[----:B------:R-:W1:Y:S01]  /*1230*/  LDS.128 R4, [UR4+0x10] ;  /* 0x00001004ff047984 */ /* 0x000e620008000c00 */
[C---:B------:R-:W-:Y:S02]  /*1240*/  ISETP.GT.AND P1, PT, R24.reuse, 0x20, PT ;  /* 0x000000201800780c */ /* 0x040fe40003f24270 */
[C---:B------:R-:W-:Y:S01]  /*1250*/  ISETP.GT.AND P2, PT, R24.reuse, 0x40, PT ;  /* 0x000000401800780c */ /* 0x040fe20003f44270 */
[----:B0-----:R-:W0:Y:S01]  /*1260*/  LDS.128 R8, [UR4+0x20] ;  /* 0x00002004ff087984 */ /* 0x001e220008000c00 */
[C---:B------:R-:W-:Y:S02]  /*1270*/  ISETP.GT.AND P3, PT, R24.reuse, 0x60, PT ;  /* 0x000000601800780c */ /* 0x040fe40003f64270 */
[C---:B------:R-:W-:Y:S01]  /*1280*/  ISETP.GT.AND P4, PT, R24.reuse, 0x80, PT ;  /* 0x000000801800780c */ /* 0x040fe20003f84270 */
[----:B------:R-:W2:Y:S01]  /*1290*/  LDS R26, [UR4+0x24] ;  /* 0x00002404ff1a7984 */ /* 0x000ea20008000800 */
[----:B------:R-:W-:-:S03]  /*12a0*/  ISETP.GT.AND P5, PT, R24, 0xa0, PT ;  /* 0x000000a01800780c */ /* 0x000fc60003fa4270 */
[----:B------:R-:W3:Y:S04]  /*12b0*/  LDS.128 R12, [UR4+0x30] ;  /* 0x00003004ff0c7984 */ /* 0x000ee80008000c00 */
[----:B------:R-:W4:Y:S01]  /*12c0*/  LDS.128 R16, [UR4+0x40] ;  /* 0x00004004ff107984 */ /* 0x000f220008000c00 */
[----:B-1----:R-:W-:Y:S01]  /*12d0*/  @P1 FADD.FTZ R25, R25, R5 ;  /* 0x0000000519191221 */ /* 0x002fe20000010000 */
[----:B------:R-:W-:-:S03]  /*12e0*/  ISETP.GT.AND P1, PT, R24, 0xc0, PT ;  /* 0x000000c01800780c */ /* 0x000fc60003f24270 */
[----:B------:R-:W-:Y:S01]  /*12f0*/  @P2 FADD.FTZ R25, R25, R6 ;  /* 0x0000000619192221 */ /* 0x000fe20000010000 */
[----:B------:R-:W-:-:S03]  /*1300*/  ISETP.GT.AND P2, PT, R24, 0xe0, PT ;  /* 0x000000e01800780c */ /* 0x000fc60003f44270 */
[----:B------:R-:W-:Y:S01]  /*1310*/  @P3 FADD.FTZ R25, R25, R7 ;  /* 0x0000000719193221 */ /* 0x000fe20000010000 */
[----:B------:R-:W-:-:S03]  /*1320*/  ISETP.GT.AND P3, PT, R24, 0x100, PT ;  /* 0x000001001800780c */ /* 0x000fc60003f64270 */
[----:B0-----:R-:W-:Y:S01]  /*1330*/  @P4 FADD.FTZ R25, R25, R8 ;  /* 0x0000000819194221 */ /* 0x001fe20000010000 */
[----:B------:R-:W-:-:S03]  /*1340*/  ISETP.GT.AND P4, PT, R24, 0x120, PT ;  /* 0x000001201800780c */ /* 0x000fc60003f84270 */
[----:B--2---:R-:W-:-:S04]  /*1350*/  @P5 FADD.FTZ R25, R25, R26 ;  /* 0x0000001a19195221 */ /* 0x004fc80000010000 */
[----:B------:R-:W-:Y:S01]  /*1360*/  @P1 FADD.FTZ R25, R25, R10 ;  /* 0x0000000a19191221 */ /* 0x000fe20000010000 */
[----:B------:R-:W-:-:S03]  /*1370*/  ISETP.GT.AND P1, PT, R24, 0x140, PT ;  /* 0x000001401800780c */ /* 0x000fc60003f24270 */
[----:B------:R-:W-:Y:S01]  /*1380*/  @P2 FADD.FTZ R25, R25, R11 ;  /* 0x0000000b19192221 */ /* 0x000fe20000010000 */
[----:B------:R-:W-:-:S03]  /*1390*/  ISETP.GT.AND P2, PT, R24, 0x160, PT ;  /* 0x000001601800780c */ /* 0x000fc60003f44270 */
[----:B---3--:R-:W-:Y:S01]  /*13a0*/  @P3 FADD.FTZ R25, R25, R12 ;  /* 0x0000000c19193221 */ /* 0x008fe20000010000 */
[----:B------:R-:W-:-:S03]  /*13b0*/  ISETP.GT.AND P3, PT, R24, 0x180, PT ;  /* 0x000001801800780c */ /* 0x000fc60003f64270 */
[----:B------:R-:W-:Y:S01]  /*13c0*/  @P4 FADD.FTZ R25, R25, R13 ;  /* 0x0000000d19194221 */ /* 0x000fe20000010000 */
[----:B------:R-:W-:-:S03]  /*13d0*/  ISETP.GT.AND P4, PT, R24, 0x1a0, PT ;  /* 0x000001a01800780c */ /* 0x000fc60003f84270 */
[----:B------:R-:W-:Y:S01]  /*13e0*/  @P1 FADD.FTZ R25, R25, R14 ;  /* 0x0000000e19191221 */ /* 0x000fe20000010000 */
[----:B------:R-:W-:-:S03]  /*13f0*/  ISETP.GT.AND P1, PT, R24, 0x1c0, PT ;  /* 0x000001c01800780c */ /* 0x000fc60003f24270 */
[----:B------:R-:W-:Y:S01]  /*1400*/  @P2 FADD.FTZ R25, R25, R15 ;  /* 0x0000000f19192221 */ /* 0x000fe20000010000 */
[----:B------:R-:W-:-:S03]  /*1410*/  ISETP.GE.AND P2, PT, R24, 0x1e1, PT ;  /* 0x000001e11800780c */ /* 0x000fc60003f46270 */
[----:B----4-:R-:W-:-:S04]  /*1420*/  @P3 FADD.FTZ R25, R25, R16 ;  /* 0x0000001019193221 */ /* 0x010fc80000010000 */
[----:B------:R-:W-:-:S04]  /*1430*/  @P4 FADD.FTZ R25, R17, R25 ;  /* 0x0000001911194221 */ /* 0x000fc80000010000 */
[----:B------:R-:W-:Y:S02]  /*1440*/  @P1 FADD.FTZ R25, R18, R25 ;  /* 0x0000001912191221 */ /* 0x000fe40000010000 */
[----:B------:R-:W-:Y:S05]  /*1450*/  @!P2 BRA `(.L_x_1822) ;  /* 0x0000000000a0a947 */ /* 0x000fea0003800000 */
[----:B------:R-:W0:Y:S02]  /*1460*/  LDS R4, [UR4+0x4c] ;  /* 0x00004c04ff047984 */ /* 0x000e240008000800 */
[----:B0-----:R-:W-:Y:S01]  /*1470*/  FADD.FTZ R25, R25, R4 ;  /* 0x0000000419197221 */ /* 0x001fe20000010000 */
[----:B------:R-:W-:Y:S06]  /*1480*/  BRA `(.L_x_1822) ;  /* 0x0000000000947947 */ /* 0x000fec0003800000 */
.L_x_1821:
[----:B------:R-:W0:Y:S01]  /*1490*/  SHFL.DOWN P0, R4, R5, 0x1, 0x1f ;  /* 0x08201f0005047f89 */ /* 0x000e220000000000 */
[----:B------:R-:W-:-:S13]  /*14a0*/  ISETP.NE.AND P1, PT, R2, RZ, PT ;  /* 0x000000ff0200720c */ /* 0x000fda0003f25270 */
[----:B------:R-:W-:Y:S01]  /*14b0*/  @!P1 LEA R10, R22, UR4, 0x2 ;  /* 0x00000004160a9c11 */ /* 0x000fe2000f8e10ff */
[----:B0-----:R-:W-:-:S05]  /*14c0*/  @P0 FADD R4, R5, R4 ;  /* 0x0000000405040221 */ /* 0x001fca0000000000 */
[----:B------:R-:W0:Y:S02]  /*14d0*/  SHFL.DOWN P0, R7, R4, 0x2, 0x1f ;  /* 0x08401f0004077f89 */ /* 0x000e240000000000 */
[----:B0-----:R-:W-:-:S05]  /*14e0*/  @P0 FADD R7, R4, R7 ;  /* 0x0000000704070221 */ /* 0x001fca0000000000 */
[----:B------:R-:W0:Y:S02]  /*14f0*/  SHFL.DOWN P0, R6, R7, 0x4, 0x1f ;  /* 0x08801f0007067f89 */ /* 0x000e240000000000 */
[----:B0-----:R-:W-:-:S05]  /*1500*/  @P0 FADD R6, R7, R6 ;  /* 0x0000000607060221 */ /* 0x001fca0000000000 */
[----:B------:R-:W0:Y:S02]  /*1510*/  SHFL.DOWN P0, R8, R6, 0x8, 0x1f ;  /* 0x09001f0006087f89 */ /* 0x000e240000000000 */
[----:B0-----:R-:W-:-:S05]  /*1520*/  @P0 FADD R8, R6, R8 ;  /* 0x0000000806080221 */ /* 0x001fca0000000000 */
[----:B------:R-:W0:Y:S02]  /*1530*/  SHFL.DOWN P0, R25, R8, 0x10, 0x1f ;  /* 0x0a001f0008197f89 */ /* 0x000e240000000000 */
[----:B0-----:R-:W-:Y:S01]  /*1540*/  @P0 FADD R25, R8, R25 ;  /* 0x0000001908190221 */ /* 0x001fe20000000000 */
[----:B------:R-:W-:-:S04]  /*1550*/  ISETP.NE.AND P0, PT, R0, RZ, PT ;  /* 0x000000ff0000720c */ /* 0x000fc80003f05270 */
[----:B------:R1:W-:Y:S01]  /*1560*/  @!P1 STS [R10+0x10], R25 ;  /* 0x000010190a009388 */ /* 0x0003e20000000800 */
[----:B------:R-:W-:Y:S08]  /*1570*/  BAR.SYNC.DEFER_BLOCKING 0x0 ;  /* 0x0000000000007b1d */ /* 0x000ff00000010000 */
[----:B------:R-:W-:Y:S05]  /*1580*/  @P0 BRA `(.L_x_1822) ;  /* 0x0000000000540947 */ /* 0x000fea0003800000 */
[----:B------:R-:W0:Y:S04]  /*1590*/  LDS.128 R4, [UR4+0x10] ;  /* 0x00001004ff047984 */ /* 0x000e280008000c00 */
[----:B-1----:R-:W1:Y:S04]  /*15a0*/  LDS.128 R8, [UR4+0x20] ;  /* 0x00002004ff087984 */ /* 0x002e680008000c00 */
[----:B------:R-:W2:Y:S04]  /*15b0*/  LDS R24, [UR4+0x24] ;  /* 0x00002404ff187984 */ /* 0x000ea80008000800 */
[----:B------:R-:W3:Y:S04]  /*15c0*/  LDS.128 R12, [UR4+0x30] ;  /* 0x00003004ff0c7984 */ /* 0x000ee80008000c00 */
[----:B------:R-:W4:Y:S01]  /*15d0*/  LDS.128 R16, [UR4+0x40] ;  /* 0x00004004ff107984 */ /* 0x000f220008000c00 */
[----:B0-----:R-:W-:-:S04]  /*15e0*/  FADD.FTZ R5, R25, R5 ;  /* 0x0000000519057221 */ /* 0x001fc80000010000 */
[----:B------:R-:W-:Y:S02]  /*15f0*/  FADD.FTZ R6, R5, R6 ;  /* 0x0000000605067221 */ /* 0x000fe40000010000 */
[----:B------:R-:W0:Y:S02]  /*1600*/  LDS R5, [UR4+0x48] ;  /* 0x00004804ff057984 */ /* 0x000e240008000800 */
        /* <DEDUP_REMOVED lines=9> */
[----:B----4-:R-:W-:-:S04]  /*16a0*/  FADD.FTZ R16, R15, R16 ;  /* 0x000000100f107221 */ /* 0x010fc80000010000 */
[----:B------:R-:W-:-:S04]  /*16b0*/  FADD.FTZ R16, R17, R16 ;  /* 0x0000001011107221 */ /* 0x000fc80000010000 */
[----:B0-----:R-:W-:-:S04]  /*16c0*/  FADD.FTZ R16, R16, R5 ;  /* 0x0000000510107221 */ /* 0x001fc80000010000 */
[----:B------:R-:W-:-:S07]  /*16d0*/  FADD.FTZ R25, R19, R16 ;  /* 0x0000001013197221 */ /* 0x000fce0000010000 */
.L_x_1822:
[----:B------:R-:W-:Y:S05]  /*16e0*/  BSYNC B0 ;  /* 0x0000000000007941 */ /* 0x000fea0003800000 */
.L_x_1820:
[----:B------:R-:W-:Y:S04]  /*16f0*/  BSSY B0, `(.L_x_1823) ;  /* 0x0000004000007945 */ /* 0x000fe80003800000 */
[----:B------:R-:W-:Y:S05]  /*1700*/  @P0 BRA `(.L_x_1824) ;  /* 0x0000000000080947 */ /* 0x000fea0003800000 */
[----:B------:R-:W2:Y:S02]  /*1710*/  LDC.64 R4, c[0x0][0x228] ;  /* 0x00008a00ff047b82 */ /* 0x000ea40000000a00 */
[----:B--2---:R2:W-:Y:S02]  /*1720*/  REDG.E.ADD.F32.FTZ.RN.STRONG.GPU desc[UR8][R4.64], R25 ;  /* 0x00000019040079a6 */ /* 0x0045e4000c10f388 */
.L_x_1824:
[----:B------:R-:W-:Y:S05]  /*1730*/  BSYNC B0 ;  /* 0x0000000000007941 */ /* 0x000fea0003800000 */
.L_x_1823:
[----:B--2---:R-:W2:Y:S01]  /*1740*/  LDC R5, c[0x0][0xc] ;  /* 0x00000300ff057b82 */ /* 0x004ea20000000800 */
[----:B------:R-:W-:Y:S01]  /*1750*/  NOP ;  /* 0x0000000000007918 */ /* 0x000fe20000000000 */
[----:B--2---:R-:W-:-:S05]  /*1760*/  IMAD R20, R5, 0x1000, R20 ;  /* 0x0000100005147824 */ /* 0x004fca00078e0214 */
[----:B------:R-:W-:-:S13]  /*1770*/  ISETP.GE.U32.AND P0, PT, R20, UR6, PT ;  /* 0x0000000614007c0c */ /* 0x000fda000bf06070 */
[----:B------:R-:W-:Y:S05]  /*1780*/  @!P0 BRA `(.L_x_1825) ;  /* 0xffffffe8008c8947 */ /* 0x000fea000383ffff */
[----:B------:R-:W-:Y:S05]  /*1790*/  EXIT ;  /* 0x000000000000794d */ /* 0x000fea0003800000 */
.L_x_1826:
        /* <DEDUP_REMOVED lines=14> */
.L_x_2166:


//--------------------- .text._Z33kPreconditionOptimizer32bit1StateIfLi4ELi4096ELi8EEvPT_S1_PfS2_ffffiffi --------------------------
	.section	.text._Z33kPreconditionOptimizer32bit1StateIfLi4ELi4096ELi8EEvPT_S1_PfS2_ffffiffi,"ax",@progbits
	.align	128
        .global         _Z33kPreconditionOptimizer32bit1StateIfLi4ELi4096ELi8EEvPT_S1_PfS2_ffffiffi
        .type           _Z33kPreconditionOptimizer32bit1StateIfLi4ELi4096ELi8EEvPT_S1_PfS2_ffffiffi,@function
        .size           _Z33kPreconditionOptimizer32bit1StateIfLi4ELi4096ELi8EEvPT_S1_PfS2_ffffiffi,(.L_x_2167 - _Z33kPreconditionOptimizer32bit1StateIfLi4ELi4096ELi8EEvPT_S1_PfS2_ffffiffi)
        .other          _Z33kPreconditionOptimizer32bit1StateIfLi4ELi4096ELi8EEvPT_S1_PfS2_ffffiffi,@"STO_CUDA_ENTRY STV_DEFAULT"
_Z33kPreconditionOptimizer32bit1StateIfLi4ELi4096ELi8EEvPT_S1_PfS2_ffffiffi:
.text._Z33kPreconditionOptimizer32bit1StateIfLi4ELi4096ELi8EEvPT_S1_PfS2_ffffiffi:
        /* <DEDUP_REMOVED lines=28> */
.L_x_1832:
[C---:B------:R-:W-:Y:S01]  /*01c0*/  IADD3 R4, P0, R23.reuse, R20, RZ ;  /* 0x0000001417047210 */ /* 0x040fe20007f1e0ff */
[----:B------:R-:W-:Y:S01]  /*01d0*/  IMAD.MOV R24, RZ, RZ, -R20 ;  /* 0x000000ffff187224 */ /* 0x000fe200078e0a14 */
[C---:B------:R-:W-:Y:S01]  /*01e0*/  LOP3.LUT R7, R23.reuse, 0x40, RZ, 0xfc, !PT ;  /* 0x0000004017077812 */ /* 0x040fe200078efcff */
[----:B------:R-:W-:Y:S01]  /*01f0*/  BAR.SYNC.DEFER_BLOCKING 0x0 ;  /* 0x0000000000007b1d */ /* 0x000fe20000010000 */
[----:B------:R-:W-:Y:S02]  /*0200*/  LEA.HI.X.SX32 R9, R23, RZ, 0x1, P0 ;  /* 0x000000ff17097211 */ /* 0x000fe400000f0eff */
[----:B------:R-:W-:Y:S02]  /*0210*/  CS2R R28, SRZ ;  /* 0x00000000001c7805 */ /* 0x000fe4000001ff00 */
[----:B-1----:R-:W-:Y:S02]  /*0220*/  VIADDMNMX.U32 R24, R24, R3, 0x1000, PT ;  /* 0x0000100018187446 */ /* 0x002fe40003800003 */
[----:B------:R-:W-:-:S02]  /*0230*/  CS2R R26, SRZ ;  /* 0x00000000001a7805 */ /* 0x000fc4000001ff00 */
[C---:B------:R-:W-:Y:S02]  /*0240*/  SHF.L.U64.HI R8, R4.reuse, 0x2, R9 ;  /* 0x0000000204087819 */ /* 0x040fe40000010209 */
[----:B------:R-:W-:Y:S02]  /*0250*/  CS2R R18, SRZ ;  /* 0x0000000000127805 */ /* 0x000fe4000001ff00 */
[----:B------:R-:W-:Y:S02]  /*0260*/  SHF.L.U32 R4, R4, 0x2, RZ ;  /* 0x0000000204047819 */ /* 0x000fe400000006ff */
[----:B------:R-:W-:Y:S02]  /*0270*/  CS2R R16, SRZ ;  /* 0x0000000000107805 */ /* 0x000fe4000001ff00 */
[----:B------:R-:W-:Y:S02]  /*0280*/  ISETP.GE.AND P4, PT, R7, R24, PT ;  /* 0x000000180700720c */ /* 0x000fe40003f86270 */
[----:B------:R-:W-:-:S02]  /*0290*/  LOP3.LUT R7, R23, 0x80, RZ, 0xfc, !PT ;  /* 0x0000008017077812 */ /* 0x000fc400078efcff */
[----:B------:R-:W-:Y:S02]  /*02a0*/  IADD3 R6, P6, R4, UR10, RZ ;  /* 0x0000000a04067c10 */ /* 0x000fe4000ffde0ff */
[----:B------:R-:W-:Y:S02]  /*02b0*/  LOP3.LUT R5, R23, 0x20, RZ, 0xfc, !PT ;  /* 0x0000002017057812 */ /* 0x000fe400078efcff */
[-C--:B------:R-:W-:Y:S02]  /*02c0*/  ISETP.GE.AND P2, PT, R7, R24.reuse, PT ;  /* 0x000000180700720c */ /* 0x080fe40003f46270 */
[----:B------:R-:W-:Y:S02]  /*02d0*/  IADD3.X R7, R8, UR11, RZ, P6, !PT ;  /* 0x0000000b08077c10 */ /* 0x000fe4000b7fe4ff */
[C---:B------:R-:W-:Y:S02]  /*02e0*/  LOP3.LUT R9, R23.reuse, 0xa0, RZ, 0xfc, !PT ;  /* 0x000000a017097812 */ /* 0x040fe400078efcff */
[-C--:B------:R-:W-:Y:S01]  /*02f0*/  ISETP.GE.AND P6, PT, R23, R24.reuse, PT ;  /* 0x000000181700720c */ /* 0x080fe20003fc6270 */
[----:B------:R-:W2:Y:S01]  /*0300*/  @!P4 LDG.E R28, desc[UR8][R6.64+0x100] ;  /* 0x00010008061cc981 */ /* 0x000ea2000c1e1900 */
[----:B------:R-:W-:-:S02]  /*0310*/  ISETP.GE.AND P0, PT, R5, R24, PT ;  /* 0x000000180500720c */ /* 0x000fc40003f06270 */
[----:B------:R-:W-:Y:S02]  /*0320*/  LOP3.LUT R5, R23, 0x60, RZ, 0xfc, !PT ;  /* 0x0000006017057812 */ /* 0x000fe400078efcff */
[-C--:B------:R-:W-:Y:S01]  /*0330*/  ISETP.GE.AND P1, PT, R9, R24.reuse, PT ;  /* 0x000000180900720c */ /* 0x080fe20003f26270 */
[----:B------:R-:W3:Y:S01]  /*0340*/  @!P2 LDG.E R19, desc[UR8][R6.64+0x200] ;  /* 0x000200080613a981 */ /* 0x000ee2000c1e1900 */
[----:B------:R-:W-:Y:S02]  /*0350*/  IADD3 R4, P5, R4, UR12, RZ ;  /* 0x0000000c04047c10 */ /* 0x000fe4000ffbe0ff */
[----:B------:R-:W-:Y:S02]  /*0360*/  LOP3.LUT R9, R23, 0xc0, RZ, 0xfc, !PT ;  /* 0x000000c017097812 */ /* 0x000fe400078efcff */
[----:B------:R-:W-:Y:S01]  /*0370*/  ISETP.GE.AND P3, PT, R5, R24, PT ;  /* 0x000000180500720c */ /* 0x000fe20003f66270 */
[----:B------:R-:W4:Y:S01]  /*0380*/  @!P6 LDG.E R29, desc[UR8][R6.64] ;  /* 0x00000008061de981 */ /* 0x000f22000c1e1900 */
[----:B------:R-:W-:-:S02]  /*0390*/  IADD3.X R5, R8, UR13, RZ, P5, !PT ;  /* 0x0000000d08057c10 */ /* 0x000fc4000affe4ff */
[----:B------:R-:W-:Y:S01]  /*03a0*/  ISETP.GE.AND P5, PT, R9, R24, PT ;  /* 0x000000180900720c */ /* 0x000fe20003fa6270 */
[----:B------:R-:W5:Y:S01]  /*03b0*/  @!P0 LDG.E R27, desc[UR8][R6.64+0x80] ;  /* 0x00008008061b8981 */ /* 0x000f62000c1e1900 */
[----:B------:R-:W-:-:S03]  /*03c0*/  LOP3.LUT R9, R23, 0xe0, RZ, 0xfc, !PT ;  /* 0x000000e017097812 */ /* 0x000fc600078efcff */
[----:B------:R-:W3:Y:S01]  /*03d0*/  @!P1 LDG.E R16, desc[UR8][R6.64+0x280] ;  /* 0x0002800806109981 */ /* 0x000ee2000c1e1900 */
[----:B------:R-:W-:-:S03]  /*03e0*/  ISETP.GE.AND P6, PT, R9, R24, PT ;  /* 0x000000180900720c */ /* 0x000fc60003fc6270 */
[----:B------:R-:W3:Y:S04]  /*03f0*/  @!P3 LDG.E R26, desc[UR8][R6.64+0x180] ;  /* 0x00018008061ab981 */ /* 0x000ee8000c1e1900 */
[----:B------:R-:W3:Y:S06]  /*0400*/  @!P5 LDG.E R17, desc[UR8][R6.64+0x300] ;  /* 0x000300080611d981 */ /* 0x000eec000c1e1900 */
[----:B0-----:R0:W3:Y:S01]  /*0410*/  @!P6 LDG.E R18, desc[UR8][R6.64+0x380] ;  /* 0x000380080612e981 */ /* 0x0010e2000c1e1900 */
[----:B------:R-:W1:Y:S01]  /*0420*/  S2UR UR5, SR_CgaCtaId ;  /* 0x00000000000579c3 */ /* 0x000e620000008800 */
[----:B------:R-:W-:Y:S01]  /*0430*/  IMAD.IADD R15, R21, 0x1, R2 ;  /* 0x00000001150f7824 */ /* 0x000fe200078e0202 */
[----:B------:R-:W-:-:S03]  /*0440*/  UMOV UR4, 0x400 ;  /* 0x0000040000047882 */ /* 0x000fc60000000000 */
[C---:B------:R-:W-:Y:S02]  /*0450*/  VIADD R14, R15.reuse, 0x60 ;  /* 0x000000600f0e7836 */ /* 0x040fe40000000000 */
[C---:B------:R-:W-:Y:S02]  /*0460*/  VIADD R10, R15.reuse, 0x20 ;  /* 0x000000200f0a7836 */ /* 0x040fe40000000000 */
[C---:B0-----:R-:W-:Y:S01]  /*0470*/  VIADD R6, R15.reuse, 0xc0 ;  /* 0x000000c00f067836 */ /* 0x041fe20000000000 */
[CC--:B------:R-:W-:Y:S01]  /*0480*/  LEA.HI.SX32 R8, R15.reuse, R15.reuse, 0x1b ;  /* 0x0000000f0f087211 */ /* 0x0c0fe200078fdaff */
[C---:B------:R-:W-:Y:S01]  /*0490*/  VIADD R30, R15.reuse, 0x80 ;  /* 0x000000800f1e7836 */ /* 0x040fe20000000000 */
[C---:B------:R-:W-:Y:S01]  /*04a0*/  IADD3 R12, R15.reuse, 0x40, RZ ;  /* 0x000000400f0c7810 */ /* 0x040fe20007ffe0ff */
[C---:B------:R-:W-:Y:S01]  /*04b0*/  VIADD R34, R15.reuse, 0xe0 ;  /* 0x000000e00f227836 */ /* 0x040fe20000000000 */
[----:B------:R-:W-:Y:S01]  /*04c0*/  IADD3 R32, R15, 0xa0, RZ ;  /* 0x000000a00f207810 */ /* 0x000fe20007ffe0ff */
[----:B------:R-:W-:Y:S01]  /*04d0*/  IMAD R25, R2, 0x7, R15 ;  /* 0x0000000702197824 */ /* 0x000fe200078e020f */
[----:B------:R-:W-:-:S02]  /*04e0*/  LEA.HI.SX32 R9, R14, R15, 0x1b ;  /* 0x0000000f0e097211 */ /* 0x000fc400078fdaff */
[-C--:B------:R-:W-:Y:S01]  /*04f0*/  LEA.HI.SX32 R7, R10, R15.reuse, 0x1b ;  /* 0x0000000f0a077211 */ /* 0x080fe200078fdaff */
[----:B-1----:R-:W-:Y:S01]  /*0500*/  ULEA UR4, UR5, UR4, 0x18 ;  /* 0x0000000405047291 */ /* 0x002fe2000f8ec03f */
[-C--:B------:R-:W-:Y:S02]  /*0510*/  LEA.HI.SX32 R14, R6, R15.reuse, 0x1b ;  /* 0x0000000f060e7211 */ /* 0x080fe400078fdaff */
[-C--:B------:R-:W-:Y:S02]  /*0520*/  LEA.HI.SX32 R12, R12, R15.reuse, 0x1b ;  /* 0x0000000f0c0c7211 */ /* 0x080fe400078fdaff */
[-C--:B------:R-:W-:Y:S01]  /*0530*/  LEA.HI.SX32 R10, R30, R15.reuse, 0x1b ;  /* 0x0000000f1e0a7211 */ /* 0x080fe200078fdaff */
[C---:B------:R-:W-:Y:S01]  /*0540*/  VIADD R30, R25.reuse, 0x2 ;  /* 0x00000002191e7836 */ /* 0x040fe20000000000 */
[----:B------:R-:W-:Y:S01]  /*0550*/  LEA R6, R8, UR4, 0x2 ;  /* 0x0000000408067c11 */ /* 0x000fe2000f8e10ff */
[C---:B------:R-:W-:Y:S01]  /*0560*/  VIADD R36, R25.reuse, 0x4 ;  /* 0x0000000419247836 */ /* 0x040fe20000000000 */
[-C--:B------:R-:W-:Y:S01]  /*0570*/  LEA.HI.SX32 R11, R32, R15.reuse, 0x1b ;  /* 0x0000000f200b7211 */ /* 0x080fe200078fdaff */
[C---:B------:R-:W-:Y:S01]  /*0580*/  VIADD R32, R25.reuse, 0x1 ;  /* 0x0000000119207836 */ /* 0x040fe20000000000 */
[----:B------:R-:W-:Y:S01]  /*0590*/  LEA.HI.SX32 R15, R34, R15, 0x1b ;  /* 0x0000000f220f7211 */ /* 0x000fe200078fdaff */
[C---:B------:R-:W-:Y:S01]  /*05a0*/  VIADD R38, R25.reuse, 0x5 ;  /* 0x0000000519267836 */ /* 0x040fe20000000000 */
[----:B------:R-:W-:Y:S01]  /*05b0*/  LEA R35, R2, R21, 0x3 ;  /* 0x0000001502237211 */ /* 0x000fe200078e18ff */
[C---:B------:R-:W-:Y:S01]  /*05c0*/  VIADD R42, R25.reuse, 0x7 ;  /* 0x00000007192a7836 */ /* 0x040fe20000000000 */
[----:B------:R-:W-:-:S02]  /*05d0*/  IADD3 R34, R25, 0x3, RZ ;  /* 0x0000000319227810 */ /* 0x000fc40007ffe0ff */
[----:B------:R-:W-:Y:S02]  /*05e0*/  IADD3 R40, R25, 0x6, RZ ;  /* 0x0000000619287810 */ /* 0x000fe40007ffe0ff */
[----:B------:R-:W-:Y:S02]  /*05f0*/  LEA R8, R7, UR4, 0x2 ;  /* 0x0000000407087c11 */ /* 0x000fe4000f8e10ff */
[----:B------:R-:W-:Y:S02]  /*0600*/  LEA R7, R12, UR4, 0x2 ;  /* 0x000000040c077c11 */ /* 0x000fe4000f8e10ff */
[----:B------:R-:W-:Y:S02]  /*0610*/  LEA R9, R9, UR4, 0x2 ;  /* 0x0000000409097c11 */ /* 0x000fe4000f8e10ff */
[----:B------:R-:W-:Y:S02]  /*0620*/  LEA.HI.SX32 R33, R30, R35, 0x1b ;  /* 0x000000231e217211 */ /* 0x000fe400078fdaff */
[----:B------:R-:W-:-:S02]  /*0630*/  LEA R10, R10, UR4, 0x2 ;  /* 0x000000040a0a7c11 */ /* 0x000fc4000f8e10ff */
[-C--:B------:R-:W-:Y:S02]  /*0640*/  LEA.HI.SX32 R32, R32, R35.reuse, 0x1b ;  /* 0x0000002320207211 */ /* 0x080fe400078fdaff */
[-C--:B------:R-:W-:Y:S02]  /*0650*/  LEA.HI.SX32 R34, R34, R35.reuse, 0x1b ;  /* 0x0000002322227211 */ /* 0x080fe400078fdaff */
[-C--:B------:R-:W-:Y:S02]  /*0660*/  LEA.HI.SX32 R31, R36, R35.reuse, 0x1b ;  /* 0x00000023241f7211 */ /* 0x080fe400078fdaff */
[-C--:B------:R-:W-:Y:S02]  /*0670*/  LEA.HI.SX32 R30, R38, R35.reuse, 0x1b ;  /* 0x00000023261e7211 */ /* 0x080fe400078fdaff */
[-C--:B------:R-:W-:Y:S02]  /*0680*/  LEA.HI.SX32 R13, R40, R35.reuse, 0x1b ;  /* 0x00000023280d7211 */ /* 0x080fe400078fdaff */
[----:B------:R-:W-:-:S02]  /*0690*/  LEA.HI.SX32 R12, R42, R35, 0x1b ;  /* 0x000000232a0c7211 */ /* 0x000fc400078fdaff */
[----:B------:R-:W-:Y:S02]  /*06a0*/  LEA R11, R11, UR4, 0x2 ;  /* 0x000000040b0b7c11 */ /* 0x000fe4000f8e10ff */
        /* <DEDUP_REMOVED lines=8> */
[----:B------:R-:W-:Y:S02]  /*0730*/  CS2R R36, SRZ ;  /* 0x0000000000247805 */ /* 0x000fe4000001ff00 */
[----:B------:R-:W-:Y:S01]  /*0740*/  CS2R R38, SRZ ;  /* 0x0000000000267805 */ /* 0x000fe2000001ff00 */
[----:B------:R-:W-:Y:S01]  /*0750*/  HFMA2.MMA R42, -RZ, RZ, 0, 0 ;  /* 0x00000000ff2a7435 */ /* 0x000fe200000001ff */
[----:B------:R-:W-:Y:S01]  /*0760*/  CS2R R40, SRZ ;  /* 0x0000000000287805 */ /* 0x000fe2000001ff00 */
[----:B----4-:R0:W-:Y:S04]  /*0770*/  STS [R6], R29 ;  /* 0x0000001d06007388 */ /* 0x0101e80000000800 */
[----:B-----5:R1:W-:Y:S01]  /*0780*/  STS [R8+0x80], R27 ;  /* 0x0000801b08007388 */ /* 0x0203e20000000800 */
[----:B0-----:R-:W-:-:S03]  /*0790*/  LEA.HI.SX32 R29, R25, R25, 0x1b ;  /* 0x00000019191d7211 */ /* 0x001fc600078fdaff */
[----:B--2---:R-:W-:Y:S01]  /*07a0*/  STS [R7+0x100], R28 ;  /* 0x0001001c07007388 */ /* 0x004fe20000000800 */
[----:B-1----:R-:W-:-:S03]  /*07b0*/  LEA R27, R29, UR4, 0x2 ;  /* 0x000000041d1b7c11 */ /* 0x002fc6000f8e10ff */
[----:B---3--:R-:W-:Y:S01]  /*07c0*/  STS [R9+0x180], R26 ;  /* 0x0001801a09007388 */ /* 0x008fe20000000800 */
[----:B------:R-:W-:-:S03]  /*07d0*/  LEA R29, R13, UR4, 0x2 ;  /* 0x000000040d1d7c11 */ /* 0x000fc6000f8e10ff */
[----:B------:R-:W-:Y:S04]  /*07e0*/  STS [R10+0x200], R19 ;  /* 0x000200130a007388 */ /* 0x000fe80000000800 */
[----:B------:R-:W-:Y:S04]  /*07f0*/  STS [R11+0x280], R16 ;  /* 0x000280100b007388 */ /* 0x000fe80000000800 */
[----:B------:R-:W-:Y:S04]  /*0800*/  STS [R14+0x300], R17 ;  /* 0x000300110e007388 */ /* 0x000fe80000000800 */
[----:B------:R-:W-:Y:S01]  /*0810*/  STS [R15+0x380], R18 ;  /* 0x000380120f007388 */ /* 0x000fe20000000800 */
[----:B------:R-:W-:-:S03]  /*0820*/  NOP ;  /* 0x0000000000007918 */ /* 0x000fc60000000000 */
[----:B------:R-:W0:Y:S04]  /*0830*/  LDS R28, [R27] ;  /* 0x000000001b1c7984 */ /* 0x000e280000000800 */
[----:B------:R-:W1:Y:S04]  /*0840*/  LDS R26, [R32+0x4] ;  /* 0x00000400201a7984 */ /* 0x000e680000000800 */
[----:B------:R-:W2:Y:S04]  /*0850*/  LDS R19, [R33+0x8] ;  /* 0x0000080021137984 */ /* 0x000ea80000000800 */
[----:B------:R-:W3:Y:S04]  /*0860*/  LDS R18, [R34+0xc] ;  /* 0x00000c0022127984 */ /* 0x000ee80000000800 */
[----:B------:R-:W4:Y:S04]  /*0870*/  LDS R17, [R31+0x10] ;  /* 0x000010001f117984 */ /* 0x000f280000000800 */
[----:B------:R-:W5:Y:S04]  /*0880*/  LDS R16, [R30+0x14] ;  /* 0x000014001e107984 */ /* 0x000f680000000800 */
[----:B------:R-:W5:Y:S04]  /*0890*/  LDS R13, [R29+0x18] ;  /* 0x000018001d0d7984 */ /* 0x000f680000000800 */
[----:B------:R-:W5:Y:S01]  /*08a0*/  LDS R12, [R35+0x1c] ;  /* 0x00001c00230c7984 */ /* 0x000f620000000800 */
[----:B------:R-:W-:Y:S01]  /*08b0*/  BAR.SYNC.DEFER_BLOCKING 0x0 ;  /* 0x0000000000007b1d */ /* 0x000fe20000010000 */
[----:B------:R-:W-:-:S06]  /*08c0*/  IMAD.MOV.U32 R25, RZ, RZ, RZ ;  /* 0x000000ffff197224 */ /* 0x000fcc00078e00ff */
[----:B------:R-:W5:Y:S01]  /*08d0*/  @!P0 LDG.E R25, desc[UR8][R4.64+0x80] ;  /* 0x0000800804198981 */ /* 0x000f62000c1e1900 */
[----:B------:R-:W-:-:S03]  /*08e0*/  ISETP.GE.AND P0, PT, R23, R24, PT ;  /* 0x000000181700720c */ /* 0x000fc60003f06270 */
[----:B------:R-:W5:Y:S04]  /*08f0*/  @!P4 LDG.E R38, desc[UR8][R4.64+0x100] ;  /* 0x000100080426c981 */ /* 0x000f68000c1e1900 */
[----:B------:R-:W5:Y:S04]  /*0900*/  @!P3 LDG.E R36, desc[UR8][R4.64+0x180] ;  /* 0x000180080424b981 */ /* 0x000f68000c1e1900 */
[----:B------:R-:W5:Y:S04]  /*0910*/  @!P2 LDG.E R39, desc[UR8][R4.64+0x200] ;  /* 0x000200080427a981 */ /* 0x000f68000c1e1900 */
[----:B------:R-:W5:Y:S04]  /*0920*/  @!P0 LDG.E R37, desc[UR8][R4.64] ;  /* 0x0000000804258981 */ /* 0x000f68000c1e1900 */
[----:B------:R-:W5:Y:S04]  /*0930*/  @!P1 LDG.E R40, desc[UR8][R4.64+0x280] ;  /* 0x0002800804289981 */ /* 0x000f68000c1e1900 */
[----:B------:R-:W5:Y:S04]  /*0940*/  @!P5 LDG.E R41, desc[UR8][R4.64+0x300] ;  /* 0x000300080429d981 */ /* 0x000f68000c1e1900 */
[----:B------:R-:W5:Y:S01]  /*0950*/  @!P6 LDG.E R42, desc[UR8][R4.64+0x380] ;  /* 0x00038008042ae981 */ /* 0x000f62000c1e1900 */
[----:B0-----:R-:W-:Y:S01]  /*0960*/  FMUL.FTZ R28, R28, UR7 ;  /* 0x000000071c1c7c20 */ /* 0x001fe20008410000 */
[----:B-1----:R-:W-:Y:S01]  /*0970*/  FMUL.FTZ R26, R26, UR7 ;  /* 0x000000071a1a7c20 */ /* 0x002fe20008410000 */
[----:B--2---:R-:W-:Y:S01]  /*0980*/  FMUL.FTZ R19, R19, UR7 ;  /* 0x0000000713137c20 */ /* 0x004fe20008410000 */
[----:B---3--:R-:W-:Y:S01]  /*0990*/  FMUL.FTZ R18, R18, UR7 ;  /* 0x0000000712127c20 */ /* 0x008fe20008410000 */
[----:B----4-:R-:W-:Y:S01]  /*09a0*/  FMUL.FTZ R17, R17, UR7 ;  /* 0x0000000711117c20 */ /* 0x010fe20008410000 */
[----:B-----5:R-:W-:Y:S01]  /*09b0*/  FMUL.FTZ R16, R16, UR7 ;  /* 0x0000000710107c20 */ /* 0x020fe20008410000 */
[----:B------:R-:W-:Y:S01]  /*09c0*/  FMUL.FTZ R13, R13, UR7 ;  /* 0x000000070d0d7c20 */ /* 0x000fe20008410000 */
[----:B------:R-:W-:Y:S01]  /*09d0*/  FMUL.FTZ R12, R12, UR7 ;  /* 0x000000070c0c7c20 */ /* 0x000fe20008410000 */
[----:B------:R-:W-:Y:S01]  /*09e0*/  ISETP.GT.AND P0, PT, R24, 0x1ff, PT ;  /* 0x000001ff1800780c */ /* 0x000fe20003f04270 */
[----:B------:R-:W-:Y:S01]  /*09f0*/  BSSY B0, `(.L_x_1827) ;  /* 0x00000a5000007945 */ /* 0x000fe20003800000 */
[----:B------:R-:W-:Y:S04]  /*0a00*/  STS [R6], R37 ;  /* 0x0000002506007388 */ /* 0x000fe80000000800 */
[----:B------:R-:W-:Y:S04]  /*0a10*/  STS [R8+0x80], R25 ;  /* 0x0000801908007388 */ /* 0x000fe80000000800 */
[----:B------:R-:W-:Y:S04]  /*0a20*/  STS [R7+0x100], R38 ;  /* 0x0001002607007388 */ /* 0x000fe80000000800 */
[----:B------:R-:W-:Y:S04]  /*0a30*/  STS [R9+0x180], R36 ;  /* 0x0001802409007388 */ /* 0x000fe80000000800 */
        /* <DEDUP_REMOVED lines=13> */
[----:B0-----:R-:W-:Y:S01]  /*0b10*/  FFMA.FTZ R4, R28, R28, R27 ;  /* 0x0000001c1c047223 */ /* 0x001fe2000001001b */
[----:B-1----:R-:W-:-:S05]  /*0b20*/  FFMA.FTZ R5, R26, R26, R5 ;  /* 0x0000001a1a057223 */ /* 0x002fca0000010005 */
[----:B------:R-:W0:Y:S01]  /*0b30*/  MUFU.SQRT R4, R4 ;  /* 0x0000000400047308 */ /* 0x000e220000002000 */
[----:B--2---:R-:W-:Y:S01]  /*0b40*/  FFMA.FTZ R6, R19, R19, R6 ;  /* 0x0000001313067223 */ /* 0x004fe20000010006 */
[----:B---3--:R-:W-:-:S06]  /*0b50*/  FFMA.FTZ R25, R18, R18, R25 ;  /* 0x0000001212197223 */ /* 0x008fcc0000010019 */
[----:B------:R-:W1:Y:S01]  /*0b60*/  MUFU.SQRT R5, R5 ;  /* 0x0000000500057308 */ /* 0x000e620000002000 */
[----:B----4-:R-:W-:-:S07]  /*0b70*/  FFMA.FTZ R8, R17, R17, R8 ;  /* 0x0000001111087223 */ /* 0x010fce0000010008 */
[----:B------:R-:W2:Y:S01]  /*0b80*/  MUFU.SQRT R6, R6 ;  /* 0x0000000600067308 */ /* 0x000ea20000002000 */
[----:B-----5:R-:W-:Y:S01]  /*0b90*/  FFMA.FTZ R7, R16, R16, R7 ;  /* 0x0000001010077223 */ /* 0x020fe20000010007 */
[----:B------:R-:W-:-:S06]  /*0ba0*/  FFMA.FTZ R10, R13, R13, R10 ;  /* 0x0000000d0d0a7223 */ /* 0x000fcc000001000a */
[----:B------:R-:W3:Y:S01]  /*0bb0*/  MUFU.SQRT R25, R25 ;  /* 0x0000001900197308 */ /* 0x000ee20000002000 */
[----:B0-----:R-:W-:Y:S01]  /*0bc0*/  FADD.FTZ R4, R4, UR14 ;  /* 0x0000000e04047e21 */ /* 0x001fe20008010000 */
[----:B-1----:R-:W-:-:S06]  /*0bd0*/  FADD.FTZ R5, R5, UR14 ;  /* 0x0000000e05057e21 */ /* 0x002fcc0008010000 */
[----:B------:R-:W0:Y:S01]  /*0be0*/  MUFU.SQRT R8, R8 ;  /* 0x0000000800087308 */ /* 0x000e220000002000 */
[----:B------:R-:W-:Y:S01]  /*0bf0*/  FFMA.FTZ R35, R12, R12, R35 ;  /* 0x0000000c0c237223 */ /* 0x000fe20000010023 */
[----:B--2---:R-:W-:-:S06]  /*0c00*/  FADD.FTZ R6, R6, UR14 ;  /* 0x0000000e06067e21 */ /* 0x004fcc0008010000 */
[----:B------:R-:W1:Y:S01]  /*0c10*/  MUFU.SQRT R9, R7 ;  /* 0x0000000700097308 */ /* 0x000e620000002000 */
[----:B---3--:R-:W-:-:S07]  /*0c20*/  FADD.FTZ R25, R25, UR14 ;  /* 0x0000000e19197e21 */ /* 0x008fce0008010000 */
[----:B------:R-:W2:Y:S08]  /*0c30*/  MUFU.RCP R11, R4 ;  /* 0x00000004000b7308 */ /* 0x000eb00000001000 */
[----:B------:R-:W3:Y:S01]  /*0c40*/  MUFU.SQRT R10, R10 ;  /* 0x0000000a000a7308 */ /* 0x000ee20000002000 */
[----:B0-----:R-:W-:-:S07]  /*0c50*/  FADD.FTZ R8, R8, UR14 ;  /* 0x0000000e08087e21 */ /* 0x001fce0008010000 */
[----:B------:R-:W0:Y:S08]  /*0c60*/  MUFU.RCP R5, R5 ;  /* 0x0000000500057308 */ /* 0x000e300000001000 */
[----:B------:R-:W4:Y:S01]  /*0c70*/  MUFU.SQRT R35, R35 ;  /* 0x0000002300237308 */ /* 0x000f220000002000 */
[----:B-1----:R-:W-:-:S07]  /*0c80*/  FADD.FTZ R9, R9, UR14 ;  /* 0x0000000e09097e21 */ /* 0x002fce0008010000 */
[----:B------:R-:W1:Y:S01]  /*0c90*/  MUFU.RCP R6, R6 ;  /* 0x0000000600067308 */ /* 0x000e620000001000 */
[----:B--2---:R-:W-:Y:S01]  /*0ca0*/  FMUL.FTZ R28, R28, R11 ;  /* 0x0000000b1c1c7220 */ /* 0x004fe20000410000 */
[----:B---3--:R-:W-:-:S06]  /*0cb0*/  FADD.FTZ R10, R10, UR14 ;  /* 0x0000000e0a0a7e21 */ /* 0x008fcc0008010000 */
[----:B------:R-:W2:Y:S01]  /*0cc0*/  MUFU.RCP R25, R25 ;  /* 0x0000001900197308 */ /* 0x000ea20000001000 */
[----:B0-----:R-:W-:Y:S01]  /*0cd0*/  FMUL.FTZ R7, R26, R5 ;  /* 0x000000051a077220 */ /* 0x001fe20000410000 */
[----:B------:R-:W-:-:S06]  /*0ce0*/  FMUL.FTZ R28, R28, R28 ;  /* 0x0000001c1c1c7220 */ /* 0x000fcc0000410000 */
[----:B------:R-:W0:Y:S01]  /*0cf0*/  MUFU.RCP R8, R8 ;  /* 0x0000000800087308 */ /* 0x000e220000001000 */
[----:B----4-:R-:W-:Y:S01]  /*0d00*/  FADD.FTZ R35, R35, UR14 ;  /* 0x0000000e23237e21 */ /* 0x010fe20008010000 */
[----:B------:R-:W-:Y:S01]  /*0d10*/  FFMA.FTZ R28, R7, R7, R28 ;  /* 0x00000007071c7223 */ /* 0x000fe2000001001c */
[----:B-1----:R-:W-:-:S05]  /*0d20*/  FMUL.FTZ R19, R19, R6 ;  /* 0x0000000613137220 */ /* 0x002fca0000410000 */
[----:B------:R-:W1:Y:S01]  /*0d30*/  MUFU.RCP R9, R9 ;  /* 0x0000000900097308 */ /* 0x000e620000001000 */
[----:B------:R-:W-:Y:S01]  /*0d40*/  FFMA.FTZ R19, R19, R19, R28 ;  /* 0x0000001313137223 */ /* 0x000fe2000001001c */
[----:B--2---:R-:W-:-:S06]  /*0d50*/  FMUL.FTZ R18, R18, R25 ;  /* 0x0000001912127220 */ /* 0x004fcc0000410000 */
[----:B------:R-:W2:Y:S01]  /*0d60*/  MUFU.RCP R10, R10 ;  /* 0x0000000a000a7308 */ /* 0x000ea20000001000 */
[----:B------:R-:W-:Y:S01]  /*0d70*/  FFMA.FTZ R18, R18, R18, R19 ;  /* 0x0000001212127223 */ /* 0x000fe20000010013 */
[----:B0-----:R-:W-:-:S06]  /*0d80*/  FMUL.FTZ R17, R17, R8 ;  /* 0x0000000811117220 */ /* 0x001fcc0000410000 */
[----:B------:R-:W0:Y:S01]  /*0d90*/  MUFU.RCP R35, R35 ;  /* 0x0000002300237308 */ /* 0x000e220000001000 */
[----:B------:R-:W-:Y:S01]  /*0da0*/  FFMA.FTZ R17, R17, R17, R18 ;  /* 0x0000001111117223 */ /* 0x000fe20000010012 */
[----:B-1----:R-:W-:-:S04]  /*0db0*/  FMUL.FTZ R16, R16, R9 ;  /* 0x0000000910107220 */ /* 0x002fc80000410000 */
[----:B------:R-:W-:Y:S01]  /*0dc0*/  FFMA.FTZ R16, R16, R16, R17 ;  /* 0x0000001010107223 */ /* 0x000fe20000010011 */
[----:B--2---:R-:W-:-:S04]  /*0dd0*/  FMUL.FTZ R13, R13, R10 ;  /* 0x0000000a0d0d7220 */ /* 0x004fc80000410000 */
[----:B------:R-:W-:Y:S01]  /*0de0*/  FFMA.FTZ R13, R13, R13, R16 ;  /* 0x0000000d0d0d7223 */ /* 0x000fe20000010010 */
[----:B0-----:R-:W-:-:S04]  /*0df0*/  FMUL.FTZ R12, R12, R35 ;  /* 0x000000230c0c7220 */ /* 0x001fc80000410000 */
[----:B------:R-:W-:Y:S01]  /*0e00*/  FFMA.FTZ R13, R12, R12, R13 ;  /* 0x0000000c0c0d7223 */ /* 0x000fe2000001000d */
[----:B------:R-:W-:Y:S06]  /*0e10*/  BAR.SYNC.DEFER_BLOCKING 0x0 ;  /* 0x0000000000007b1d */ /* 0x000fec0000010000 */
[----:B------:R-:W-:Y:S05]  /*0e20*/  @P0 BRA `(.L_x_1828) ;  /* 0x0000000000f00947 */ /* 0x000fea0003800000 */
[----:B------:R-:W-:Y:S01]  /*0e30*/  IMAD.SHL.U32 R4, R22, 0x20, RZ ;  /* 0x0000002016047824 */ /* 0x000fe200078e00ff */
[----:B------:R-:W-:-:S03]  /*0e40*/  ISETP.NE.AND P1, PT, R2, RZ, PT ;  /* 0x000000ff0200720c */ /* 0x000fc60003f25270 */
[----:B------:R-:W-:Y:S01]  /*0e50*/  VIADD R5, R4, 0x20 ;  /* 0x0000002004057836 */ /* 0x000fe20000000000 */
[----:B------:R-:W-:-:S04]  /*0e60*/  LOP3.LUT R7, RZ, R4, RZ, 0x33, !PT ;  /* 0x00000004ff077212 */ /* 0x000fc800078e33ff */
[----:B------:R-:W-:Y:S02]  /*0e70*/  ISETP.GT.AND P0, PT, R5, R24, PT ;  /* 0x000000180500720c */ /* 0x000fe40003f04270 */
[----:B------:R-:W-:-:S03]  /*0e80*/  IADD3 R7, R24, R7, RZ ;  /* 0x0000000718077210 */ /* 0x000fc60007ffe0ff */
        /* <DEDUP_REMOVED lines=54> */
.L_x_1828:
        /* <DEDUP_REMOVED lines=37> */
.L_x_1829:
[----:B------:R-:W-:Y:S05]  /*1440*/  BSYNC B0 ;  /* 0x0000000000007941 */ /* 0x000fea0003800000 */
.L_x_1827:
[----:B------:R-:W-:Y:S04]  /*1450*/  BSSY B0, `(.L_x_1830) ;  /* 0x0000004000007945 */ /* 0x000fe80003800000 */
[----:B------:R-:W-:Y:S05]  /*1460*/  @P0 BRA `(.L_x_1831) ;  /* 0x0000000000080947 */ /* 0x000fea0003800000 */
[----:B------:R-:W2:Y:S02]  /*1470*/  LDC.64 R4, c[0x0][0x228] ;  /* 0x00008a00ff047b82 */ /* 0x000ea40000000a00 */
[----:B--2---:R2:W-:Y:S02]  /*1480*/  REDG.E.ADD.F32.FTZ.RN.STRONG.GPU desc[UR8][R4.64], R25 ;  /* 0x00000019040079a6 */ /* 0x0045e4000c10f388 */
.L_x_1831:
[----:B------:R-:W-:Y:S05]  /*1490*/  BSYNC B0 ;  /* 0x0000000000007941 */ /* 0x000fea0003800000 */
.L_x_1830:
[----:B--2---:R-:W2:Y:S01]  /*14a0*/  LDC R5, c[0x0][0xc] ;  /* 0x00000300ff057b82 */ /* 0x004ea20000000800 */
[----:B------:R-:W-:Y:S01]  /*14b0*/  NOP ;  /* 0x0000000000007918 */ /* 0x000fe20000000000 */
[----:B--2---:R-:W-:-:S05]  /*14c0*/  IMAD R20, R5, 0x1000, R20 ;  /* 0x0000100005147824 */ /* 0x004fca00078e0214 */
[----:B------:R-:W-:-:S13]  /*14d0*/  ISETP.GE.U32.AND P0, PT, R20, UR6, PT ;  /* 0x0000000614007c0c */ /* 0x000fda000bf06070 */
[----:B------:R-:W-:Y:S05]  /*14e0*/  @!P0 BRA `(.L_x_1832) ;  /* 0xffffffec00348947 */ /* 0x000fea000383ffff */
[----:B------:R-:W-:Y:S05]  /*14f0*/  EXIT ;  /* 0x000000000000794d */ /* 0x000fea0003800000 */
.L_x_1833:
        /* <DEDUP_REMOVED lines=16> */
.L_x_2167:


//--------------------- .text._Z33kPreconditionOptimizer32bit1StateI6__halfLi4ELi4096ELi8EEvPT_S2_PfS3_ffffiffi --------------------------
	.section	.text._Z33kPreconditionOptimizer32bit1StateI6__halfLi4ELi4096ELi8EEvPT_S2_PfS3_ffffiffi,"ax",@progbits
	.align	128
        .global         _Z33kPreconditionOptimizer32bit1StateI6__halfLi4ELi4096ELi8EEvPT_S2_PfS3_ffffiffi
        .type           _Z33kPreconditionOptimizer32bit1StateI6__halfLi4ELi4096ELi8EEvPT_S2_PfS3_ffffiffi,@function
        .size           _Z33kPreconditionOptimizer32bit1StateI6__halfLi4ELi4096ELi8EEvPT_S2_PfS3_ffffiffi,(.L_x_2168 - _Z33kPreconditionOptimizer32bit1StateI6__halfLi4ELi4096ELi8EEvPT_S2_PfS3_ffffiffi)
        .other          _Z33kPreconditionOptimizer32bit1StateI6__halfLi4ELi4096ELi8EEvPT_S2_PfS3_ffffiffi,@"STO_CUDA_ENTRY STV_DEFAULT"
_Z33kPreconditionOptimizer32bit1StateI6__halfLi4ELi4096ELi8EEvPT_S2_PfS3_ffffiffi:
.text._Z33kPreconditionOptimizer32bit1StateI6__halfLi4ELi4096ELi8EEvPT_S2_PfS3_ffffiffi:
        /* <DEDUP_REMOVED lines=28> */
.L_x_1839:
[----:B------:R-:W-:Y:S01]  /*01c0*/  IMAD.MOV R24, RZ, RZ, -R20 ;  /* 0x000000ffff187224 */ /* 0x000fe200078e0a14 */
[C---:B------:R-:W-:Y:S01]  /*01d0*/  LOP3.LUT R5, R23.reuse, 0x20, RZ, 0xfc, !PT ;  /* 0x0000002017057812 */ /* 0x040fe200078efcff */
[----:B------:R-:W-:Y:S01]  /*01e0*/  BAR.SYNC.DEFER_BLOCKING 0x0 ;  /* 0x0000000000007b1d */ /* 0x000fe20000010000 */
[C---:B-1----:R-:W-:Y:S02]  /*01f0*/  IADD3 R8, P1, R23.reuse, R20, RZ ;  /* 0x0000001417087210 */ /* 0x042fe40007f3e0ff */
        /* <DEDUP_REMOVED lines=39> */
[C---:B------:R-:W-:Y:S02]  /*0470*/  VIADD R8, R9.reuse, 0x40 ;  /* 0x0000004009087836 */ /* 0x040fe40000000000 */
[C---:B------:R-:W-:Y:S02]  /*0480*/  VIADD R10, R9.reuse, 0x80 ;  /* 0x00000080090a7836 */ /* 0x040fe40000000000 */
[C---:B------:R-:W-:Y:S02]  /*0490*/  VIADD R12, R9.reuse, 0xa0 ;  /* 0x000000a0090c7836 */ /* 0x040fe40000000000 */
[C---:B0-----:R-:W-:Y:S02]  /*04a0*/  VIADD R6, R9.reuse, 0xc0 ;  /* 0x000000c009067836 */ /* 0x041fe40000000000 */
[----:B------:R-:W-:Y:S02]  /*04b0*/  IMAD R34, R2, 0x7, R9 ;  /* 0x0000000702227824 */ /* 0x000fe400078e0209 */
[C---:B------:R-:W-:Y:S01]  /*04c0*/  VIADD R14, R9.reuse, 0x20 ;  /* 0x00000020090e7836 */ /* 0x040fe20000000000 */
[C---:B------:R-:W-:Y:S01]  /*04d0*/  IADD3 R18, R9.reuse, 0x60, RZ ;  /* 0x0000006009127810 */ /* 0x040fe20007ffe0ff */
[C---:B------:R-:W-:Y:S01]  /*04e0*/  VIADD R16, R9.reuse, 0xe0 ;  /* 0x000000e009107836 */ /* 0x040fe20000000000 */
[-C--:B------:R-:W-:Y:S01]  /*04f0*/  LEA.HI.SX32 R25, R9, R9.reuse, 0x1b ;  /* 0x0000000909197211 */ /* 0x080fe200078fdaff */
[----:B------:R-:W-:Y:S01]  /*0500*/  VIADD R38, R34, 0x6 ;  /* 0x0000000622267836 */ /* 0x000fe20000000000 */
[-C--:B------:R-:W-:Y:S01]  /*0510*/  LEA.HI.SX32 R19, R8, R9.reuse, 0x1b ;  /* 0x0000000908137211 */ /* 0x080fe200078fdaff */
[----:B------:R-:W-:Y:S01]  /*0520*/  VIADD R8, R34, 0x2 ;  /* 0x0000000222087836 */ /* 0x000fe20000000000 */
[-C--:B------:R-:W-:Y:S01]  /*0530*/  LEA.HI.SX32 R17, R10, R9.reuse, 0x1b ;  /* 0x000000090a117211 */ /* 0x080fe200078fdaff */
[----:B-1----:R-:W-:Y:S01]  /*0540*/  ULEA UR4, UR5, UR4, 0x18 ;  /* 0x0000000405047291 */ /* 0x002fe2000f8ec03f */
[-C--:B------:R-:W-:Y:S01]  /*0550*/  LEA.HI.SX32 R13, R12, R9.reuse, 0x1b ;  /* 0x000000090c0d7211 */ /* 0x080fe200078fdaff */
[----:B------:R-:W-:Y:S01]  /*0560*/  VIADD R12, R34, 0x3 ;  /* 0x00000003220c7836 */ /* 0x000fe20000000000 */
[----:B------:R-:W-:Y:S01]  /*0570*/  LEA.HI.SX32 R15, R6, R9, 0x1b ;  /* 0x00000009060f7211 */ /* 0x000fe200078fdaff */
[----:B------:R-:W-:Y:S01]  /*0580*/  VIADD R6, R34, 0x1 ;  /* 0x0000000122067836 */ /* 0x000fe20000000000 */
[----:B------:R-:W-:Y:S01]  /*0590*/  LEA R11, R2, R21, 0x3 ;  /* 0x00000015020b7211 */ /* 0x000fe200078e18ff */
[C---:B------:R-:W-:Y:S01]  /*05a0*/  VIADD R10, R34.reuse, 0x4 ;  /* 0x00000004220a7836 */ /* 0x040fe20000000000 */
[C---:B------:R-:W-:Y:S01]  /*05b0*/  IADD3 R36, R34.reuse, 0x5, RZ ;  /* 0x0000000522247810 */ /* 0x040fe20007ffe0ff */
[----:B------:R-:W-:Y:S01]  /*05c0*/  VIADD R40, R34, 0x7 ;  /* 0x0000000722287836 */ /* 0x000fe20000000000 */
[----:B------:R-:W-:-:S02]  /*05d0*/  LEA.HI.SX32 R14, R14, R9, 0x1b ;  /* 0x000000090e0e7211 */ /* 0x000fc400078fdaff */
[-C--:B------:R-:W-:Y:S02]  /*05e0*/  LEA.HI.SX32 R18, R18, R9.reuse, 0x1b ;  /* 0x0000000912127211 */ /* 0x080fe400078fdaff */
[----:B------:R-:W-:Y:S02]  /*05f0*/  LEA.HI.SX32 R16, R16, R9, 0x1b ;  /* 0x0000000910107211 */ /* 0x000fe400078fdaff */
[----:B------:R-:W-:Y:S02]  /*0600*/  LEA R35, R25, UR4, 0x1 ;  /* 0x0000000419237c11 */ /* 0x000fe4000f8e08ff */
[-C--:B------:R-:W-:Y:S02]  /*0610*/  LEA.HI.SX32 R7, R36, R11.reuse, 0x1b ;  /* 0x0000000b24077211 */ /* 0x080fe400078fdaff */
[----:B------:R-:W-:Y:S02]  /*0620*/  LEA R36, R14, UR4, 0x1 ;  /* 0x000000040e247c11 */ /* 0x000fe4000f8e08ff */
[----:B------:R-:W-:-:S02]  /*0630*/  LEA.HI.SX32 R9, R38, R11, 0x1b ;  /* 0x0000000b26097211 */ /* 0x000fc400078fdaff */
[-C--:B------:R-:W-:Y:S02]  /*0640*/  LEA.HI.SX32 R6, R6, R11.reuse, 0x1b ;  /* 0x0000000b06067211 */ /* 0x080fe400078fdaff */
[-C--:B------:R-:W-:Y:S02]  /*0650*/  LEA.HI.SX32 R8, R8, R11.reuse, 0x1b ;  /* 0x0000000b08087211 */ /* 0x080fe400078fdaff */
[-C--:B------:R-:W-:Y:S02]  /*0660*/  LEA.HI.SX32 R12, R12, R11.reuse, 0x1b ;  /* 0x0000000b0c0c7211 */ /* 0x080fe400078fdaff */
[-C--:B------:R-:W-:Y:S02]  /*0670*/  LEA.HI.SX32 R10, R10, R11.reuse, 0x1b ;  /* 0x0000000b0a0a7211 */ /* 0x080fe400078fdaff */
[----:B------:R-:W-:Y:S02]  /*0680*/  LEA R38, R19, UR4, 0x1 ;  /* 0x0000000413267c11 */ /* 0x000fe4000f8e08ff */
[----:B------:R-:W-:-:S02]  /*0690*/  LEA.HI.SX32 R11, R40, R11, 0x1b ;  /* 0x0000000b280b7211 */ /* 0x000fc400078fdaff */
[----:B------:R-:W-:Y:S02]  /*06a0*/  LEA R37, R18, UR4, 0x1 ;  /* 0x0000000412257c11 */ /* 0x000fe4000f8e08ff */
[----:B------:R-:W-:Y:S02]  /*06b0*/  LEA R40, R17, UR4, 0x1 ;  /* 0x0000000411287c11 */ /* 0x000fe4000f8e08ff */
[----:B------:R-:W-:Y:S02]  /*06c0*/  LEA.HI.SX32 R34, R34, R34, 0x1b ;  /* 0x0000002222227211 */ /* 0x000fe400078fdaff */
[----:B------:R-:W-:Y:S02]  /*06d0*/  LEA R42, R13, UR4, 0x1 ;  /* 0x000000040d2a7c11 */ /* 0x000fe4000f8e08ff */
[----:B------:R-:W-:Y:S02]  /*06e0*/  LEA R39, R15, UR4, 0x1 ;  /* 0x000000040f277c11 */ /* 0x000fe4000f8e08ff */
[----:B------:R-:W-:Y:S01]  /*06f0*/  LEA R41, R16, UR4, 0x1 ;  /* 0x0000000410297c11 */ /* 0x000fe2000f8e08ff */
[----:B--2---:R0:W-:Y:S04]  /*0700*/  STS.U16 [R35], R32 ;  /* 0x0000002023007388 */ /* 0x0041e80000000400 */
[----:B---3--:R1:W-:Y:S04]  /*0710*/  STS.U16 [R36+0x40], R33 ;  /* 0x0000402124007388 */ /* 0x0083e80000000400 */
[----:B----4-:R2:W-:Y:S01]  /*0720*/  STS.U16 [R38+0x80], R31 ;  /* 0x0000801f26007388 */ /* 0x0105e20000000400 */
[----:B0-----:R-:W-:-:S03]  /*0730*/  LEA R32, R34, UR4, 0x1 ;  /* 0x0000000422207c11 */ /* 0x001fc6000f8e08ff */
[----:B-----5:R0:W-:Y:S01]  /*0740*/  STS.U16 [R37+0xc0], R28 ;  /* 0x0000c01c25007388 */ /* 0x0201e20000000400 */
[----:B-1----:R-:W-:-:S03]  /*0750*/  LEA R33, R6, UR4, 0x1 ;  /* 0x0000000406217c11 */ /* 0x002fc6000f8e08ff */
[----:B------:R1:W-:Y:S01]  /*0760*/  STS.U16 [R40+0x100], R29 ;  /* 0x0001001d28007388 */ /* 0x0003e20000000400 */
[----:B------:R-:W-:Y:S02]  /*0770*/  LEA R36, R12, UR4, 0x1 ;  /* 0x000000040c247c11 */ /* 0x000fe4000f8e08ff */
[----:B--2---:R-:W-:Y:S01]  /*0780*/  LEA R31, R8, UR4, 0x1 ;  /* 0x00000004081f7c11 */ /* 0x004fe2000f8e08ff */
[----:B------:R2:W-:Y:S01]  /*0790*/  STS.U16 [R42+0x140], R27 ;  /* 0x0001401b2a007388 */ /* 0x0005e20000000400 */
[----:B------:R-:W-:Y:S02]  /*07a0*/  LEA R38, R7, UR4, 0x1 ;  /* 0x0000000407267c11 */ /* 0x000fe4000f8e08ff */
[----:B0-----:R-:W-:Y:S02]  /*07b0*/  LEA R28, R11, UR4, 0x1 ;  /* 0x000000040b1c7c11 */ /* 0x001fe4000f8e08ff */
[----:B------:R-:W-:Y:S02]  /*07c0*/  LEA R37, R10, UR4, 0x1 ;  /* 0x000000040a257c11 */ /* 0x000fe4000f8e08ff */
[----:B-1----:R-:W-:Y:S01]  /*07d0*/  LEA R29, R9, UR4, 0x1 ;  /* 0x00000004091d7c11 */ /* 0x002fe2000f8e08ff */
[----:B------:R-:W-:Y:S04]  /*07e0*/  STS.U16 [R39+0x180], R30 ;  /* 0x0001801e27007388 */ /* 0x000fe80000000400 */
[----:B------:R0:W-:Y:S01]  /*07f0*/  STS.U16 [R41+0x1c0], R26 ;  /* 0x0001c01a29007388 */ /* 0x0001e20000000400 */
[----:B------:R-:W-:-:S03]  /*0800*/  NOP ;  /* 0x0000000000007918 */ /* 0x000fc60000000000 */
[----:B------:R-:W1:Y:S04]  /*0810*/  LDS.U16 R32, [R32] ;  /* 0x0000000020207984 */ /* 0x000e680000000400 */
[----:B------:R-:W3:Y:S04]  /*0820*/  LDS.U16 R33, [R33+0x2] ;  /* 0x0000020021217984 */ /* 0x000ee80000000400 */
[----:B------:R-:W4:Y:S04]  /*0830*/  LDS.U16 R31, [R31+0x4] ;  /* 0x000004001f1f7984 */ /* 0x000f280000000400 */
[----:B------:R-:W5:Y:S04]  /*0840*/  LDS.U16 R27, [R36+0x6] ;  /* 0x00000600241b7984 */ /* 0x000f680000000400 */
[----:B------:R-:W5:Y:S04]  /*0850*/  LDS.U16 R26, [R37+0x8] ;  /* 0x00000800251a7984 */ /* 0x000f680000000400 */
[----:B------:R0:W5:Y:S04]  /*0860*/  LDS.U16 R30, [R38+0xa] ;  /* 0x00000a00261e7984 */ /* 0x0001680000000400 */
[----:B------:R-:W5:Y:S04]  /*0870*/  LDS.U16 R29, [R29+0xc] ;  /* 0x00000c001d1d7984 */ /* 0x000f680000000400 */
[----:B------:R-:W5:Y:S01]  /*0880*/  LDS.U16 R28, [R28+0xe] ;  /* 0x00000e001c1c7984 */ /* 0x000f620000000400 */
[----:B------:R-:W-:Y:S01]  /*0890*/  IMAD.MOV.U32 R35, RZ, RZ, RZ ;  /* 0x000000ffff237224 */ /* 0x000fe200078e00ff */
[----:B------:R-:W-:Y:S01]  /*08a0*/  BAR.SYNC.DEFER_BLOCKING 0x0 ;  /* 0x0000000000007b1d */ /* 0x000fe20000010000 */
[----:B--2---:R-:W-:Y:S01]  /*08b0*/  IMAD.MOV.U32 R42, RZ, RZ, RZ ;  /* 0x000000ffff2a7224 */ /* 0x004fe200078e00ff */
[----:B0-----:R-:W-:-:S02]  /*08c0*/  CS2R R40, SRZ ;  /* 0x0000000000287805 */ /* 0x001fc4000001ff00 */
[----:B------:R-:W-:Y:S02]  /*08d0*/  CS2R R38, SRZ ;  /* 0x0000000000267805 */ /* 0x000fe4000001ff00 */
[----:B------:R-:W-:Y:S01]  /*08e0*/  CS2R R36, SRZ ;  /* 0x0000000000247805 */ /* 0x000fe2000001ff00 */
[----:B------:R-:W2:Y:S01]  /*08f0*/  @!P0 LDG.E R35, desc[UR8][R4.64+0x80] ;  /* 0x0000800804238981 */ /* 0x000ea2000c1e1900 */
[----:B------:R-:W-:-:S03]  /*0900*/  ISETP.GE.AND P0, PT, R23, R24, PT ;  /* 0x000000181700720c */ /* 0x000fc60003f06270 */
[----:B------:R-:W2:Y:S04]  /*0910*/  @!P4 LDG.E R41, desc[UR8][R4.64+0x100] ;  /* 0x000100080429c981 */ /* 0x000ea8000c1e1900 */
[----:B------:R-:W2:Y:S04]  /*0920*/  @!P3 LDG.E R40, desc[UR8][R4.64+0x180] ;  /* 0x000180080428b981 */ /* 0x000ea8000c1e1900 */
[----:B------:R-:W2:Y:S04]  /*0930*/  @!P2 LDG.E R39, desc[UR8][R4.64+0x200] ;  /* 0x000200080427a981 */ /* 0x000ea8000c1e1900 */
[----:B------:R-:W2:Y:S04]  /*0940*/  @!P0 LDG.E R42, desc[UR8][R4.64] ;  /* 0x00000008042a8981 */ /* 0x000ea8000c1e1900 */
[----:B------:R-:W2:Y:S04]  /*0950*/  @!P1 LDG.E R38, desc[UR8][R4.64+0x280] ;  /* 0x0002800804269981 */ /* 0x000ea8000c1e1900 */
[----:B------:R-:W2:Y:S04]  /*0960*/  @!P5 LDG.E R37, desc[UR8][R4.64+0x300] ;  /* 0x000300080425d981 */ /* 0x000ea8000c1e1900 */
[----:B------:R0:W2:Y:S01]  /*0970*/  @!P6 LDG.E R36, desc[UR8][R4.64+0x380] ;  /* 0x000380080424e981 */ /* 0x0000a2000c1e1900 */
[----:B------:R-:W-:-:S02]  /*0980*/  LEA R25, R25, UR4, 0x2 ;  /* 0x0000000419197c11 */ /* 0x000fc4000f8e10ff */
        /* <DEDUP_REMOVED lines=8> */
[----:B0-----:R-:W-:Y:S02]  /*0a10*/  LEA R4, R6, UR4, 0x2 ;  /* 0x0000000406047c11 */ /* 0x001fe4000f8e10ff */
[----:B------:R-:W-:Y:S02]  /*0a20*/  LEA R5, R8, UR4, 0x2 ;  /* 0x0000000408057c11 */ /* 0x000fe4000f8e10ff */
[----:B------:R-:W-:Y:S01]  /*0a30*/  LEA R6, R12, UR4, 0x2 ;  /* 0x000000040c067c11 */ /* 0x000fe2000f8e10ff */
[----:B-1----:R-:W-:Y:S02]  /*0a40*/  HADD2.F32 R32, -RZ, R32.H0_H0 ;  /* 0x20000020ff207230 */ /* 0x002fe40000004100 */
[----:B---3--:R-:W-:Y:S01]  /*0a50*/  HADD2.F32 R33, -RZ, R33.H0_H0 ;  /* 0x20000021ff217230 */ /* 0x008fe20000004100 */
[----:B------:R-:W-:-:S02]  /*0a60*/  LEA R12, R10, UR4, 0x2 ;  /* 0x000000040a0c7c11 */ /* 0x000fc4000f8e10ff */
[----:B------:R-:W-:Y:S01]  /*0a70*/  FMUL.FTZ R32, R32, UR7 ;  /* 0x0000000720207c20 */ /* 0x000fe20008410000 */
[----:B------:R-:W-:Y:S01]  /*0a80*/  LEA R10, R7, UR4, 0x2 ;  /* 0x00000004070a7c11 */ /* 0x000fe2000f8e10ff */
[----:B------:R-:W-:-:S05]  /*0a90*/  FMUL.FTZ R33, R33, UR7 ;  /* 0x0000000721217c20 */ /* 0x000fca0008410000 */
[----:B------:R-:W-:Y:S01]  /*0aa0*/  F2FP.F16.F32.PACK_AB R32, R33, R32 ;  /* 0x000000202120723e */ /* 0x000fe200000000ff */
[----:B----4-:R-:W-:Y:S01]  /*0ab0*/  HADD2.F32 R31, -RZ, R31.H0_H0 ;  /* 0x2000001fff1f7230 */ /* 0x010fe20000004100 */
[----:B------:R-:W-:Y:S01]  /*0ac0*/  LEA R16, R11, UR4, 0x2 ;  /* 0x000000040b107c11 */ /* 0x000fe2000f8e10ff */
[----:B-----5:R-:W-:Y:S02]  /*0ad0*/  HADD2.F32 R27, -RZ, R27.H0_H0 ;  /* 0x2000001bff1b7230 */ /* 0x020fe40000004100 */
[----:B------:R-:W-:Y:S02]  /*0ae0*/  HADD2.F32 R8, -RZ, R32.H0_H0 ;  /* 0x20000020ff087230 */ /* 0x000fe40000004100 */
[----:B------:R-:W-:Y:S01]  /*0af0*/  FMUL.FTZ R31, R31, UR7 ;  /* 0x000000071f1f7c20 */ /* 0x000fe20008410000 */
[----:B------:R-:W-:Y:S02]  /*0b00*/  HADD2.F32 R26, -RZ, R26.H0_H0 ;  /* 0x2000001aff1a7230 */ /* 0x000fe40000004100 */
[----:B------:R-:W-:-:S03]  /*0b10*/  HADD2.F32 R30, -RZ, R30.H0_H0 ;  /* 0x2000001eff1e7230 */ /* 0x000fc60000004100 */
[----:B------:R-:W-:Y:S01]  /*0b20*/  FMUL.FTZ R26, R26, UR7 ;  /* 0x000000071a1a7c20 */ /* 0x000fe20008410000 */
[----:B------:R-:W-:Y:S02]  /*0b30*/  HADD2.F32 R29, -RZ, R29.H0_H0 ;  /* 0x2000001dff1d7230 */ /* 0x000fe40000004100 */
[----:B------:R-:W-:-:S03]  /*0b40*/  HADD2.F32 R28, -RZ, R28.H0_H0 ;  /* 0x2000001cff1c7230 */ /* 0x000fc60000004100 */
[----:B------:R-:W-:Y:S02]  /*0b50*/  FMUL.FTZ R29, R29, UR7 ;  /* 0x000000071d1d7c20 */ /* 0x000fe40008410000 */
[----:B------:R-:W-:-:S05]  /*0b60*/  FMUL.FTZ R28, R28, UR7 ;  /* 0x000000071c1c7c20 */ /* 0x000fca0008410000 */
[----:B------:R-:W-:Y:S02]  /*0b70*/  F2FP.F16.F32.PACK_AB R29, R28, R29 ;  /* 0x0000001d1c1d723e */ /* 0x000fe400000000ff */
[----:B------:R-:W-:Y:S01]  /*0b80*/  ISETP.GT.AND P0, PT, R24, 0x1ff, PT ;  /* 0x000001ff1800780c */ /* 0x000fe20003f04270 */
[----:B------:R-:W-:Y:S01]  /*0b90*/  BSSY B0, `(.L_x_1834) ;  /* 0x00000b1000007945 */ /* 0x000fe20003800000 */
[----:B--2---:R-:W-:Y:S04]  /*0ba0*/  STS [R25], R42 ;  /* 0x0000002a19007388 */ /* 0x004fe80000000800 */
[----:B------:R-:W-:Y:S04]  /*0bb0*/  STS [R14+0x80], R35 ;  /* 0x000080230e007388 */ /* 0x000fe80000000800 */
[----:B------:R-:W-:Y:S04]  /*0bc0*/  STS [R44+0x100], R41 ;  /* 0x000100292c007388 */ /* 0x000fe80000000800 */
[----:B------:R-:W-:Y:S04]  /*0bd0*/  STS [R19+0x180], R40 ;  /* 0x0001802813007388 */ /* 0x000fe80000000800 */
[----:B------:R-:W-:Y:S04]  /*0be0*/  STS [R18+0x200], R39 ;  /* 0x0002002712007388 */ /* 0x000fe80000000800 */
[----:B------:R-:W-:Y:S04]  /*0bf0*/  STS [R17+0x280], R38 ;  /* 0x0002802611007388 */ /* 0x000fe80000000800 */
[----:B------:R0:W-:Y:S04]  /*0c00*/  STS [R15+0x300], R37 ;  /* 0x000300250f007388 */ /* 0x0001e80000000800 */
[----:B------:R-:W-:Y:S01]  /*0c10*/  STS [R43+0x380], R36 ;  /* 0x000380242b007388 */ /* 0x000fe20000000800 */
[----:B------:R-:W-:-:S03]  /*0c20*/  NOP ;  /* 0x0000000000007918 */ /* 0x000fc60000000000 */
[----:B------:R-:W1:Y:S04]  /*0c30*/  LDS R13, [R13] ;  /* 0x000000000d0d7984 */ /* 0x000e680000000800 */
[----:B------:R-:W2:Y:S04]  /*0c40*/  LDS R4, [R4+0x4] ;  /* 0x0000040004047984 */ /* 0x000ea80000000800 */
[----:B------:R-:W3:Y:S04]  /*0c50*/  LDS R5, [R5+0x8] ;  /* 0x0000080005057984 */ /* 0x000ee80000000800 */
[----:B------:R-:W4:Y:S01]  /*0c60*/  LDS R6, [R6+0xc] ;  /* 0x00000c0006067984 */ /* 0x000f220000000800 */
[----:B0-----:R-:W-:-:S03]  /*0c70*/  LEA R15, R9, UR4, 0x2 ;  /* 0x00000004090f7c11 */ /* 0x001fc6000f8e10ff */
[----:B------:R-:W-:Y:S04]  /*0c80*/  LDS R7, [R12+0x10] ;  /* 0x000010000c077984 */ /* 0x000fe80000000800 */
[----:B------:R-:W0:Y:S04]  /*0c90*/  LDS R10, [R10+0x14] ;  /* 0x000014000a0a7984 */ /* 0x000e280000000800 */
[----:B------:R5:W0:Y:S01]  /*0ca0*/  LDS R11, [R15+0x18] ;  /* 0x000018000f0b7984 */ /* 0x000a220000000800 */
[----:B------:R-:W-:Y:S01]  /*0cb0*/  FMUL.FTZ R14, R27, UR7 ;  /* 0x000000071b0e7c20 */ /* 0x000fe20008410000 */
[----:B------:R-:W-:-:S04]  /*0cc0*/  HADD2.F32 R9, -RZ, R32.H1_H1 ;  /* 0x30000020ff097230 */ /* 0x000fc80000004100 */
[----:B------:R-:W-:Y:S01]  /*0cd0*/  F2FP.F16.F32.PACK_AB R31, R14, R31 ;  /* 0x0000001f0e1f723e */ /* 0x000fe200000000ff */
[----:B-1----:R-:W-:Y:S02]  /*0ce0*/  FFMA.FTZ R17, R8, R8, R13 ;  /* 0x0000000808117223 */ /* 0x002fe4000001000d */
[----:B------:R1:W1:Y:S01]  /*0cf0*/  LDS R13, [R16+0x1c] ;  /* 0x00001c00100d7984 */ /* 0x0002620000000800 */
[----:B--2---:R-:W-:Y:S01]  /*0d00*/  FFMA.FTZ R14, R9, R9, R4 ;  /* 0x00000009090e7223 */ /* 0x004fe20000010004 */
[----:B------:R-:W-:Y:S02]  /*0d10*/  HADD2.F32 R4, -RZ, R31.H0_H0 ;  /* 0x2000001fff047230 */ /* 0x000fe40000004100 */
[----:B-----5:R-:W-:-:S03]  /*0d20*/  FMUL.FTZ R15, R30, UR7 ;  /* 0x000000071e0f7c20 */ /* 0x020fc60008410000 */
[----:B---3--:R-:W-:Y:S01]  /*0d30*/  FFMA.FTZ R18, R4, R4, R5 ;  /* 0x0000000404127223 */ /* 0x008fe20000010005 */
[----:B------:R-:W-:Y:S01]  /*0d40*/  HADD2.F32 R5, -RZ, R31.H1_H1 ;  /* 0x3000001fff057230 */ /* 0x000fe20000004100 */
[----:B------:R-:W-:Y:S01]  /*0d50*/  F2FP.F16.F32.PACK_AB R26, R15, R26 ;  /* 0x0000001a0f1a723e */ /* 0x000fe200000000ff */
[----:B------:R4:W2:Y:S04]  /*0d60*/  MUFU.SQRT R12, R17 ;  /* 0x00000011000c7308 */ /* 0x0008a80000002000 */
[----:B------:R-:W-:-:S04]  /*0d70*/  HADD2.F32 R15, -RZ, R26.H1_H1 ;  /* 0x3000001aff0f7230 */ /* 0x000fc80000004100 */
[----:B------:R-:W3:Y:S01]  /*0d80*/  MUFU.SQRT R14, R14 ;  /* 0x0000000e000e7308 */ /* 0x000ee20000002000 */
[----:B----4-:R-:W-:Y:S01]  /*0d90*/  FFMA.FTZ R17, R5, R5, R6 ;  /* 0x0000000505117223 */ /* 0x010fe20000010006 */
[----:B------:R-:W-:Y:S02]  /*0da0*/  HADD2.F32 R6, -RZ, R26.H0_H0 ;  /* 0x2000001aff067230 */ /* 0x000fe40000004100 */
[----:B0-----:R-:W-:Y:S01]  /*0db0*/  FFMA.FTZ R19, R15, R15, R10 ;  /* 0x0000000f0f137223 */ /* 0x001fe2000001000a */
[--C-:B------:R-:W-:Y:S02]  /*0dc0*/  HADD2.F32 R10, -RZ, R29.reuse.H0_H0 ;  /* 0x2000001dff0a7230 */ /* 0x100fe40000004100 */
[----:B------:R-:W-:Y:S01]  /*0dd0*/  FFMA.FTZ R7, R6, R6, R7 ;  /* 0x0000000606077223 */ /* 0x000fe20000010007 */
[----:B------:R-:W0:Y:S01]  /*0de0*/  MUFU.SQRT R18, R18 ;  /* 0x0000001200127308 */ /* 0x000e220000002000 */
[----:B-1----:R-:W-:Y:S02]  /*0df0*/  HADD2.F32 R16, -RZ, R29.H1_H1 ;  /* 0x3000001dff107230 */ /* 0x002fe40000004100 */
[----:B------:R-:W-:Y:S01]  /*0e00*/  FFMA.FTZ R11, R10, R10, R11 ;  /* 0x0000000a0a0b7223 */ /* 0x000fe2000001000b */
[----:B--2---:R-:W-:-:S04]  /*0e10*/  FADD.FTZ R12, R12, UR14 ;  /* 0x0000000e0c0c7e21 */ /* 0x004fc80008010000 */
[----:B------:R-:W1:Y:S01]  /*0e20*/  MUFU.SQRT R17, R17 ;  /* 0x0000001100117308 */ /* 0x000e620000002000 */
[----:B---3--:R-:W-:-:S07]  /*0e30*/  FADD.FTZ R14, R14, UR14 ;  /* 0x0000000e0e0e7e21 */ /* 0x008fce0008010000 */
[----:B------:R-:W2:Y:S01]  /*0e40*/  MUFU.SQRT R7, R7 ;  /* 0x0000000700077308 */ /* 0x000ea20000002000 */
[----:B------:R-:W-:Y:S01]  /*0e50*/  FFMA.FTZ R13, R16, R16, R13 ;  /* 0x00000010100d7223 */ /* 0x000fe2000001000d */
[----:B0-----:R-:W-:-:S06]  /*0e60*/  FADD.FTZ R18, R18, UR14 ;  /* 0x0000000e12127e21 */ /* 0x001fcc0008010000 */
[----:B------:R-:W0:Y:S08]  /*0e70*/  MUFU.SQRT R19, R19 ;  /* 0x0000001300137308 */ /* 0x000e300000002000 */
[----:B------:R-:W3:Y:S01]  /*0e80*/  MUFU.RCP R25, R12 ;  /* 0x0000000c00197308 */ /* 0x000ee20000001000 */
[----:B-1----:R-:W-:-:S07]  /*0e90*/  FADD.FTZ R17, R17, UR14 ;  /* 0x0000000e11117e21 */ /* 0x002fce0008010000 */
[----:B------:R-:W1:Y:S01]  /*0ea0*/  MUFU.SQRT R11, R11 ;  /* 0x0000000b000b7308 */ /* 0x000e620000002000 */
[----:B--2---:R-:W-:-:S07]  /*0eb0*/  FADD.FTZ R7, R7, UR14 ;  /* 0x0000000e07077e21 */ /* 0x004fce0008010000 */
[----:B------:R-:W2:Y:S08]  /*0ec0*/  MUFU.RCP R14, R14 ;  /* 0x0000000e000e7308 */ /* 0x000eb00000001000 */
[----:B------:R-:W4:Y:S08]  /*0ed0*/  MUFU.SQRT R13, R13 ;  /* 0x0000000d000d7308 */ /* 0x000f300000002000 */
[----:B------:R-:W5:Y:S01]  /*0ee0*/  MUFU.RCP R27, R18 ;  /* 0x00000012001b7308 */ /* 0x000f620000001000 */
[----:B0-----:R-:W-:Y:S01]  /*0ef0*/  FADD.FTZ R19, R19, UR14 ;  /* 0x0000000e13137e21 */ /* 0x001fe20008010000 */
[----:B---3--:R-:W-:-:S06]  /*0f00*/  FMUL.FTZ R8, R8, R25 ;  /* 0x0000001908087220 */ /* 0x008fcc0000410000 */
[----:B------:R-:W0:Y:S01]  /*0f10*/  MUFU.RCP R26, R17 ;  /* 0x00000011001a7308 */ /* 0x000e220000001000 */
[----:B-1----:R-:W-:Y:S01]  /*0f20*/  FADD.FTZ R11, R11, UR14 ;  /* 0x0000000e0b0b7e21 */ /* 0x002fe20008010000 */
[----:B--2---:R-:W-:Y:S01]  /*0f30*/  FMUL.FTZ R9, R9, R14 ;  /* 0x0000000e09097220 */ /* 0x004fe20000410000 */
[----:B------:R-:W-:-:S05]  /*0f40*/  FMUL.FTZ R8, R8, R8 ;  /* 0x0000000808087220 */ /* 0x000fca0000410000 */
[----:B------:R-:W1:Y:S01]  /*0f50*/  MUFU.RCP R7, R7 ;  /* 0x0000000700077308 */ /* 0x000e620000001000 */
[----:B----4-:R-:W-:Y:S01]  /*0f60*/  FADD.FTZ R13, R13, UR14 ;  /* 0x0000000e0d0d7e21 */ /* 0x010fe20008010000 */
[----:B------:R-:W-:Y:S01]  /*0f70*/  FFMA.FTZ R9, R9, R9, R8 ;  /* 0x0000000909097223 */ /* 0x000fe20000010008 */
[----:B-----5:R-:W-:-:S05]  /*0f80*/  FMUL.FTZ R4, R4, R27 ;  /* 0x0000001b04047220 */ /* 0x020fca0000410000 */
[----:B------:R-:W2:Y:S01]  /*0f90*/  MUFU.RCP R12, R19 ;  /* 0x00000013000c7308 */ /* 0x000ea20000001000 */
[----:B------:R-:W-:Y:S01]  /*0fa0*/  FFMA.FTZ R4, R4, R4, R9 ;  /* 0x0000000404047223 */ /* 0x000fe20000010009 */
[----:B0-----:R-:W-:-:S06]  /*0fb0*/  FMUL.FTZ R5, R5, R26 ;  /* 0x0000001a05057220 */ /* 0x001fcc0000410000 */
[----:B------:R-:W0:Y:S01]  /*0fc0*/  MUFU.RCP R11, R11 ;  /* 0x0000000b000b7308 */ /* 0x000e220000001000 */
[----:B------:R-:W-:Y:S01]  /*0fd0*/  FFMA.FTZ R5, R5, R5, R4 ;  /* 0x0000000505057223 */ /* 0x000fe20000010004 */
[----:B-1----:R-:W-:-:S06]  /*0fe0*/  FMUL.FTZ R6, R6, R7 ;  /* 0x0000000706067220 */ /* 0x002fcc0000410000 */
[----:B------:R-:W1:Y:S01]  /*0ff0*/  MUFU.RCP R13, R13 ;  /* 0x0000000d000d7308 */ /* 0x000e620000001000 */
[----:B------:R-:W-:Y:S01]  /*1000*/  FFMA.FTZ R6, R6, R6, R5 ;  /* 0x0000000606067223 */ /* 0x000fe20000010005 */
[----:B--2---:R-:W-:-:S04]  /*1010*/  FMUL.FTZ R15, R15, R12 ;  /* 0x0000000c0f0f7220 */ /* 0x004fc80000410000 */
[----:B------:R-:W-:Y:S01]  /*1020*/  FFMA.FTZ R15, R15, R15, R6 ;  /* 0x0000000f0f0f7223 */ /* 0x000fe20000010006 */
[----:B0-----:R-:W-:-:S04]  /*1030*/  FMUL.FTZ R10, R10, R11 ;  /* 0x0000000b0a0a7220 */ /* 0x001fc80000410000 */
[----:B------:R-:W-:Y:S01]  /*1040*/  FFMA.FTZ R15, R10, R10, R15 ;  /* 0x0000000a0a0f7223 */ /* 0x000fe2000001000f */
[----:B-1----:R-:W-:-:S04]  /*1050*/  FMUL.FTZ R16, R16, R13 ;  /* 0x0000000d10107220 */ /* 0x002fc80000410000 */
[----:B------:R-:W-:Y:S01]  /*1060*/  FFMA.FTZ R15, R16, R16, R15 ;  /* 0x00000010100f7223 */ /* 0x000fe2000001000f */
[----:B------:R-:W-:Y:S06]  /*1070*/  BAR.SYNC.DEFER_BLOCKING 0x0 ;  /* 0x0000000000007b1d */ /* 0x000fec0000010000 */
[----:B------:R-:W-:Y:S05]  /*1080*/  @P0 BRA `(.L_x_1835) ;  /* 0x0000000000f00947 */ /* 0x000fea0003800000 */
[----:B------:R-:W-:Y:S02]  /*1090*/  SHF.L.U32 R4, R22, 0x5, RZ ;  /* 0x0000000516047819 */ /* 0x000fe400000006ff */
[----:B------:R-:W-:Y:S02]  /*10a0*/  ISETP.NE.AND P1, PT, R2, RZ, PT ;  /* 0x000000ff0200720c */ /* 0x000fe40003f25270 */
[----:B------:R-:W-:Y:S01]  /*10b0*/  LOP3.LUT R7, RZ, R4, RZ, 0x33, !PT ;  /* 0x00000004ff077212 */ /* 0x000fe200078e33ff */
[----:B------:R-:W-:-:S04]  /*10c0*/  VIADD R5, R4, 0x20 ;  /* 0x0000002004057836 */ /* 0x000fc80000000000 */
[----:B------:R-:W-:Y:S01]  /*10d0*/  IMAD.IADD R7, R24, 0x1, R7 ;  /* 0x0000000118077824 */ /* 0x000fe200078e0207 */
[----:B------:R-:W-:-:S04]  /*10e0*/  ISETP.GT.AND P0, PT, R5, R24, PT ;  /* 0x000000180500720c */ /* 0x000fc80003f04270 */
[----:B------:R-:W-:Y:S02]  /*10f0*/  SEL R4, R7, 0x1f, P0 ;  /* 0x0000001f07047807 */ /* 0x000fe40000000000 */
[----:B------:R-:W-:-:S06]  /*1100*/  @!P1 LEA R10, R22, UR4, 0x2 ;  /* 0x00000004160a9c11 */ /* 0x000fcc000f8e10ff */
        /* <DEDUP_REMOVED lines=52> */
.L_x_1835:
        /* <DEDUP_REMOVED lines=37> */
.L_x_1836:
[----:B------:R-:W-:Y:S05]  /*16a0*/  BSYNC B0 ;  /* 0x0000000000007941 */ /* 0x000fea0003800000 */
.L_x_1834:
[----:B------:R-:W-:Y:S04]  /*16b0*/  BSSY B0, `(.L_x_1837) ;  /* 0x0000004000007945 */ /* 0x000fe80003800000 */
[----:B------:R-:W-:Y:S05]  /*16c0*/  @P0 BRA `(.L_x_1838) ;  /* 0x0000000000080947 */ /* 0x000fea0003800000 */
[----:B------:R-:W2:Y:S02]  /*16d0*/  LDC.64 R4, c[0x0][0x228] ;  /* 0x00008a00ff047b82 */ /* 0x000ea40000000a00 */
[----:B--2---:R2:W-:Y:S02]  /*16e0*/  REDG.E.ADD.F32.FTZ.RN.STRONG.GPU desc[UR8][R4.64], R25 ;  /* 0x00000019040079a6 */ /* 0x0045e4000c10f388 */
.L_x_1838:
[----:B------:R-:W-:Y:S05]  /*16f0*/  BSYNC B0 ;  /* 0x0000000000007941 */ /* 0x000fea0003800000 */
.L_x_1837:
[----:B--2---:R-:W2:Y:S01]  /*1700*/  LDC R5, c[0x0][0xc] ;  /* 0x00000300ff057b82 */ /* 0x004ea20000000800 */
[----:B------:R-:W-:Y:S01]  /*1710*/  NOP ;  /* 0x0000000000007918 */ /* 0x000fe20000000000 */
[----:B--2---:R-:W-:-:S05]  /*1720*/  IMAD R20, R5, 0x1000, R20 ;  /* 0x0000100005147824 */ /* 0x004fca00078e0214 */
[----:B------:R-:W-:-:S13]  /*1730*/  ISETP.GE.U32.AND P0, PT, R20, UR6, PT ;  /* 0x0000000614007c0c */ /* 0x000fda000bf06070 */
[----:B------:R-:W-:Y:S05]  /*1740*/  @!P0 BRA `(.L_x_1839) ;  /* 0xffffffe8009c8947 */ /* 0x000fea000383ffff */
[----:B------:R-:W-:Y:S05]  /*1750*/  EXIT ;  /* 0x000000000000794d */ /* 0x000fea0003800000 */
.L_x_1840:
        /* <DEDUP_REMOVED lines=10> */
.L_x_2168:


//--------------------- .text._Z33kPreconditionOptimizer32bit1StateI13__nv_bfloat16Li5ELi4096ELi8EEvPT_S2_PfS3_ffffiffi --------------------------
	.section	.text._Z33kPreconditionOptimizer32bit1StateI13__nv_bfloat16Li5ELi4096ELi8EEvPT_S2_PfS3_ffffiffi,"ax",@progbits
	.align	128
        .global         _Z33kPreconditionOptimizer32bit1StateI13__nv_bfloat16Li5ELi4096ELi8EEvPT_S2_PfS3_ffffiffi
        .type           _Z33kPreconditionOptimizer32bit1StateI13__nv_bfloat16Li5ELi4096ELi8EEvPT_S2_PfS3_ffffiffi,@function
        .size           _Z33kPreconditionOptimizer32bit1StateI13__nv_bfloat16Li5ELi4096ELi8EEvPT_S2_PfS3_ffffiffi,(.L_x_2169 - _Z33kPreconditionOptimizer32bit1StateI13__nv_bfloat16Li5ELi4096ELi8EEvPT_S2_PfS3_ffffiffi)
        .other          _Z33kPreconditionOptimizer32bit1StateI13__nv_bfloat16Li5ELi4096ELi8EEvPT_S2_PfS3_ffffiffi,@"STO_CUDA_ENTRY STV_DEFAULT"
_Z33kPreconditionOptimizer32bit1StateI13__nv_bfloat16Li5ELi4096ELi8EEvPT_S2_PfS3_ffffiffi:
.text._Z33kPreconditionOptimizer32bit1StateI13__nv_bfloat16Li5ELi4096ELi8EEvPT_S2_PfS3_ffffiffi:
        /* <DEDUP_REMOVED lines=19> */
[----:B------:R-:W-:Y:S01]  /*0130*/  ULDC.64 UR10, c[0x0][0x210] ;  /* 0x00008400000a7ab9 */ /* 0x000fe20000000a00 */
[----:B------:R-:W-:-:S03]  /*0140*/  ULDC.64 UR12, c[0x0][0x220] ;  /* 0x00008800000c7ab9 */ /* 0x000fc60000000a00 */
[----:B------:R-:W3:Y:S01]  /*0150*/  LDC R20, c[0x0][0x234] ;  /* 0x00008d00ff147b82 */ /* 0x000ee20000000800 */
[----:B0-----:R-:W-:Y:S01]  /*0160*/  IMAD.SHL.U32 R23, R0, 0x8, RZ ;  /* 0x0000000800177824 */ /* 0x001fe200078e00ff */
[----:B------:R-:W-:-:S04]  /*0170*/  SHF.R.S32.HI R5, RZ, 0x1f, R0 ;  /* 0x0000001fff057819 */ /* 0x000fc80000011400 */
[----:B------:R-:W-:Y:S02]  /*0180*/  LEA.HI R5, R5, R0, RZ, 0x5 ;  /* 0x0000000005057211 */ /* 0x000fe400078f28ff */
[----:B------:R-:W-:Y:S02]  /*0190*/  LOP3.LUT R23, R23, 0xffffff00, RZ, 0xc0, !PT ;  /* 0xffffff0017177812 */ /* 0x000fe400078ec0ff */
[----:B------:R-:W-:Y:S02]  /*01a0*/  SHF.R.S32.HI R22, RZ, 0x5, R5 ;  /* 0x00000005ff167819 */ /* 0x000fe40000011405 */
[----:B--2---:R-:W-:-:S07]  /*01b0*/  LOP3.LUT R24, R23, 0x1f, R0, 0xf8, !PT ;  /* 0x0000001f17187812 */ /* 0x004fce00078ef800 */
.L_x_1846:
[----:B------:R-:W-:Y:S01]  /*01c0*/  IMAD.MOV R6, RZ, RZ, -R21 ;  /* 0x000000ffff067224 */ /* 0x000fe200078e0a15 */
[C---:B------:R-:W-:Y:S01]  /*01d0*/  LOP3.LUT R4, R24.reuse, 0x20, RZ, 0xfc, !PT ;  /* 0x0000002018047812 */ /* 0x040fe200078efcff */
[----:B------:R-:W-:Y:S01]  /*01e0*/  BAR.SYNC.DEFER_BLOCKING 0x0 ;  /* 0x0000000000007b1d */ /* 0x000fe20000010000 */
[----:B------:R-:W-:Y:S02]  /*01f0*/  IADD3 R5, P1, R24, R21, RZ ;  /* 0x0000001518057210 */ /* 0x000fe40007f3e0ff */
[----:B-1----:R-:W-:Y:S02]  /*0200*/  VIADDMNMX.U32 R25, R6, R3, 0x1000, PT ;  /* 0x0000100006197446 */ /* 0x002fe40003800003 */
[----:B------:R-:W-:Y:S02]  /*0210*/  LOP3.LUT R6, R24, 0x40, RZ, 0xfc, !PT ;  /* 0x0000004018067812 */ /* 0x000fe400078efcff */
[----:B------:R-:W-:Y:S02]  /*0220*/  ISETP.GE.AND P0, PT, R4, R25, PT ;  /* 0x000000190400720c */ /* 0x000fe40003f06270 */
[----:B------:R-:W-:-:S02]  /*0230*/  LOP3.LUT R4, R24, 0x80, RZ, 0xfc, !PT ;  /* 0x0000008018047812 */ /* 0x000fc400078efcff */
[-C--:B------:R-:W-:Y:S02]  /*0240*/  ISETP.GE.AND P4, PT, R6, R25.reuse, PT ;  /* 0x000000190600720c */ /* 0x080fe40003f86270 */
[----:B------:R-:W-:Y:S02]  /*0250*/  ISETP.GE.AND P2, PT, R4, R25, PT ;  /* 0x000000190400720c */ /* 0x000fe40003f46270 */
[C---:B------:R-:W-:Y:S02]  /*0260*/  LEA.HI.X.SX32 R10, R24.reuse, RZ, 0x1, P1 ;  /* 0x000000ff180a7211 */ /* 0x040fe400008f0eff */
[C---:B------:R-:W-:Y:S02]  /*0270*/  LEA R6, P5, R5.reuse, UR10, 0x1 ;  /* 0x0000000a05067c11 */ /* 0x040fe4000f8a08ff */
[----:B------:R-:W-:Y:S02]  /*0280*/  LOP3.LUT R8, R24, 0x60, RZ, 0xfc, !PT ;  /* 0x0000006018087812 */ /* 0x000fe400078efcff */
[----:B------:R-:W-:-:S02]  /*0290*/  LEA R4, P6, R5, UR12, 0x2 ;  /* 0x0000000c05047c11 */ /* 0x000fc4000f8c10ff */
[C-C-:B------:R-:W-:Y:S02]  /*02a0*/  LEA.HI.X R7, R5.reuse, UR11, R10.reuse, 0x1, P5 ;  /* 0x0000000b05077c11 */ /* 0x140fe4000a8f0c0a */
[-C--:B------:R-:W-:Y:S02]  /*02b0*/  ISETP.GE.AND P3, PT, R8, R25.reuse, PT ;  /* 0x000000190800720c */ /* 0x080fe40003f66270 */
[----:B------:R-:W-:Y:S02]  /*02c0*/  LEA.HI.X R5, R5, UR13, R10, 0x2, P6 ;  /* 0x0000000d05057c11 */ /* 0x000fe4000b0f140a */
[C---:B------:R-:W-:Y:S02]  /*02d0*/  LOP3.LUT R8, R24.reuse, 0xa0, RZ, 0xfc, !PT ;  /* 0x000000a018087812 */ /* 0x040fe400078efcff */
[-C--:B------:R-:W-:Y:S02]  /*02e0*/  ISETP.GE.AND P6, PT, R24, R25.reuse, PT ;  /* 0x000000191800720c */ /* 0x080fe40003fc6270 */
[----:B------:R-:W-:-:S02]  /*02f0*/  ISETP.GE.AND P1, PT, R8, R25, PT ;  /* 0x000000190800720c */ /* 0x000fc40003f26270 */
[----:B------:R-:W-:Y:S02]  /*0300*/  LOP3.LUT R8, R24, 0xc0, RZ, 0xfc, !PT ;  /* 0x000000c018087812 */ /* 0x000fe400078efcff */
[----:B------:R-:W-:Y:S02]  /*0310*/  PRMT R33, RZ, 0x7610, R33 ;  /* 0x00007610ff217816 */ /* 0x000fe40000000021 */
[----:B------:R-:W-:Y:S02]  /*0320*/  ISETP.GE.AND P5, PT, R8, R25, PT ;  /* 0x000000190800720c */ /* 0x000fe40003fa6270 */
[----:B------:R-:W-:Y:S02]  /*0330*/  LOP3.LUT R8, R24, 0xe0, RZ, 0xfc, !PT ;  /* 0x000000e018087812 */ /* 0x000fe400078efcff */
[----:B------:R-:W-:Y:S01]  /*0340*/  PRMT R34, RZ, 0x7610, R34 ;  /* 0x00007610ff227816 */ /* 0x000fe20000000022 */
[----:B------:R-:W2:Y:S01]  /*0350*/  @!P6 LDG.E.U16 R33, desc[UR8][R6.64] ;  /* 0x000000080621e981 */ /* 0x000ea2000c1e1500 */
[----:B------:R-:W-:-:S02]  /*0360*/  PRMT R32, RZ, 0x7610, R32 ;  /* 0x00007610ff207816 */ /* 0x000fc40000000020 */
[----:B------:R-:W-:Y:S02]  /*0370*/  ISETP.GE.AND P6, PT, R8, R25, PT ;  /* 0x000000190800720c */ /* 0x000fe40003fc6270 */
[----:B------:R-:W-:Y:S01]  /*0380*/  PRMT R31, RZ, 0x7610, R31 ;  /* 0x00007610ff1f7816 */ /* 0x000fe2000000001f */
[----:B------:R-:W4:Y:S01]  /*0390*/  @!P0 LDG.E.U16 R34, desc[UR8][R6.64+0x40] ;  /* 0x0000400806228981 */ /* 0x000f22000c1e1500 */
[----:B------:R-:W-:Y:S02]  /*03a0*/  PRMT R28, RZ, 0x7610, R28 ;  /* 0x00007610ff1c7816 */ /* 0x000fe4000000001c */
[----:B------:R-:W-:Y:S01]  /*03b0*/  PRMT R30, RZ, 0x7610, R30 ;  /* 0x00007610ff1e7816 */ /* 0x000fe2000000001e */
[----:B------:R-:W5:Y:S01]  /*03c0*/  @!P4 LDG.E.U16 R32, desc[UR8][R6.64+0x80] ;  /* 0x000080080620c981 */ /* 0x000f62000c1e1500 */
[----:B------:R-:W-:Y:S02]  /*03d0*/  PRMT R29, RZ, 0x7610, R29 ;  /* 0x00007610ff1d7816 */ /* 0x000fe4000000001d */
[----:B------:R-:W-:Y:S01]  /*03e0*/  PRMT R27, RZ, 0x7610, R27 ;  /* 0x00007610ff1b7816 */ /* 0x000fe2000000001b */
[----:B------:R-:W3:Y:S04]  /*03f0*/  @!P3 LDG.E.U16 R31, desc[UR8][R6.64+0xc0] ;  /* 0x0000c008061fb981 */ /* 0x000ee8000c1e1500 */
[----:B------:R-:W3:Y:S04]  /*0400*/  @!P2 LDG.E.U16 R28, desc[UR8][R6.64+0x100] ;  /* 0x00010008061ca981 */ /* 0x000ee8000c1e1500 */
[----:B------:R-:W3:Y:S04]  /*0410*/  @!P1 LDG.E.U16 R30, desc[UR8][R6.64+0x140] ;  /* 0x00014008061e9981 */ /* 0x000ee8000c1e1500 */
[----:B------:R-:W3:Y:S04]  /*0420*/  @!P5 LDG.E.U16 R29, desc[UR8][R6.64+0x180] ;  /* 0x00018008061dd981 */ /* 0x000ee8000c1e1500 */
[----:B0-----:R0:W3:Y:S01]  /*0430*/  @!P6 LDG.E.U16 R27, desc[UR8][R6.64+0x1c0] ;  /* 0x0001c008061be981 */ /* 0x0010e2000c1e1500 */
[----:B------:R-:W1:Y:S01]  /*0440*/  S2UR UR5, SR_CgaCtaId ;  /* 0x00000000000579c3 */ /* 0x000e620000008800 */
[----:B------:R-:W-:Y:S01]  /*0450*/  IMAD.IADD R15, R23, 0x1, R2 ;  /* 0x00000001170f7824 */ /* 0x000fe200078e0202 */
[----:B------:R-:W-:-:S03]  /*0460*/  UMOV UR4, 0x400 ;  /* 0x0000040000047882 */ /* 0x000fc60000000000 */
[C---:B------:R-:W-:Y:S02]  /*0470*/  VIADD R8, R15.reuse, 0x20 ;  /* 0x000000200f087836 */ /* 0x040fe40000000000 */
[C---:B------:R-:W-:Y:S02]  /*0480*/  VIADD R16, R15.reuse, 0xa0 ;  /* 0x000000a00f107836 */ /* 0x040fe40000000000 */
[C---:B------:R-:W-:Y:S02]  /*0490*/  VIADD R10, R15.reuse, 0x40 ;  /* 0x000000400f0a7836 */ /* 0x040fe40000000000 */
[C---:B------:R-:W-:Y:S02]  /*04a0*/  VIADD R18, R15.reuse, 0xc0 ;  /* 0x000000c00f127836 */ /* 0x040fe40000000000 */
[C---:B------:R-:W-:Y:S02]  /*04b0*/  VIADD R12, R15.reuse, 0x60 ;  /* 0x000000600f0c7836 */ /* 0x040fe40000000000 */
[----:B------:R-:W-:-:S02]  /*04c0*/  VIADD R26, R15, 0xe0 ;  /* 0x000000e00f1a7836 */ /* 0x000fc40000000000 */
[----:B------:R-:W-:Y:S02]  /*04d0*/  IMAD R35, R2, 0x7, R15 ;  /* 0x0000000702237824 */ /* 0x000fe400078e020f */
[----:B------:R-:W-:Y:S01]  /*04e0*/  VIADD R14, R15, 0x80 ;  /* 0x000000800f0e7836 */ /* 0x000fe20000000000 */
[-C--:B------:R-:W-:Y:S01]  /*04f0*/  LEA.HI.SX32 R13, R8, R15.reuse, 0x1b ;  /* 0x0000000f080d7211 */ /* 0x080fe200078fdaff */
[----:B------:R-:W-:Y:S01]  /*0500*/  IMAD R41, R2, 0x8, R23 ;  /* 0x0000000802297824 */ /* 0x000fe200078e0217 */
[-C--:B0-----:R-:W-:Y:S01]  /*0510*/  LEA.HI.SX32 R6, R16, R15.reuse, 0x1b ;  /* 0x0000000f10067211 */ /* 0x081fe200078fdaff */
[C---:B------:R-:W-:Y:S01]  /*0520*/  VIADD R16, R35.reuse, 0x2 ;  /* 0x0000000223107836 */ /* 0x040fe20000000000 */
[----:B-1----:R-:W-:Y:S01]  /*0530*/  ULEA UR4, UR5, UR4, 0x18 ;  /* 0x0000000405047291 */ /* 0x002fe2000f8ec03f */
[-C--:B------:R-:W-:Y:S02]  /*0540*/  LEA.HI.SX32 R11, R10, R15.reuse, 0x1b ;  /* 0x0000000f0a0b7211 */ /* 0x080fe400078fdaff */
[-C--:B------:R-:W-:Y:S01]  /*0550*/  LEA.HI.SX32 R8, R18, R15.reuse, 0x1b ;  /* 0x0000000f12087211 */ /* 0x080fe200078fdaff */
[----:B------:R-:W-:Y:S01]  /*0560*/  VIADD R18, R35, 0x3 ;  /* 0x0000000323127836 */ /* 0x000fe20000000000 */
[-C--:B------:R-:W-:Y:S01]  /*0570*/  LEA.HI.SX32 R9, R15, R15.reuse, 0x1b ;  /* 0x0000000f0f097211 */ /* 0x080fe200078fdaff */
[----:B------:R-:W-:Y:S01]  /*0580*/  VIADD R38, R35, 0x5 ;  /* 0x0000000523267836 */ /* 0x000fe20000000000 */
[----:B------:R-:W-:-:S02]  /*0590*/  LEA.HI.SX32 R10, R12, R15, 0x1b ;  /* 0x0000000f0c0a7211 */ /* 0x000fc400078fdaff */
[-C--:B------:R-:W-:Y:S01]  /*05a0*/  LEA.HI.SX32 R7, R26, R15.reuse, 0x1b ;  /* 0x0000000f1a077211 */ /* 0x080fe200078fdaff */
[C---:B------:R-:W-:Y:S01]  /*05b0*/  VIADD R26, R35.reuse, 0x4 ;  /* 0x00000004231a7836 */ /* 0x040fe20000000000 */
[----:B------:R-:W-:Y:S01]  /*05c0*/  LEA.HI.SX32 R12, R14, R15, 0x1b ;  /* 0x0000000f0e0c7211 */ /* 0x000fe200078fdaff */
[C---:B------:R-:W-:Y:S02]  /*05d0*/  VIADD R14, R35.reuse, 0x1 ;  /* 0x00000001230e7836 */ /* 0x040fe40000000000 */
[C---:B------:R-:W-:Y:S02]  /*05e0*/  VIADD R40, R35.reuse, 0x6 ;  /* 0x0000000623287836 */ /* 0x040fe40000000000 */
[----:B------:R-:W-:Y:S01]  /*05f0*/  VIADD R42, R35, 0x7 ;  /* 0x00000007232a7836 */ /* 0x000fe20000000000 */
[----:B------:R-:W-:Y:S02]  /*0600*/  LEA R36, R9, UR4, 0x1 ;  /* 0x0000000409247c11 */ /* 0x000fe4000f8e08ff */
[----:B------:R-:W-:-:S02]  /*0610*/  LEA.HI.SX32 R15, R16, R41, 0x1b ;  /* 0x00000029100f7211 */ /* 0x000fc400078fdaff */
[-C--:B------:R-:W-:Y:S02]  /*0620*/  LEA.HI.SX32 R16, R18, R41.reuse, 0x1b ;  /* 0x0000002912107211 */ /* 0x080fe400078fdaff */
[----:B------:R-:W-:Y:S02]  /*0630*/  LEA R37, R13, UR4, 0x1 ;  /* 0x000000040d257c11 */ /* 0x000fe4000f8e08ff */
[-C--:B------:R-:W-:Y:S02]  /*0640*/  LEA.HI.SX32 R17, R26, R41.reuse, 0x1b ;  /* 0x000000291a117211 */ /* 0x080fe400078fdaff */
[-C--:B------:R-:W-:Y:S02]  /*0650*/  LEA.HI.SX32 R18, R38, R41.reuse, 0x1b ;  /* 0x0000002926127211 */ /* 0x080fe400078fdaff */
[----:B------:R-:W-:Y:S02]  /*0660*/  LEA R39, R11, UR4, 0x1 ;  /* 0x000000040b277c11 */ /* 0x000fe4000f8e08ff */
[----:B------:R-:W-:-:S02]  /*0670*/  LEA.HI.SX32 R14, R14, R41, 0x1b ;  /* 0x000000290e0e7211 */ /* 0x000fc400078fdaff */
[-C--:B------:R-:W-:Y:S02]  /*0680*/  LEA.HI.SX32 R19, R40, R41.reuse, 0x1b ;  /* 0x0000002928137211 */ /* 0x080fe400078fdaff */
[----:B------:R-:W-:Y:S02]  /*0690*/  LEA.HI.SX32 R26, R42, R41, 0x1b ;  /* 0x000000292a1a7211 */ /* 0x000fe400078fdaff */
[----:B------:R-:W-:Y:S02]  /*06a0*/  LEA R38, R10, UR4, 0x1 ;  /* 0x000000040a267c11 */ /* 0x000fe4000f8e08ff */
[----:B------:R-:W-:Y:S02]  /*06b0*/  LEA R41, R12, UR4, 0x1 ;  /* 0x000000040c297c11 */ /* 0x000fe4000f8e08ff */
[----:B------:R-:W-:Y:S02]  /*06c0*/  LEA.HI.SX32 R35, R35, R35, 0x1b ;  /* 0x0000002323237211 */ /* 0x000fe400078fdaff */
[----:B------:R-:W-:-:S02]  /*06d0*/  LEA R43, R6, UR4, 0x1 ;  /* 0x00000004062b7c11 */ /* 0x000fc4000f8e08ff */
[----:B------:R-:W-:Y:S02]  /*06e0*/  LEA R40, R8, UR4, 0x1 ;  /* 0x0000000408287c11 */ /* 0x000fe4000f8e08ff */
[----:B------:R-:W-:Y:S01]  /*06f0*/  LEA R42, R7, UR4, 0x1 ;  /* 0x00000004072a7c11 */ /* 0x000fe2000f8e08ff */
[----:B--2---:R0:W-:Y:S04]  /*0700*/  STS.U16 [R36], R33 ;  /* 0x0000002124007388 */ /* 0x0041e80000000400 */
[----:B----4-:R1:W-:Y:S04]  /*0710*/  STS.U16 [R37+0x40], R34 ;  /* 0x0000402225007388 */ /* 0x0103e80000000400 */
[----:B-----5:R2:W-:Y:S01]  /*0720*/  STS.U16 [R39+0x80], R32 ;  /* 0x0000802027007388 */ /* 0x0205e20000000400 */
[----:B0-----:R-:W-:-:S03]  /*0730*/  LEA R33, R35, UR4, 0x1 ;  /* 0x0000000423217c11 */ /* 0x001fc6000f8e08ff */
[----:B---3--:R0:W-:Y:S01]  /*0740*/  STS.U16 [R38+0xc0], R31 ;  /* 0x0000c01f26007388 */ /* 0x0081e20000000400 */
[----:B------:R-:W-:Y:S02]  /*0750*/  LEA R36, R15, UR4, 0x1 ;  /* 0x000000040f247c11 */ /* 0x000fe4000f8e08ff */
[----:B-1----:R-:W-:Y:S01]  /*0760*/  LEA R34, R14, UR4, 0x1 ;  /* 0x000000040e227c11 */ /* 0x002fe2000f8e08ff */
[----:B------:R1:W-:Y:S01]  /*0770*/  STS.U16 [R41+0x100], R28 ;  /* 0x0001001c29007388 */ /* 0x0003e20000000400 */
[----:B------:R-:W-:Y:S02]  /*0780*/  LEA R37, R16, UR4, 0x1 ;  /* 0x0000000410257c11 */ /* 0x000fe4000f8e08ff */
[----:B--2---:R-:W-:Y:S01]  /*0790*/  LEA R39, R19, UR4, 0x1 ;  /* 0x0000000413277c11 */ /* 0x004fe2000f8e08ff */
[----:B------:R-:W-:Y:S01]  /*07a0*/  STS.U16 [R43+0x140], R30 ;  /* 0x0001401e2b007388 */ /* 0x000fe20000000400 */
[----:B0-----:R-:W-:Y:S02]  /*07b0*/  LEA R31, R26, UR4, 0x1 ;  /* 0x000000041a1f7c11 */ /* 0x001fe4000f8e08ff */
[----:B------:R-:W-:-:S02]  /*07c0*/  LEA R38, R17, UR4, 0x1 ;  /* 0x0000000411267c11 */ /* 0x000fc4000f8e08ff */
[----:B-1----:R-:W-:Y:S01]  /*07d0*/  LEA R28, R18, UR4, 0x1 ;  /* 0x00000004121c7c11 */ /* 0x002fe2000f8e08ff */
[----:B------:R-:W-:Y:S04]  /*07e0*/  STS.U16 [R40+0x180], R29 ;  /* 0x0001801d28007388 */ /* 0x000fe80000000400 */
[----:B------:R0:W-:Y:S01]  /*07f0*/  STS.U16 [R42+0x1c0], R27 ;  /* 0x0001c01b2a007388 */ /* 0x0001e20000000400 */
[----:B------:R-:W-:-:S03]  /*0800*/  NOP ;  /* 0x0000000000007918 */ /* 0x000fc60000000000 */
[----:B------:R-:W1:Y:S04]  /*0810*/  LDS.U16 R33, [R33] ;  /* 0x0000000021217984 */ /* 0x000e680000000400 */
[----:B------:R-:W2:Y:S04]  /*0820*/  LDS.U16 R34, [R34+0x2] ;  /* 0x0000020022227984 */ /* 0x000ea80000000400 */
[----:B------:R-:W3:Y:S04]  /*0830*/  LDS.U16 R36, [R36+0x4] ;  /* 0x0000040024247984 */ /* 0x000ee80000000400 */
[----:B------:R4:W5:Y:S04]  /*0840*/  LDS.U16 R30, [R37+0x6] ;  /* 0x00000600251e7984 */ /* 0x0009680000000400 */
[----:B------:R-:W5:Y:S04]  /*0850*/  LDS.U16 R27, [R38+0x8] ;  /* 0x00000800261b7984 */ /* 0x000f680000000400 */
[----:B------:R-:W5:Y:S04]  /*0860*/  LDS.U16 R28, [R28+0xa] ;  /* 0x00000a001c1c7984 */ /* 0x000f680000000400 */
[----:B------:R4:W5:Y:S04]  /*0870*/  LDS.U16 R29, [R39+0xc] ;  /* 0x00000c00271d7984 */ /* 0x0009680000000400 */
[----:B------:R-:W5:Y:S01]  /*0880*/  LDS.U16 R31, [R31+0xe] ;  /* 0x00000e001f1f7984 */ /* 0x000f620000000400 */
[----:B------:R-:W-:Y:S01]  /*0890*/  IMAD.MOV.U32 R32, RZ, RZ, RZ ;  /* 0x000000ffff207224 */ /* 0x000fe200078e00ff */
[----:B------:R-:W-:Y:S01]  /*08a0*/  BAR.SYNC.DEFER_BLOCKING 0x0 ;  /* 0x0000000000007b1d */ /* 0x000fe20000010000 */
[----:B0-----:R-:W-:-:S02]  /*08b0*/  CS2R R42, SRZ ;  /* 0x00000000002a7805 */ /* 0x001fc4000001ff00 */
[----:B------:R-:W-:Y:S01]  /*08c0*/  CS2R R40, SRZ ;  /* 0x0000000000287805 */ /* 0x000fe2000001ff00 */
[----:B----4-:R-:W-:Y:S01]  /*08d0*/  HFMA2.MMA R37, -RZ, RZ, 0, 0 ;  /* 0x00000000ff257435 */ /* 0x010fe200000001ff */
[----:B------:R-:W-:Y:S01]  /*08e0*/  CS2R R38, SRZ ;  /* 0x0000000000267805 */ /* 0x000fe2000001ff00 */
[----:B------:R-:W4:Y:S01]  /*08f0*/  @!P0 LDG.E R32, desc[UR8][R4.64+0x80] ;  /* 0x0000800804208981 */ /* 0x000f22000c1e1900 */
[----:B------:R-:W-:-:S03]  /*0900*/  ISETP.GE.AND P0, PT, R24, R25, PT ;  /* 0x000000191800720c */ /* 0x000fc60003f06270 */
[----:B------:R-:W4:Y:S04]  /*0910*/  @!P4 LDG.E R42, desc[UR8][R4.64+0x100] ;  /* 0x00010008042ac981 */ /* 0x000f28000c1e1900 */
[----:B------:R-:W4:Y:S04]  /*0920*/  @!P3 LDG.E R41, desc[UR8][R4.64+0x180] ;  /* 0x000180080429b981 */ /* 0x000f28000c1e1900 */
[----:B------:R-:W4:Y:S04]  /*0930*/  @!P2 LDG.E R40, desc[UR8][R4.64+0x200] ;  /* 0x000200080428a981 */ /* 0x000f28000c1e1900 */
[----:B------:R-:W4:Y:S04]  /*0940*/  @!P0 LDG.E R43, desc[UR8][R4.64] ;  /* 0x00000008042b8981 */ /* 0x000f28000c1e1900 */
[----:B------:R-:W4:Y:S04]  /*0950*/  @!P1 LDG.E R39, desc[UR8][R4.64+0x280] ;  /* 0x0002800804279981 */ /* 0x000f28000c1e1900 */
[----:B------:R-:W4:Y:S04]  /*0960*/  @!P5 LDG.E R38, desc[UR8][R4.64+0x300] ;  /* 0x000300080426d981 */ /* 0x000f28000c1e1900 */
[----:B------:R0:W4:Y:S01]  /*0970*/  @!P6 LDG.E R37, desc[UR8][R4.64+0x380] ;  /* 0x000380080425e981 */ /* 0x000122000c1e1900 */
        /* <DEDUP_REMOVED lines=8> */
[----:B0-----:R-:W-:Y:S02]  /*0a00*/  LEA R5, R35, UR4, 0x2 ;  /* 0x0000000423057c11 */ /* 0x001fe4000f8e10ff */
[----:B------:R-:W-:Y:S01]  /*0a10*/  LEA R7, R14, UR4, 0x2 ;  /* 0x000000040e077c11 */ /* 0x000fe2000f8e10ff */
[----:B-1----:R-:W-:Y:S02]  /*0a20*/  IMAD.U32 R33, R33, 0x10000, RZ ;  /* 0x0001000021217824 */ /* 0x002fe400078e00ff */
[----:B--2---:R-:W-:Y:S02]  /*0a30*/  IMAD.U32 R34, R34, 0x10000, RZ ;  /* 0x0001000022227824 */ /* 0x004fe400078e00ff */
[----:B------:R-:W-:Y:S01]  /*0a40*/  FMUL.FTZ R4, R33, UR7 ;  /* 0x0000000721047c20 */ /* 0x000fe20008410000 */
[----:B---3--:R-:W-:-:S02]  /*0a50*/  IMAD.U32 R36, R36, 0x10000, RZ ;  /* 0x0001000024247824 */ /* 0x008fc400078e00ff */
[----:B-----5:R-:W-:-:S03]  /*0a60*/  IMAD.U32 R30, R30, 0x10000, RZ ;  /* 0x000100001e1e7824 */ /* 0x020fc600078e00ff */
[----:B------:R-:W0:Y:S01]  /*0a70*/  F2F.BF16.F32 R4, R4 ;  /* 0x0000000400047304 */ /* 0x000e220000202000 */
[----:B------:R-:W-:Y:S02]  /*0a80*/  IMAD.U32 R27, R27, 0x10000, RZ ;  /* 0x000100001b1b7824 */ /* 0x000fe400078e00ff */
[----:B------:R-:W-:Y:S02]  /*0a90*/  IMAD.U32 R28, R28, 0x10000, RZ ;  /* 0x000100001c1c7824 */ /* 0x000fe400078e00ff */
[----:B------:R-:W-:Y:S01]  /*0aa0*/  FMUL.FTZ R14, R27, UR7 ;  /* 0x000000071b0e7c20 */ /* 0x000fe20008410000 */
[----:B------:R-:W-:Y:S02]  /*0ab0*/  IMAD.U32 R29, R29, 0x10000, RZ ;  /* 0x000100001d1d7824 */ /* 0x000fe400078e00ff */
[----:B------:R-:W-:Y:S01]  /*0ac0*/  FMUL.FTZ R28, R28, UR7 ;  /* 0x000000071c1c7c20 */ /* 0x000fe20008410000 */
[----:B------:R-:W-:Y:S02]  /*0ad0*/  FADD.FTZ R12, -R20, 1 ;  /* 0x3f800000140c7421 */ /* 0x000fe40000010100 */
[----:B------:R-:W-:Y:S01]  /*0ae0*/  F2F.BF16.F32 R14, R14 ;  /* 0x0000000e000e7304 */ /* 0x000fe20000202000 */
[----:B------:R-:W-:-:S02]  /*0af0*/  IMAD.U32 R31, R31, 0x10000, RZ ;  /* 0x000100001f1f7824 */ /* 0x000fc400078e00ff */
[----:B------:R-:W-:Y:S01]  /*0b00*/  FMUL.FTZ R29, R29, UR7 ;  /* 0x000000071d1d7c20 */ /* 0x000fe20008410000 */
[----:B0-----:R-:W-:-:S04]  /*0b10*/  IMAD.U32 R27, R4, 0x10000, RZ ;  /* 0x00010000041b7824 */ /* 0x001fc800078e00ff */
[----:B------:R-:W-:Y:S01]  /*0b20*/  F2F.BF16.F32 R4, R28 ;  /* 0x0000001c00047304 */ /* 0x000fe20000202000 */
[----:B------:R-:W-:-:S07]  /*0b30*/  FMUL.FTZ R31, R31, UR7 ;  /* 0x000000071f1f7c20 */ /* 0x000fce0008410000 */
[----:B------:R-:W0:Y:S08]  /*0b40*/  F2F.BF16.F32 R29, R29 ;  /* 0x0000001d001d7304 */ /* 0x000e300000202000 */
[----:B------:R-:W1:Y:S01]  /*0b50*/  F2F.BF16.F32 R31, R31 ;  /* 0x0000001f001f7304 */ /* 0x000e620000202000 */
[----:B------:R-:W-:Y:S01]  /*0b60*/  ISETP.GT.AND P0, PT, R25, 0x1ff, PT ;  /* 0x000001ff1900780c */ /* 0x000fe20003f04270 */
[----:B0-----:R-:W-:-:S02]  /*0b70*/  IMAD.U32 R29, R29, 0x10000, RZ ;  /* 0x000100001d1d7824 */ /* 0x001fc400078e00ff */
[----:B-1----:R-:W-:Y:S01]  /*0b80*/  IMAD.U32 R31, R31, 0x10000, RZ ;  /* 0x000100001f1f7824 */ /* 0x002fe200078e00ff */
[----:B------:R-:W-:Y:S01]  /*0b90*/  BSSY B0, `(.L_x_1841) ;  /* 0x000009d000007945 */ /* 0x000fe20003800000 */
[----:B----4-:R-:W-:Y:S04]  /*0ba0*/  STS [R44], R43 ;  /* 0x0000002b2c007388 */ /* 0x010fe80000000800 */
[----:B------:R-:W-:Y:S04]  /*0bb0*/  STS [R13+0x80], R32 ;  /* 0x000080200d007388 */ /* 0x000fe80000000800 */
[----:B------:R-:W-:Y:S04]  /*0bc0*/  STS [R11+0x100], R42 ;  /* 0x0001002a0b007388 */ /* 0x000fe80000000800 */
[----:B------:R-:W-:Y:S04]  /*0bd0*/  STS [R10+0x180], R41 ;  /* 0x000180290a007388 */ /* 0x000fe80000000800 */
[----:B------:R0:W-:Y:S04]  /*0be0*/  STS [R9+0x200], R40 ;  /* 0x0002002809007388 */ /* 0x0001e80000000800 */
[----:B------:R1:W-:Y:S04]  /*0bf0*/  STS [R6+0x280], R39 ;  /* 0x0002802706007388 */ /* 0x0003e80000000800 */
[----:B------:R-:W-:Y:S01]  /*0c00*/  STS [R45+0x300], R38 ;  /* 0x000300262d007388 */ /* 0x000fe20000000800 */
[----:B0-----:R-:W-:-:S03]  /*0c10*/  LEA R9, R15, UR4, 0x2 ;  /* 0x000000040f097c11 */ /* 0x001fc6000f8e10ff */
[----:B------:R0:W-:Y:S01]  /*0c20*/  STS [R8+0x380], R37 ;  /* 0x0003802508007388 */ /* 0x0001e20000000800 */
[----:B------:R-:W-:-:S03]  /*0c30*/  NOP ;  /* 0x0000000000007918 */ /* 0x000fc60000000000 */
[----:B------:R-:W2:Y:S01]  /*0c40*/  LDS R5, [R5] ;  /* 0x0000000005057984 */ /* 0x000ea20000000800 */
[----:B------:R-:W-:-:S03]  /*0c50*/  LEA R11, R16, UR4, 0x2 ;  /* 0x00000004100b7c11 */ /* 0x000fc6000f8e10ff */
[----:B------:R-:W3:Y:S01]  /*0c60*/  LDS R7, [R7+0x4] ;  /* 0x0000040007077984 */ /* 0x000ee20000000800 */
[----:B------:R-:W-:-:S03]  /*0c70*/  LEA R13, R17, UR4, 0x2 ;  /* 0x00000004110d7c11 */ /* 0x000fc6000f8e10ff */
[----:B------:R-:W4:Y:S01]  /*0c80*/  LDS R9, [R9+0x8] ;  /* 0x0000080009097984 */ /* 0x000f220000000800 */
[----:B-1----:R-:W-:-:S03]  /*0c90*/  FMUL.FTZ R6, R34, UR7 ;  /* 0x0000000722067c20 */ /* 0x002fc60008410000 */
[----:B------:R-:W1:Y:S01]  /*0ca0*/  LDS R11, [R11+0xc] ;  /* 0x00000c000b0b7984 */ /* 0x000e620000000800 */
[----:B------:R-:W-:Y:S01]  /*0cb0*/  LEA R15, R18, UR4, 0x2 ;  /* 0x00000004120f7c11 */ /* 0x000fe2000f8e10ff */
[----:B0-----:R-:W-:Y:S02]  /*0cc0*/  FMUL.FTZ R8, R36, UR7 ;  /* 0x0000000724087c20 */ /* 0x001fe40008410000 */
[----:B------:R-:W0:Y:S01]  /*0cd0*/  LDS R13, [R13+0x10] ;  /* 0x000010000d0d7984 */ /* 0x000e220000000800 */
[----:B------:R-:W-:Y:S01]  /*0ce0*/  LEA R17, R19, UR4, 0x2 ;  /* 0x0000000413117c11 */ /* 0x000fe2000f8e10ff */
[----:B------:R-:W5:Y:S02]  /*0cf0*/  F2F.BF16.F32 R6, R6 ;  /* 0x0000000600067304 */ /* 0x000f640000202000 */
[----:B------:R-:W0:Y:S01]  /*0d00*/  LDS R15, [R15+0x14] ;  /* 0x000014000f0f7984 */ /* 0x000e220000000800 */
[----:B------:R-:W-:Y:S01]  /*0d10*/  FMUL.FTZ R10, R30, UR7 ;  /* 0x000000071e0a7c20 */ /* 0x000fe20008410000 */
[----:B------:R-:W-:-:S02]  /*0d20*/  LEA R19, R26, UR4, 0x2 ;  /* 0x000000041a137c11 */ /* 0x000fc4000f8e10ff */
[----:B------:R-:W0:Y:S02]  /*0d30*/  LDS R17, [R17+0x18] ;  /* 0x0000180011117984 */ /* 0x000e240000000800 */
[----:B------:R-:W2:Y:S02]  /*0d40*/  F2F.BF16.F32 R8, R8 ;  /* 0x0000000800087304 */ /* 0x000ea40000202000 */
[----:B------:R-:W0:Y:S06]  /*0d50*/  LDS R19, [R19+0x1c] ;  /* 0x00001c0013137984 */ /* 0x000e2c0000000800 */
[----:B------:R-:W4:Y:S01]  /*0d60*/  F2F.BF16.F32 R10, R10 ;  /* 0x0000000a000a7304 */ /* 0x000f220000202000 */
[----:B-----5:R-:W-:-:S02]  /*0d70*/  IMAD.U32 R33, R6, 0x10000, RZ ;  /* 0x0001000006217824 */ /* 0x020fc400078e00ff */
[----:B------:R-:W-:Y:S02]  /*0d80*/  FMUL.FTZ R6, R27, R12 ;  /* 0x0000000c1b067220 */ /* 0x000fe40000410000 */
[----:B------:R-:W-:Y:S01]  /*0d90*/  FMUL.FTZ R16, R12, R33 ;  /* 0x000000210c107220 */ /* 0x000fe20000410000 */
[----:B--2---:R-:W-:Y:S01]  /*0da0*/  SHF.L.U32 R27, R8, 0x10, RZ ;  /* 0x00000010081b7819 */ /* 0x004fe200000006ff */
[-C--:B------:R-:W-:Y:S02]  /*0db0*/  FFMA.FTZ R5, R5, R20.reuse, R6 ;  /* 0x0000001405057223 */ /* 0x080fe40000010006 */
[-C--:B---3--:R-:W-:Y:S02]  /*0dc0*/  FFMA.FTZ R16, R7, R20.reuse, R16 ;  /* 0x0000001407107223 */ /* 0x088fe40000010010 */
[----:B------:R-:W-:Y:S01]  /*0dd0*/  FMUL.FTZ R6, R12, R27 ;  /* 0x0000001b0c067220 */ /* 0x000fe20000410000 */
[----:B----4-:R-:W-:Y:S02]  /*0de0*/  IMAD.U32 R7, R10, 0x10000, RZ ;  /* 0x000100000a077824 */ /* 0x010fe400078e00ff */
[----:B------:R-:W-:Y:S01]  /*0df0*/  FADD.FTZ R27, R5, R16 ;  /* 0x00000010051b7221 */ /* 0x000fe20000010000 */
[----:B------:R-:W-:Y:S01]  /*0e00*/  FFMA.FTZ R6, R9, R20, R6 ;  /* 0x0000001409067223 */ /* 0x000fe20000010006 */
[----:B------:R-:W-:-:S02]  /*0e10*/  IMAD.U32 R5, R14, 0x10000, RZ ;  /* 0x000100000e057824 */ /* 0x000fc400078e00ff */
[----:B------:R-:W-:Y:S01]  /*0e20*/  FMUL.FTZ R8, R12, R7 ;  /* 0x000000070c087220 */ /* 0x000fe20000410000 */
[----:B------:R-:W-:Y:S02]  /*0e30*/  IMAD.U32 R7, R4, 0x10000, RZ ;  /* 0x0001000004077824 */ /* 0x000fe400078e00ff */
[----:B------:R-:W-:Y:S01]  /*0e40*/  FADD.FTZ R27, R6, R27 ;  /* 0x0000001b061b7221 */ /* 0x000fe20000010000 */
[C---:B------:R-:W-:Y:S01]  /*0e50*/  FMUL.FTZ R4, R12.reuse, R5 ;  /* 0x000000050c047220 */ /* 0x040fe20000410000 */
[-C--:B-1----:R-:W-:Y:S01]  /*0e60*/  FFMA.FTZ R8, R11, R20.reuse, R8 ;  /* 0x000000140b087223 */ /* 0x082fe20000010008 */
[----:B------:R-:W-:Y:S02]  /*0e70*/  FMUL.FTZ R6, R12, R7 ;  /* 0x000000070c067220 */ /* 0x000fe40000410000 */
[-C--:B0-----:R-:W-:Y:S01]  /*0e80*/  FFMA.FTZ R4, R13, R20.reuse, R4 ;  /* 0x000000140d047223 */ /* 0x081fe20000010004 */
[----:B------:R-:W-:Y:S01]  /*0e90*/  FADD.FTZ R27, R8, R27 ;  /* 0x0000001b081b7221 */ /* 0x000fe20000010000 */
[----:B------:R-:W-:-:S03]  /*0ea0*/  FFMA.FTZ R6, R15, R20, R6 ;  /* 0x000000140f067223 */ /* 0x000fc60000010006 */
[----:B------:R-:W-:Y:S01]  /*0eb0*/  FADD.FTZ R27, R4, R27 ;  /* 0x0000001b041b7221 */ /* 0x000fe20000010000 */
[C---:B------:R-:W-:Y:S01]  /*0ec0*/  FMUL.FTZ R4, R12.reuse, R29 ;  /* 0x0000001d0c047220 */ /* 0x040fe20000410000 */
[----:B------:R-:W-:Y:S02]  /*0ed0*/  FMUL.FTZ R12, R12, R31 ;  /* 0x0000001f0c0c7220 */ /* 0x000fe40000410000 */
[----:B------:R-:W-:Y:S01]  /*0ee0*/  FADD.FTZ R27, R6, R27 ;  /* 0x0000001b061b7221 */ /* 0x000fe20000010000 */
[-C--:B------:R-:W-:Y:S01]  /*0ef0*/  FFMA.FTZ R4, R17, R20.reuse, R4 ;  /* 0x0000001411047223 */ /* 0x080fe20000010004 */
[----:B------:R-:W-:-:S03]  /*0f00*/  FFMA.FTZ R12, R19, R20, R12 ;  /* 0x00000014130c7223 */ /* 0x000fc6000001000c */
[----:B------:R-:W-:-:S04]  /*0f10*/  FADD.FTZ R27, R4, R27 ;  /* 0x0000001b041b7221 */ /* 0x000fc80000010000 */
[----:B------:R-:W-:Y:S01]  /*0f20*/  FADD.FTZ R12, R12, R27 ;  /* 0x0000001b0c0c7221 */ /* 0x000fe20000010000 */
        /* <DEDUP_REMOVED lines=62> */
.L_x_1842:
        /* <DEDUP_REMOVED lines=37> */
.L_x_1843:
[----:B------:R-:W-:Y:S05]  /*1560*/  BSYNC B0 ;  /* 0x0000000000007941 */ /* 0x000fea0003800000 */
.L_x_1841:
[----:B------:R-:W-:Y:S04]  /*1570*/  BSSY B0, `(.L_x_1844) ;  /* 0x0000004000007945 */ /* 0x000fe80003800000 */
[----:B------:R-:W-:Y:S05]  /*1580*/  @P0 BRA `(.L_x_1845) ;  /* 0x0000000000080947 */ /* 0x000fea0003800000 */
[----:B------:R-:W2:Y:S02]  /*1590*/  LDC.64 R4, c[0x0][0x228] ;  /* 0x00008a00ff047b82 */ /* 0x000ea40000000a00 */
[----:B--2---:R2:W-:Y:S02]  /*15a0*/  REDG.E.ADD.F32.FTZ.RN.STRONG.GPU desc[UR8][R4.64], R26 ;  /* 0x0000001a040079a6 */ /* 0x0045e4000c10f388 */
.L_x_1845:
[----:B------:R-:W-:Y:S05]  /*15b0*/  BSYNC B0 ;  /* 0x0000000000007941 */ /* 0x000fea0003800000 */
.L_x_1844:
[----:B--2---:R-:W2:Y:S01]  /*15c0*/  LDC R4, c[0x0][0xc] ;  /* 0x00000300ff047b82 */ /* 0x004ea20000000800 */
[----:B------:R-:W-:Y:S01]  /*15d0*/  NOP ;  /* 0x0000000000007918 */ /* 0x000fe20000000000 */
[----:B--2---:R-:W-:-:S05]  /*15e0*/  IMAD R21, R4, 0x1000, R21 ;  /* 0x0000100004157824 */ /* 0x004fca00078e0215 */
[----:B------:R-:W-:-:S13]  /*15f0*/  ISETP.GE.U32.AND P0, PT, R21, UR6, PT ;  /* 0x0000000615007c0c */ /* 0x000fda000bf06070 */
[----:B------:R-:W-:Y:S05]  /*1600*/  @!P0 BRA `(.L_x_1846) ;  /* 0xffffffe800ec8947 */ /* 0x000fea000383ffff */
[----:B------:R-:W-:Y:S05]  /*1610*/  EXIT ;  /* 0x000000000000794d */ /* 0x000fea0003800000 */
.L_x_1847:
        /* <DEDUP_REMOVED lines=14> */
.L_x_2169:


//--------------------- .text._Z33kPreconditionOptimizer32bit1StateIfLi5ELi4096ELi8EEvPT_S1_PfS2_ffffiffi --------------------------
	.section	.text._Z33kPreconditionOptimizer32bit1StateIfLi5ELi4096ELi8EEvPT_S1_PfS2_ffffiffi,"ax",@progbits
	.align	128
        .global         _Z33kPreconditionOptimizer32bit1StateIfLi5ELi4096ELi8EEvPT_S1_PfS2_ffffiffi
        .type           _Z33kPreconditionOptimizer32bit1StateIfLi5ELi4096ELi8EEvPT_S1_PfS2_ffffiffi,@function
        .size           _Z33kPreconditionOptimizer32bit1StateIfLi5ELi4096ELi8EEvPT_S1_PfS2_ffffiffi,(.L_x_2170 - _Z33kPreconditionOptimizer32bit1StateIfLi5ELi4096ELi8EEvPT_S1_PfS2_ffffiffi)
        .other          _Z33kPreconditionOptimizer32bit1StateIfLi5ELi4096ELi8EEvPT_S1_PfS2_ffffiffi,@"STO_CUDA_ENTRY STV_DEFAULT"
_Z33kPreconditionOptimizer32bit1StateIfLi5ELi4096ELi8EEvPT_S1_PfS2_ffffiffi:
.text._Z33kPreconditionOptimizer32bit1StateIfLi5ELi4096ELi8EEvPT_S1_PfS2_ffffiffi:
        /* <DEDUP_REMOVED lines=28> */
.L_x_1853:
[----:B------:R-:W-:Y:S01]  /*01c0*/  IMAD.MOV R6, RZ, RZ, -R21 ;  /* 0x000000ffff067224 */ /* 0x000fe200078e0a15 */
[C---:B------:R-:W-:Y:S01]  /*01d0*/  IADD3 R5, P0, R24.reuse, R21, RZ ;  /* 0x0000001518057210 */ /* 0x040fe20007f1e0ff */
[----:B------:R-:W-:Y:S01]  /*01e0*/  BAR.SYNC.DEFER_BLOCKING 0x0 ;  /* 0x0000000000007b1d */ /* 0x000fe20000010000 */
[----:B------:R-:W-:Y:S02]  /*01f0*/  LOP3.LUT R4, R24, 0x20, RZ, 0xfc, !PT ;  /* 0x0000002018047812 */ /* 0x000fe400078efcff */
[----:B------:R-:W-:Y:S02]  /*0200*/  CS2R R30, SRZ ;  /* 0x00000000001e7805 */ /* 0x000fe4000001ff00 */
[----:B-1----:R-:W-:Y:S02]  /*0210*/  VIADDMNMX.U32 R25, R6, R3, 0x1000, PT ;  /* 0x0000100006197446 */ /* 0x002fe40003800003 */
[----:B------:R-:W-:Y:S02]  /*0220*/  CS2R R28, SRZ ;  /* 0x00000000001c7805 */ /* 0x000fe4000001ff00 */
[C---:B------:R-:W-:Y:S01]  /*0230*/  LOP3.LUT R6, R24.reuse, 0x40, RZ, 0xfc, !PT ;  /* 0x0000004018067812 */ /* 0x040fe200078efcff */
[----:B0-----:R-:W-:Y:S01]  /*0240*/  HFMA2.MMA R26, -RZ, RZ, 0, 0 ;  /* 0x00000000ff1a7435 */ /* 0x001fe200000001ff */
[----:B------:R-:W-:-:S02]  /*0250*/  LEA.HI.X.SX32 R8, R24, RZ, 0x1, P0 ;  /* 0x000000ff18087211 */ /* 0x000fc400000f0eff */
[----:B------:R-:W-:Y:S02]  /*0260*/  CS2R R18, SRZ ;  /* 0x0000000000127805 */ /* 0x000fe4000001ff00 */
[-C--:B------:R-:W-:Y:S01]  /*0270*/  ISETP.GE.AND P4, PT, R6, R25.reuse, PT ;  /* 0x000000190600720c */ /* 0x080fe20003f86270 */
[----:B------:R-:W-:Y:S01]  /*0280*/  IMAD.MOV.U32 R17, RZ, RZ, RZ ;  /* 0x000000ffff117224 */ /* 0x000fe200078e00ff */
[C---:B------:R-:W-:Y:S01]  /*0290*/  SHF.L.U64.HI R9, R5.reuse, 0x2, R8 ;  /* 0x0000000205097819 */ /* 0x040fe20000010208 */
[----:B------:R-:W-:Y:S01]  /*02a0*/  IMAD.SHL.U32 R5, R5, 0x4, RZ ;  /* 0x0000000405057824 */ /* 0x000fe200078e00ff */
[----:B------:R-:W-:Y:S02]  /*02b0*/  LOP3.LUT R6, R24, 0x80, RZ, 0xfc, !PT ;  /* 0x0000008018067812 */ /* 0x000fe400078efcff */
[-C--:B------:R-:W-:Y:S02]  /*02c0*/  ISETP.GE.AND P0, PT, R4, R25.reuse, PT ;  /* 0x000000190400720c */ /* 0x080fe40003f06270 */
[----:B------:R-:W-:-:S02]  /*02d0*/  ISETP.GE.AND P2, PT, R6, R25, PT ;  /* 0x000000190600720c */ /* 0x000fc40003f46270 */
[----:B------:R-:W-:Y:S02]  /*02e0*/  IADD3 R6, P6, R5, UR10, RZ ;  /* 0x0000000a05067c10 */ /* 0x000fe4000ffde0ff */
[C---:B------:R-:W-:Y:S02]  /*02f0*/  LOP3.LUT R4, R24.reuse, 0x60, RZ, 0xfc, !PT ;  /* 0x0000006018047812 */ /* 0x040fe400078efcff */
[----:B------:R-:W-:Y:S02]  /*0300*/  IADD3.X R7, R9, UR11, RZ, P6, !PT ;  /* 0x0000000b09077c10 */ /* 0x000fe4000b7fe4ff */
[C---:B------:R-:W-:Y:S02]  /*0310*/  LOP3.LUT R8, R24.reuse, 0xa0, RZ, 0xfc, !PT ;  /* 0x000000a018087812 */ /* 0x040fe400078efcff */
[-C--:B------:R-:W-:Y:S01]  /*0320*/  ISETP.GE.AND P6, PT, R24, R25.reuse, PT ;  /* 0x000000191800720c */ /* 0x080fe20003fc6270 */
[----:B------:R-:W2:Y:S01]  /*0330*/  @!P0 LDG.E R29, desc[UR8][R6.64+0x80] ;  /* 0x00008008061d8981 */ /* 0x000ea2000c1e1900 */
[----:B------:R-:W-:-:S02]  /*0340*/  ISETP.GE.AND P3, PT, R4, R25, PT ;  /* 0x000000190400720c */ /* 0x000fc40003f66270 */
[-C--:B------:R-:W-:Y:S01]  /*0350*/  ISETP.GE.AND P1, PT, R8, R25.reuse, PT ;  /* 0x000000190800720c */ /* 0x080fe20003f26270 */
[----:B------:R-:W4:Y:S01]  /*0360*/  @!P4 LDG.E R31, desc[UR8][R6.64+0x100] ;  /* 0x00010008061fc981 */ /* 0x000f22000c1e1900 */
[----:B------:R-:W-:Y:S02]  /*0370*/  IADD3 R4, P5, R5, UR12, RZ ;  /* 0x0000000c05047c10 */ /* 0x000fe4000ffbe0ff */
[----:B------:R-:W-:Y:S01]  /*0380*/  LOP3.LUT R8, R24, 0xc0, RZ, 0xfc, !PT ;  /* 0x000000c018087812 */ /* 0x000fe200078efcff */
[----:B------:R-:W5:Y:S01]  /*0390*/  @!P2 LDG.E R19, desc[UR8][R6.64+0x200] ;  /* 0x000200080613a981 */ /* 0x000f62000c1e1900 */
[----:B------:R-:W-:Y:S02]  /*03a0*/  IADD3.X R5, R9, UR13, RZ, P5, !PT ;  /* 0x0000000d09057c10 */ /* 0x000fe4000affe4ff */
[----:B------:R-:W-:Y:S01]  /*03b0*/  ISETP.GE.AND P5, PT, R8, R25, PT ;  /* 0x000000190800720c */ /* 0x000fe20003fa6270 */
[----:B------:R-:W3:Y:S01]  /*03c0*/  @!P6 LDG.E R30, desc[UR8][R6.64] ;  /* 0x00000008061ee981 */ /* 0x000ee2000c1e1900 */
[----:B------:R-:W-:-:S03]  /*03d0*/  LOP3.LUT R8, R24, 0xe0, RZ, 0xfc, !PT ;  /* 0x000000e018087812 */ /* 0x000fc600078efcff */
[----:B------:R-:W5:Y:S01]  /*03e0*/  @!P3 LDG.E R28, desc[UR8][R6.64+0x180] ;  /* 0x00018008061cb981 */ /* 0x000f62000c1e1900 */
[----:B------:R-:W-:-:S03]  /*03f0*/  ISETP.GE.AND P6, PT, R8, R25, PT ;  /* 0x000000190800720c */ /* 0x000fc60003fc6270 */
[----:B------:R-:W5:Y:S04]  /*0400*/  @!P1 LDG.E R26, desc[UR8][R6.64+0x280] ;  /* 0x00028008061a9981 */ /* 0x000f68000c1e1900 */
[----:B------:R-:W5:Y:S06]  /*0410*/  @!P5 LDG.E R17, desc[UR8][R6.64+0x300] ;  /* 0x000300080611d981 */ /* 0x000f6c000c1e1900 */
[----:B------:R0:W5:Y:S01]  /*0420*/  @!P6 LDG.E R18, desc[UR8][R6.64+0x380] ;  /* 0x000380080612e981 */ /* 0x000162000c1e1900 */
[----:B------:R-:W1:Y:S01]  /*0430*/  S2UR UR5, SR_CgaCtaId ;  /* 0x00000000000579c3 */ /* 0x000e620000008800 */
[----:B------:R-:W-:Y:S01]  /*0440*/  IMAD.IADD R13, R23, 0x1, R2 ;  /* 0x00000001170d7824 */ /* 0x000fe200078e0202 */
[----:B------:R-:W-:-:S03]  /*0450*/  UMOV UR4, 0x400 ;  /* 0x0000040000047882 */ /* 0x000fc60000000000 */
[C---:B------:R-:W-:Y:S01]  /*0460*/  VIADD R10, R13.reuse, 0x20 ;  /* 0x000000200d0a7836 */ /* 0x040fe20000000000 */
[C---:B------:R-:W-:Y:S01]  /*0470*/  IADD3 R12, R13.reuse, 0x40, RZ ;  /* 0x000000400d0c7810 */ /* 0x040fe20007ffe0ff */
[C---:B------:R-:W-:Y:S01]  /*0480*/  VIADD R32, R13.reuse, 0x80 ;  /* 0x000000800d207836 */ /* 0x040fe20000000000 */
[CC--:B------:R-:W-:Y:S01]  /*0490*/  LEA.HI.SX32 R8, R13.reuse, R13.reuse, 0x1b ;  /* 0x0000000d0d087211 */ /* 0x0c0fe200078fdaff */
[C---:B------:R-:W-:Y:S01]  /*04a0*/  VIADD R16, R13.reuse, 0x60 ;  /* 0x000000600d107836 */ /* 0x040fe20000000000 */
[C---:B------:R-:W-:Y:S01]  /*04b0*/  IADD3 R36, R13.reuse, 0xc0, RZ ;  /* 0x000000c00d247810 */ /* 0x040fe20007ffe0ff */
[C---:B------:R-:W-:Y:S02]  /*04c0*/  VIADD R34, R13.reuse, 0xa0 ;  /* 0x000000a00d227836 */ /* 0x040fe40000000000 */
[----:B------:R-:W-:Y:S02]  /*04d0*/  VIADD R38, R13, 0xe0 ;  /* 0x000000e00d267836 */ /* 0x000fe40000000000 */
[----:B------:R-:W-:Y:S01]  /*04e0*/  IMAD R27, R2, 0x7, R13 ;  /* 0x00000007021b7824 */ /* 0x000fe200078e020d */
[-C--:B0-----:R-:W-:Y:S01]  /*04f0*/  LEA.HI.SX32 R6, R10, R13.reuse, 0x1b ;  /* 0x0000000d0a067211 */ /* 0x081fe200078fdaff */
[----:B------:R-:W-:Y:S01]  /*0500*/  IMAD R37, R2, 0x8, R23 ;  /* 0x0000000802257824 */ /* 0x000fe200078e0217 */
[-C--:B------:R-:W-:Y:S01]  /*0510*/  LEA.HI.SX32 R14, R12, R13.reuse, 0x1b ;  /* 0x0000000d0c0e7211 */ /* 0x080fe200078fdaff */
[----:B-1----:R-:W-:Y:S01]  /*0520*/  ULEA UR4, UR5, UR4, 0x18 ;  /* 0x0000000405047291 */ /* 0x002fe2000f8ec03f */
[-C--:B------:R-:W-:Y:S01]  /*0530*/  LEA.HI.SX32 R10, R32, R13.reuse, 0x1b ;  /* 0x0000000d200a7211 */ /* 0x080fe200078fdaff */
[----:B------:R-:W-:Y:S01]  /*0540*/  VIADD R32, R27, 0x3 ;  /* 0x000000031b207836 */ /* 0x000fe20000000000 */
[----:B------:R-:W-:-:S02]  /*0550*/  LEA.HI.SX32 R9, R16, R13, 0x1b ;  /* 0x0000000d10097211 */ /* 0x000fc400078fdaff */
[-C--:B------:R-:W-:Y:S02]  /*0560*/  LEA.HI.SX32 R11, R34, R13.reuse, 0x1b ;  /* 0x0000000d220b7211 */ /* 0x080fe400078fdaff */
[-C--:B------:R-:W-:Y:S01]  /*0570*/  LEA.HI.SX32 R12, R36, R13.reuse, 0x1b ;  /* 0x0000000d240c7211 */ /* 0x080fe200078fdaff */
[C---:B------:R-:W-:Y:S01]  /*0580*/  VIADD R36, R27.reuse, 0x4 ;  /* 0x000000041b247836 */ /* 0x040fe20000000000 */
[----:B------:R-:W-:Y:S01]  /*0590*/  LEA R7, R8, UR4, 0x2 ;  /* 0x0000000408077c11 */ /* 0x000fe2000f8e10ff */
[C---:B------:R-:W-:Y:S01]  /*05a0*/  VIADD R34, R27.reuse, 0x1 ;  /* 0x000000011b227836 */ /* 0x040fe20000000000 */
[----:B------:R-:W-:Y:S01]  /*05b0*/  LEA.HI.SX32 R13, R38, R13, 0x1b ;  /* 0x0000000d260d7211 */ /* 0x000fe200078fdaff */
[C---:B------:R-:W-:Y:S01]  /*05c0*/  VIADD R38, R27.reuse, 0x5 ;  /* 0x000000051b267836 */ /* 0x040fe20000000000 */
[C---:B------:R-:W-:Y:S01]  /*05d0*/  IADD3 R16, R27.reuse, 0x2, RZ ;  /* 0x000000021b107810 */ /* 0x040fe20007ffe0ff */
[C---:B------:R-:W-:Y:S01]  /*05e0*/  VIADD R42, R27.reuse, 0x7 ;  /* 0x000000071b2a7836 */ /* 0x040fe20000000000 */
        /* <DEDUP_REMOVED lines=20> */
[----:B------:R-:W-:Y:S01]  /*0730*/  CS2R R38, SRZ ;  /* 0x0000000000267805 */ /* 0x000fe2000001ff00 */
[----:B------:R-:W-:Y:S01]  /*0740*/  IMAD.MOV.U32 R37, RZ, RZ, RZ ;  /* 0x000000ffff257224 */ /* 0x000fe200078e00ff */
[----:B------:R-:W-:Y:S02]  /*0750*/  CS2R R40, SRZ ;  /* 0x0000000000287805 */ /* 0x000fe4000001ff00 */
[----:B------:R-:W-:Y:S01]  /*0760*/  MOV R42, RZ ;  /* 0x000000ff002a7202 */ /* 0x000fe20000000f00 */
[----:B------:R-:W-:Y:S01]  /*0770*/  IMAD.MOV.U32 R44, RZ, RZ, RZ ;  /* 0x000000ffff2c7224 */ /* 0x000fe200078e00ff */
[----:B---3--:R0:W-:Y:S04]  /*0780*/  STS [R7], R30 ;  /* 0x0000001e07007388 */ /* 0x0081e80000000800 */
[----:B--2---:R1:W-:Y:S01]  /*0790*/  STS [R8+0x80], R29 ;  /* 0x0000801d08007388 */ /* 0x0043e20000000800 */
[----:B0-----:R-:W-:-:S03]  /*07a0*/  LEA.HI.SX32 R30, R27, R27, 0x1b ;  /* 0x0000001b1b1e7211 */ /* 0x001fc600078fdaff */
[----:B----4-:R0:W-:Y:S01]  /*07b0*/  STS [R6+0x100], R31 ;  /* 0x0001001f06007388 */ /* 0x0101e20000000800 */
[----:B-1----:R-:W-:-:S03]  /*07c0*/  LEA R29, R30, UR4, 0x2 ;  /* 0x000000041e1d7c11 */ /* 0x002fc6000f8e10ff */
[----:B-----5:R-:W-:Y:S01]  /*07d0*/  STS [R9+0x180], R28 ;  /* 0x0001801c09007388 */ /* 0x020fe20000000800 */
[----:B------:R-:W-:-:S03]  /*07e0*/  LEA R30, R14, UR4, 0x2 ;  /* 0x000000040e1e7c11 */ /* 0x000fc6000f8e10ff */
        /* <DEDUP_REMOVED lines=8> */
[----:B------:R-:W-:Y:S04]  /*0870*/  LDS R26, [R35+0x8] ;  /* 0x00000800231a7984 */ /* 0x000fe80000000800 */
[----:B------:R-:W1:Y:S04]  /*0880*/  LDS R19, [R33+0xc] ;  /* 0x00000c0021137984 */ /* 0x000e680000000800 */
[----:B------:R-:W2:Y:S04]  /*0890*/  LDS R17, [R36+0x10] ;  /* 0x0000100024117984 */ /* 0x000ea80000000800 */
[----:B------:R-:W-:Y:S04]  /*08a0*/  LDS R16, [R32+0x14] ;  /* 0x0000140020107984 */ /* 0x000fe80000000800 */
[----:B------:R-:W-:Y:S04]  /*08b0*/  LDS R18, [R31+0x18] ;  /* 0x000018001f127984 */ /* 0x000fe80000000800 */
[----:B------:R-:W-:Y:S01]  /*08c0*/  LDS R14, [R30+0x1c] ;  /* 0x00001c001e0e7984 */ /* 0x000fe20000000800 */
[----:B------:R-:W-:Y:S01]  /*08d0*/  BAR.SYNC.DEFER_BLOCKING 0x0 ;  /* 0x0000000000007b1d */ /* 0x000fe20000010000 */
[----:B------:R-:W-:-:S06]  /*08e0*/  IMAD.MOV.U32 R27, RZ, RZ, RZ ;  /* 0x000000ffff1b7224 */ /* 0x000fcc00078e00ff */
[----:B------:R-:W3:Y:S01]  /*08f0*/  @!P0 LDG.E R27, desc[UR8][R4.64+0x80] ;  /* 0x00008008041b8981 */ /* 0x000ee2000c1e1900 */
[----:B------:R-:W-:-:S03]  /*0900*/  ISETP.GE.AND P0, PT, R24, R25, PT ;  /* 0x000000191800720c */ /* 0x000fc60003f06270 */
[----:B------:R-:W4:Y:S04]  /*0910*/  @!P4 LDG.E R37, desc[UR8][R4.64+0x100] ;  /* 0x000100080425c981 */ /* 0x000f28000c1e1900 */
[----:B------:R-:W5:Y:S04]  /*0920*/  @!P3 LDG.E R40, desc[UR8][R4.64+0x180] ;  /* 0x000180080428b981 */ /* 0x000f68000c1e1900 */
[----:B------:R-:W5:Y:S04]  /*0930*/  @!P2 LDG.E R39, desc[UR8][R4.64+0x200] ;  /* 0x000200080427a981 */ /* 0x000f68000c1e1900 */
[----:B------:R-:W3:Y:S04]  /*0940*/  @!P0 LDG.E R38, desc[UR8][R4.64] ;  /* 0x0000000804268981 */ /* 0x000ee8000c1e1900 */
[----:B------:R-:W5:Y:S04]  /*0950*/  @!P1 LDG.E R42, desc[UR8][R4.64+0x280] ;  /* 0x00028008042a9981 */ /* 0x000f68000c1e1900 */
[----:B------:R-:W5:Y:S04]  /*0960*/  @!P5 LDG.E R41, desc[UR8][R4.64+0x300] ;  /* 0x000300080429d981 */ /* 0x000f68000c1e1900 */
[----:B------:R1:W5:Y:S01]  /*0970*/  @!P6 LDG.E R44, desc[UR8][R4.64+0x380] ;  /* 0x00038008042ce981 */ /* 0x000362000c1e1900 */
[----:B0-----:R-:W-:Y:S01]  /*0980*/  FMUL.FTZ R15, R15, UR7 ;  /* 0x000000070f0f7c20 */ /* 0x001fe20008410000 */
[----:B-1----:R-:W-:Y:S01]  /*0990*/  FADD.FTZ R4, -R20, 1 ;  /* 0x3f80000014047421 */ /* 0x002fe20000010100 */
[----:B------:R-:W-:Y:S01]  /*09a0*/  FMUL.FTZ R19, R19, UR7 ;  /* 0x0000000713137c20 */ /* 0x000fe20008410000 */
[----:B--2---:R-:W-:Y:S01]  /*09b0*/  FMUL.FTZ R17, R17, UR7 ;  /* 0x0000000711117c20 */ /* 0x004fe20008410000 */
[----:B------:R-:W-:Y:S01]  /*09c0*/  ISETP.GT.AND P0, PT, R25, 0x1ff, PT ;  /* 0x000001ff1900780c */ /* 0x000fe20003f04270 */
[----:B------:R-:W-:Y:S01]  /*09d0*/  BSSY B0, `(.L_x_1848) ;  /* 0x0000091000007945 */ /* 0x000fe20003800000 */
[----:B---3--:R-:W-:Y:S04]  /*09e0*/  STS [R7], R38 ;  /* 0x0000002607007388 */ /* 0x008fe80000000800 */
[----:B------:R-:W-:Y:S04]  /*09f0*/  STS [R8+0x80], R27 ;  /* 0x0000801b08007388 */ /* 0x000fe80000000800 */
[----:B----4-:R-:W-:Y:S04]  /*0a00*/  STS [R6+0x100], R37 ;  /* 0x0001002506007388 */ /* 0x010fe80000000800 */
[----:B-----5:R0:W-:Y:S04]  /*0a10*/  STS [R9+0x180], R40 ;  /* 0x0001802809007388 */ /* 0x0201e80000000800 */
[----:B------:R-:W-:Y:S04]  /*0a20*/  STS [R10+0x200], R39 ;  /* 0x000200270a007388 */ /* 0x000fe80000000800 */
[----:B------:R-:W-:Y:S04]  /*0a30*/  STS [R11+0x280], R42 ;  /* 0x0002802a0b007388 */ /* 0x000fe80000000800 */
[----:B------:R-:W-:Y:S04]  /*0a40*/  STS [R12+0x300], R41 ;  /* 0x000300290c007388 */ /* 0x000fe80000000800 */
[----:B------:R-:W-:Y:S01]  /*0a50*/  STS [R13+0x380], R44 ;  /* 0x0003802c0d007388 */ /* 0x000fe20000000800 */
[----:B------:R-:W-:-:S03]  /*0a60*/  NOP ;  /* 0x0000000000007918 */ /* 0x000fc60000000000 */
[----:B------:R-:W1:Y:S04]  /*0a70*/  LDS R29, [R29] ;  /* 0x000000001d1d7984 */ /* 0x000e680000000800 */
[----:B------:R-:W2:Y:S04]  /*0a80*/  LDS R43, [R34+0x4] ;  /* 0x00000400222b7984 */ /* 0x000ea80000000800 */
[----:B------:R-:W3:Y:S04]  /*0a90*/  LDS R35, [R35+0x8] ;  /* 0x0000080023237984 */ /* 0x000ee80000000800 */
[----:B------:R-:W4:Y:S04]  /*0aa0*/  LDS R33, [R33+0xc] ;  /* 0x00000c0021217984 */ /* 0x000f280000000800 */
[----:B------:R-:W5:Y:S04]  /*0ab0*/  LDS R27, [R36+0x10] ;  /* 0x00001000241b7984 */ /* 0x000f680000000800 */
[----:B------:R-:W5:Y:S04]  /*0ac0*/  LDS R5, [R32+0x14] ;  /* 0x0000140020057984 */ /* 0x000f680000000800 */
[----:B------:R-:W5:Y:S04]  /*0ad0*/  LDS R31, [R31+0x18] ;  /* 0x000018001f1f7984 */ /* 0x000f680000000800 */
[----:B------:R-:W5:Y:S01]  /*0ae0*/  LDS R7, [R30+0x1c] ;  /* 0x00001c001e077984 */ /* 0x000f620000000800 */
[----:B0-----:R-:W-:Y:S01]  /*0af0*/  FMUL.FTZ R9, R28, UR7 ;  /* 0x000000071c097c20 */ /* 0x001fe20008410000 */
[----:B------:R-:W-:-:S03]  /*0b00*/  FMUL.FTZ R8, R4, R15 ;  /* 0x0000000f04087220 */ /* 0x000fc60000410000 */
[----:B------:R-:W-:Y:S01]  /*0b10*/  FMUL.FTZ R6, R4, R9 ;  /* 0x0000000904067220 */ /* 0x000fe20000410000 */
[----:B------:R-:W-:-:S03]  /*0b20*/  FMUL.FTZ R9, R26, UR7 ;  /* 0x000000071a097c20 */ /* 0x000fc60008410000 */
[-C--:B-1----:R-:W-:Y:S01]  /*0b30*/  FFMA.FTZ R6, R29, R20.reuse, R6 ;  /* 0x000000141d067223 */ /* 0x082fe20000010006 */
[----:B--2---:R-:W-:Y:S01]  /*0b40*/  FFMA.FTZ R43, R43, R20, R8 ;  /* 0x000000142b2b7223 */ /* 0x004fe20000010008 */
[----:B------:R-:W-:-:S03]  /*0b50*/  FMUL.FTZ R8, R4, R9 ;  /* 0x0000000904087220 */ /* 0x000fc60000410000 */
[----:B------:R-:W-:Y:S01]  /*0b60*/  FADD.FTZ R43, R6, R43 ;  /* 0x0000002b062b7221 */ /* 0x000fe20000010000 */
[-C--:B---3--:R-:W-:Y:S01]  /*0b70*/  FFMA.FTZ R8, R35, R20.reuse, R8 ;  /* 0x0000001423087223 */ /* 0x088fe20000010008 */
[----:B------:R-:W-:Y:S01]  /*0b80*/  FMUL.FTZ R6, R4, R19 ;  /* 0x0000001304067220 */ /* 0x000fe20000410000 */
[----:B------:R-:W-:Y:S02]  /*0b90*/  FMUL.FTZ R9, R16, UR7 ;  /* 0x0000000710097c20 */ /* 0x000fe40008410000 */
[----:B------:R-:W-:Y:S01]  /*0ba0*/  FADD.FTZ R43, R8, R43 ;  /* 0x0000002b082b7221 */ /* 0x000fe20000010000 */
[-C--:B----4-:R-:W-:Y:S01]  /*0bb0*/  FFMA.FTZ R6, R33, R20.reuse, R6 ;  /* 0x0000001421067223 */ /* 0x090fe20000010006 */
[----:B------:R-:W-:Y:S01]  /*0bc0*/  FMUL.FTZ R8, R4, R17 ;  /* 0x0000001104087220 */ /* 0x000fe20000410000 */
[----:B------:R-:W-:Y:S02]  /*0bd0*/  FMUL.FTZ R11, R18, UR7 ;  /* 0x00000007120b7c20 */ /* 0x000fe40008410000 */
[----:B------:R-:W-:Y:S01]  /*0be0*/  FADD.FTZ R43, R6, R43 ;  /* 0x0000002b062b7221 */ /* 0x000fe20000010000 */
[----:B------:R-:W-:Y:S01]  /*0bf0*/  FMUL.FTZ R6, R4, R9 ;  /* 0x0000000904067220 */ /* 0x000fe20000410000 */
[----:B-----5:R-:W-:Y:S01]  /*0c00*/  FFMA.FTZ R8, R27, R20, R8 ;  /* 0x000000141b087223 */ /* 0x020fe20000010008 */
[----:B------:R-:W-:-:S02]  /*0c10*/  FMUL.FTZ R9, R14, UR7 ;  /* 0x000000070e097c20 */ /* 0x000fc40008410000 */
[-C--:B------:R-:W-:Y:S01]  /*0c20*/  FFMA.FTZ R5, R5, R20.reuse, R6 ;  /* 0x0000001405057223 */ /* 0x080fe20000010006 */
        /* <DEDUP_REMOVED lines=70> */
.L_x_1849:
        /* <DEDUP_REMOVED lines=37> */
.L_x_1850:
[----:B------:R-:W-:Y:S05]  /*12e0*/  BSYNC B0 ;  /* 0x0000000000007941 */ /* 0x000fea0003800000 */
.L_x_1848:
[----:B------:R-:W-:Y:S04]  /*12f0*/  BSSY B0, `(.L_x_1851) ;  /* 0x0000004000007945 */ /* 0x000fe80003800000 */
[----:B------:R-:W-:Y:S05]  /*1300*/  @P0 BRA `(.L_x_1852) ;  /* 0x0000000000080947 */ /* 0x000fea0003800000 */
[----:B------:R-:W2:Y:S02]  /*1310*/  LDC.64 R4, c[0x0][0x228] ;  /* 0x00008a00ff047b82 */ /* 0x000ea40000000a00 */
[----:B--2---:R2:W-:Y:S02]  /*1320*/  REDG.E.ADD.F32.FTZ.RN.STRONG.GPU desc[UR8][R4.64], R26 ;  /* 0x0000001a040079a6 */ /* 0x0045e4000c10f388 */
.L_x_1852:
[----:B------:R-:W-:Y:S05]  /*1330*/  BSYNC B0 ;  /* 0x0000000000007941 */ /* 0x000fea0003800000 */
.L_x_1851:
[----:B--2---:R-:W2:Y:S01]  /*1340*/  LDC R4, c[0x0][0xc] ;  /* 0x00000300ff047b82 */ /* 0x004ea20000000800 */
[----:B------:R-:W-:Y:S01]  /*1350*/  NOP ;  /* 0x0000000000007918 */ /* 0x000fe20000000000 */
[----:B--2---:R-:W-:-:S05]  /*1360*/  IMAD R21, R4, 0x1000, R21 ;  /* 0x0000100004157824 */ /* 0x004fca00078e0215 */
[----:B------:R-:W-:-:S13]  /*1370*/  ISETP.GE.U32.AND P0, PT, R21, UR6, PT ;  /* 0x0000000615007c0c */ /* 0x000fda000bf06070 */
[----:B------:R-:W-:Y:S05]  /*1380*/  @!P0 BRA `(.L_x_1853) ;  /* 0xffffffec008c8947 */ /* 0x000fea000383ffff */
[----:B------:R-:W-:Y:S05]  /*1390*/  EXIT ;  /* 0x000000000000794d */ /* 0x000fea0003800000 */
.L_x_1854:
        /* <DEDUP_REMOVED lines=14> */
.L_x_2170:


//--------------------- .text._Z33kPreconditionOptimizer32bit1StateI6__halfLi5ELi4096ELi8EEvPT_S2_PfS3_ffffiffi --------------------------
	.section	.text._Z33kPreconditionOptimizer32bit1StateI6__halfLi5ELi4096ELi8EEvPT_S2_PfS3_ffffiffi,"ax",@progbits
	.align	128
        .global         _Z33kPreconditionOptimizer32bit1StateI6__halfLi5ELi4096ELi8EEvPT_S2_PfS3_ffffiffi
        .type           _Z33kPreconditionOptimizer32bit1StateI6__halfLi5ELi4096ELi8EEvPT_S2_PfS3_ffffiffi,@function
        .size           _Z33kPreconditionOptimizer32bit1StateI6__halfLi5ELi4096ELi8EEvPT_S2_PfS3_ffffiffi,(.L_x_2171 - _Z33kPreconditionOptimizer32bit1StateI6__halfLi5ELi4096ELi8EEvPT_S2_PfS3_ffffiffi)
        .other          _Z33kPreconditionOptimizer32bit1StateI6__halfLi5ELi4096ELi8EEvPT_S2_PfS3_ffffiffi,@"STO_CUDA_ENTRY STV_DEFAULT"
_Z33kPreconditionOptimizer32bit1StateI6__halfLi5ELi4096ELi8EEvPT_S2_PfS3_ffffiffi:
.text._Z33kPreconditionOptimizer32bit1StateI6__halfLi5ELi4096ELi8EEvPT_S2_PfS3_ffffiffi:
        /* <DEDUP_REMOVED lines=28> */
.L_x_1860:
[----:B------:R-:W-:Y:S01]  /*01c0*/  IMAD.MOV R6, RZ, RZ, -R21 ;  /* 0x000000ffff067224 */ /* 0x000fe200078e0a15 */
[C---:B------:R-:W-:Y:S01]  /*01d0*/  LOP3.LUT R4, R24.reuse, 0x20, RZ, 0xfc, !PT ;  /* 0x0000002018047812 */ /* 0x040fe200078efcff */
[----:B------:R-:W-:Y:S01]  /*01e0*/  BAR.SYNC.DEFER_BLOCKING 0x0 ;  /* 0x0000000000007b1d */ /* 0x000fe20000010000 */
[----:B------:R-:W-:Y:S02]  /*01f0*/  LOP3.LUT R8, R24, 0x60, RZ, 0xfc, !PT ;  /* 0x0000006018087812 */ /* 0x000fe400078efcff */
[----:B-1----:R-:W-:Y:S02]  /*0200*/  VIADDMNMX.U32 R25, R6, R3, 0x1000, PT ;  /* 0x0000100006197446 */ /* 0x002fe40003800003 */
[----:B------:R-:W-:Y:S02]  /*0210*/  IADD3 R5, P1, R24, R21, RZ ;  /* 0x0000001518057210 */ /* 0x000fe40007f3e0ff */
        /* <DEDUP_REMOVED lines=35> */
[----:B------:R-:W-:-:S04]  /*0450*/  IMAD.IADD R15, R23, 0x1, R2 ;  /* 0x00000001170f7824 */ /* 0x000fc800078e0202 */
[C---:B------:R-:W-:Y:S02]  /*0460*/  VIADD R6, R15.reuse, 0x20 ;  /* 0x000000200f067836 */ /* 0x040fe40000000000 */
[C---:B------:R-:W-:Y:S02]  /*0470*/  VIADD R16, R15.reuse, 0xa0 ;  /* 0x000000a00f107836 */ /* 0x040fe40000000000 */
[C---:B------:R-:W-:Y:S02]  /*0480*/  VIADD R10, R15.reuse, 0x40 ;  /* 0x000000400f0a7836 */ /* 0x040fe40000000000 */
[C---:B------:R-:W-:Y:S01]  /*0490*/  VIADD R18, R15.reuse, 0xc0 ;  /* 0x000000c00f127836 */ /* 0x040fe20000000000 */
[----:B------:R-:W-:Y:S01]  /*04a0*/  UMOV UR4, 0x400 ;  /* 0x0000040000047882 */ /* 0x000fe20000000000 */
[C---:B------:R-:W-:Y:S02]  /*04b0*/  VIADD R26, R15.reuse, 0xe0 ;  /* 0x000000e00f1a7836 */ /* 0x040fe40000000000 */
[----:B------:R-:W-:Y:S01]  /*04c0*/  IMAD R35, R2, 0x7, R15 ;  /* 0x0000000702237824 */ /* 0x000fe200078e020f */
[-C--:B0-----:R-:W-:Y:S01]  /*04d0*/  LEA.HI.SX32 R8, R6, R15.reuse, 0x1b ;  /* 0x0000000f06087211 */ /* 0x081fe200078fdaff */
[C---:B------:R-:W-:Y:S01]  /*04e0*/  VIADD R14, R15.reuse, 0x80 ;  /* 0x000000800f0e7836 */ /* 0x040fe20000000000 */
[-C--:B------:R-:W-:Y:S01]  /*04f0*/  LEA.HI.SX32 R6, R16, R15.reuse, 0x1b ;  /* 0x0000000f10067211 */ /* 0x080fe200078fdaff */
[----:B------:R-:W-:Y:S01]  /*0500*/  VIADD R12, R15, 0x60 ;  /* 0x000000600f0c7836 */ /* 0x000fe20000000000 */
[-C--:B------:R-:W-:Y:S01]  /*0510*/  LEA.HI.SX32 R9, R10, R15.reuse, 0x1b ;  /* 0x0000000f0a097211 */ /* 0x080fe200078fdaff */
[----:B------:R-:W-:Y:S01]  /*0520*/  IMAD R41, R2, 0x8, R23 ;  /* 0x0000000802297824 */ /* 0x000fe200078e0217 */
[-C--:B------:R-:W-:Y:S01]  /*0530*/  LEA.HI.SX32 R11, R18, R15.reuse, 0x1b ;  /* 0x0000000f120b7211 */ /* 0x080fe200078fdaff */
[----:B------:R-:W-:Y:S01]  /*0540*/  VIADD R16, R35, 0x2 ;  /* 0x0000000223107836 */ /* 0x000fe20000000000 */
[----:B-1----:R-:W-:Y:S01]  /*0550*/  ULEA UR4, UR5, UR4, 0x18 ;  /* 0x0000000405047291 */ /* 0x002fe2000f8ec03f */
[-C--:B------:R-:W-:Y:S01]  /*0560*/  LEA.HI.SX32 R7, R15, R15.reuse, 0x1b ;  /* 0x0000000f0f077211 */ /* 0x080fe200078fdaff */
        /* <DEDUP_REMOVED lines=9> */
[----:B------:R-:W-:Y:S02]  /*0600*/  LEA R36, R7, UR4, 0x1 ;  /* 0x0000000407247c11 */ /* 0x000fe4000f8e08ff */
[-C--:B------:R-:W-:Y:S02]  /*0610*/  LEA.HI.SX32 R15, R16, R41.reuse, 0x1b ;  /* 0x00000029100f7211 */ /* 0x080fe400078fdaff */
[-C--:B------:R-:W-:Y:S02]  /*0620*/  LEA.HI.SX32 R16, R18, R41.reuse, 0x1b ;  /* 0x0000002912107211 */ /* 0x080fe400078fdaff */
[----:B------:R-:W-:Y:S02]  /*0630*/  LEA R37, R8, UR4, 0x1 ;  /* 0x0000000408257c11 */ /* 0x000fe4000f8e08ff */
[----:B------:R-:W-:-:S02]  /*0640*/  LEA.HI.SX32 R17, R26, R41, 0x1b ;  /* 0x000000291a117211 */ /* 0x000fc400078fdaff */
[-C--:B------:R-:W-:Y:S02]  /*0650*/  LEA.HI.SX32 R18, R38, R41.reuse, 0x1b ;  /* 0x0000002926127211 */ /* 0x080fe400078fdaff */
[----:B------:R-:W-:Y:S02]  /*0660*/  LEA R39, R9, UR4, 0x1 ;  /* 0x0000000409277c11 */ /* 0x000fe4000f8e08ff */
        /* <DEDUP_REMOVED lines=9> */
[----:B------:R-:W-:Y:S01]  /*0700*/  LEA R44, R26, UR4, 0x1 ;  /* 0x000000041a2c7c11 */ /* 0x000fe2000f8e08ff */
[----:B--2---:R0:W-:Y:S04]  /*0710*/  STS.U16 [R36], R33 ;  /* 0x0000002124007388 */ /* 0x0041e80000000400 */
[----:B----4-:R1:W-:Y:S04]  /*0720*/  STS.U16 [R37+0x40], R34 ;  /* 0x0000402225007388 */ /* 0x0103e80000000400 */
[----:B-----5:R2:W-:Y:S01]  /*0730*/  STS.U16 [R39+0x80], R32 ;  /* 0x0000802027007388 */ /* 0x0205e20000000400 */
[----:B0-----:R-:W-:-:S03]  /*0740*/  LEA R33, R35, UR4, 0x1 ;  /* 0x0000000423217c11 */ /* 0x001fc6000f8e08ff */
[----:B---3--:R0:W-:Y:S01]  /*0750*/  STS.U16 [R38+0xc0], R31 ;  /* 0x0000c01f26007388 */ /* 0x0081e20000000400 */
[----:B-1----:R-:W-:-:S03]  /*0760*/  LEA R34, R18, UR4, 0x1 ;  /* 0x0000000412227c11 */ /* 0x002fc6000f8e08ff */
[----:B------:R1:W-:Y:S01]  /*0770*/  STS.U16 [R41+0x100], R28 ;  /* 0x0001001c29007388 */ /* 0x0003e20000000400 */
[----:B------:R-:W-:Y:S02]  /*0780*/  LEA R37, R15, UR4, 0x1 ;  /* 0x000000040f257c11 */ /* 0x000fe4000f8e08ff */
[----:B--2---:R-:W-:Y:S01]  /*0790*/  LEA R32, R14, UR4, 0x1 ;  /* 0x000000040e207c11 */ /* 0x004fe2000f8e08ff */
[----:B------:R-:W-:Y:S01]  /*07a0*/  STS.U16 [R43+0x140], R30 ;  /* 0x0001401e2b007388 */ /* 0x000fe20000000400 */
[----:B------:R-:W-:Y:S02]  /*07b0*/  LEA R39, R17, UR4, 0x1 ;  /* 0x0000000411277c11 */ /* 0x000fe4000f8e08ff */
[----:B0-----:R-:W-:Y:S02]  /*07c0*/  LEA R38, R16, UR4, 0x1 ;  /* 0x0000000410267c11 */ /* 0x001fe4000f8e08ff */
[----:B-1----:R-:W-:Y:S01]  /*07d0*/  LEA R28, R19, UR4, 0x1 ;  /* 0x00000004131c7c11 */ /* 0x002fe2000f8e08ff */
[----:B------:R-:W-:Y:S04]  /*07e0*/  STS.U16 [R40+0x180], R29 ;  /* 0x0001801d28007388 */ /* 0x000fe80000000400 */
[----:B------:R0:W-:Y:S01]  /*07f0*/  STS.U16 [R42+0x1c0], R27 ;  /* 0x0001c01b2a007388 */ /* 0x0001e20000000400 */
[----:B------:R-:W-:-:S03]  /*0800*/  NOP ;  /* 0x0000000000007918 */ /* 0x000fc60000000000 */
[----:B------:R-:W1:Y:S04]  /*0810*/  LDS.U16 R33, [R33] ;  /* 0x0000000021217984 */ /* 0x000e680000000400 */
[----:B------:R-:W2:Y:S04]  /*0820*/  LDS.U16 R32, [R32+0x2] ;  /* 0x0000020020207984 */ /* 0x000ea80000000400 */
[----:B------:R-:W3:Y:S04]  /*0830*/  LDS.U16 R31, [R37+0x4] ;  /* 0x00000400251f7984 */ /* 0x000ee80000000400 */
[----:B------:R-:W4:Y:S04]  /*0840*/  LDS.U16 R30, [R38+0x6] ;  /* 0x00000600261e7984 */ /* 0x000f280000000400 */
[----:B------:R5:W4:Y:S04]  /*0850*/  LDS.U16 R29, [R39+0x8] ;  /* 0x00000800271d7984 */ /* 0x000b280000000400 */
[----:B------:R-:W4:Y:S04]  /*0860*/  LDS.U16 R34, [R34+0xa] ;  /* 0x00000a0022227984 */ /* 0x000f280000000400 */
[----:B------:R-:W4:Y:S04]  /*0870*/  LDS.U16 R28, [R28+0xc] ;  /* 0x00000c001c1c7984 */ /* 0x000f280000000400 */
[----:B------:R1:W4:Y:S01]  /*0880*/  LDS.U16 R27, [R44+0xe] ;  /* 0x00000e002c1b7984 */ /* 0x0003220000000400 */
[----:B------:R-:W-:Y:S01]  /*0890*/  IMAD.MOV.U32 R36, RZ, RZ, RZ ;  /* 0x000000ffff247224 */ /* 0x000fe200078e00ff */
[----:B------:R-:W-:Y:S01]  /*08a0*/  BAR.SYNC.DEFER_BLOCKING 0x0 ;  /* 0x0000000000007b1d */ /* 0x000fe20000010000 */
[----:B0-----:R-:W-:-:S02]  /*08b0*/  CS2R R42, SRZ ;  /* 0x00000000002a7805 */ /* 0x001fc4000001ff00 */
[----:B------:R-:W-:Y:S02]  /*08c0*/  CS2R R40, SRZ ;  /* 0x0000000000287805 */ /* 0x000fe4000001ff00 */
[----:B-----5:R-:W-:Y:S01]  /*08d0*/  CS2R R38, SRZ ;  /* 0x0000000000267805 */ /* 0x020fe2000001ff00 */
[----:B------:R-:W-:Y:S01]  /*08e0*/  IMAD.MOV.U32 R37, RZ, RZ, RZ ;  /* 0x000000ffff257224 */ /* 0x000fe200078e00ff */
        /* <DEDUP_REMOVED lines=8> */
[----:B------:R0:W5:Y:S01]  /*0970*/  @!P6 LDG.E R37, desc[UR8][R4.64+0x380] ;  /* 0x000380080425e981 */ /* 0x000162000c1e1900 */
[----:B-1----:R-:W-:-:S02]  /*0980*/  LEA R44, R7, UR4, 0x2 ;  /* 0x00000004072c7c11 */ /* 0x002fc4000f8e10ff */
        /* <DEDUP_REMOVED lines=9> */
[----:B------:R-:W-:Y:S02]  /*0a20*/  HADD2.F32 R33, -RZ, R33.H0_H0 ;  /* 0x20000021ff217230 */ /* 0x000fe40000004100 */
[----:B--2---:R-:W-:-:S03]  /*0a30*/  HADD2.F32 R32, -RZ, R32.H0_H0 ;  /* 0x20000020ff207230 */ /* 0x004fc60000004100 */
[----:B------:R-:W-:Y:S02]  /*0a40*/  FMUL.FTZ R33, R33, UR7 ;  /* 0x0000000721217c20 */ /* 0x000fe40008410000 */
[----:B------:R-:W-:Y:S01]  /*0a50*/  FMUL.FTZ R32, R32, UR7 ;  /* 0x0000000720207c20 */ /* 0x000fe20008410000 */
[----:B---3--:R-:W-:Y:S02]  /*0a60*/  HADD2.F32 R31, -RZ, R31.H0_H0 ;  /* 0x2000001fff1f7230 */ /* 0x008fe40000004100 */
[----:B----4-:R-:W-:Y:S02]  /*0a70*/  HADD2.F32 R30, -RZ, R30.H0_H0 ;  /* 0x2000001eff1e7230 */ /* 0x010fe40000004100 */
[----:B------:R-:W-:Y:S01]  /*0a80*/  F2FP.F16.F32.PACK_AB R33, R32, R33 ;  /* 0x000000212021723e */ /* 0x000fe200000000ff */
[----:B------:R-:W-:Y:S01]  /*0a90*/  FMUL.FTZ R31, R31, UR7 ;  /* 0x000000071f1f7c20 */ /* 0x000fe20008410000 */
[----:B------:R-:W-:Y:S01]  /*0aa0*/  FADD.FTZ R4, -R20, 1 ;  /* 0x3f80000014047421 */ /* 0x000fe20000010100 */
[----:B------:R-:W-:-:S02]  /*0ab0*/  FMUL.FTZ R30, R30, UR7 ;  /* 0x000000071e1e7c20 */ /* 0x000fc40008410000 */
[--C-:B------:R-:W-:Y:S02]  /*0ac0*/  HADD2.F32 R35, -RZ, R33.reuse.H0_H0 ;  /* 0x20000021ff237230 */ /* 0x100fe40000004100 */
[----:B------:R-:W-:Y:S01]  /*0ad0*/  HADD2.F32 R33, -RZ, R33.H1_H1 ;  /* 0x30000021ff217230 */ /* 0x000fe20000004100 */
[----:B------:R-:W-:Y:S01]  /*0ae0*/  F2FP.F16.F32.PACK_AB R31, R30, R31 ;  /* 0x0000001f1e1f723e */ /* 0x000fe200000000ff */
[----:B------:R-:W-:Y:S02]  /*0af0*/  HADD2.F32 R29, -RZ, R29.H0_H0 ;  /* 0x2000001dff1d7230 */ /* 0x000fe40000004100 */
[----:B------:R-:W-:Y:S02]  /*0b00*/  HADD2.F32 R34, -RZ, R34.H0_H0 ;  /* 0x20000022ff227230 */ /* 0x000fe40000004100 */
[----:B------:R-:W-:Y:S01]  /*0b10*/  FMUL.FTZ R8, R4, R33 ;  /* 0x0000002104087220 */ /* 0x000fe20000410000 */
[----:B------:R-:W-:Y:S02]  /*0b20*/  FMUL.FTZ R29, R29, UR7 ;  /* 0x000000071d1d7c20 */ /* 0x000fe40008410000 */
[----:B------:R-:W-:Y:S01]  /*0b30*/  FMUL.FTZ R34, R34, UR7 ;  /* 0x0000000722227c20 */ /* 0x000fe20008410000 */
[----:B------:R-:W-:-:S02]  /*0b40*/  HADD2.F32 R28, -RZ, R28.H0_H0 ;  /* 0x2000001cff1c7230 */ /* 0x000fc40000004100 */
[----:B------:R-:W-:Y:S02]  /*0b50*/  HADD2.F32 R27, -RZ, R27.H0_H0 ;  /* 0x2000001bff1b7230 */ /* 0x000fe40000004100 */
[----:B------:R-:W-:Y:S01]  /*0b60*/  F2FP.F16.F32.PACK_AB R29, R34, R29 ;  /* 0x0000001d221d723e */ /* 0x000fe200000000ff */
[----:B------:R-:W-:Y:S02]  /*0b70*/  FMUL.FTZ R28, R28, UR7 ;  /* 0x000000071c1c7c20 */ /* 0x000fe40008410000 */
[----:B------:R-:W-:-:S05]  /*0b80*/  FMUL.FTZ R27, R27, UR7 ;  /* 0x000000071b1b7c20 */ /* 0x000fca0008410000 */
[----:B------:R-:W-:Y:S02]  /*0b90*/  F2FP.F16.F32.PACK_AB R28, R27, R28 ;  /* 0x0000001c1b1c723e */ /* 0x000fe400000000ff */
[----:B------:R-:W-:Y:S01]  /*0ba0*/  ISETP.GT.AND P0, PT, R25, 0x1ff, PT ;  /* 0x000001ff1900780c */ /* 0x000fe20003f04270 */
[----:B------:R-:W-:Y:S01]  /*0bb0*/  BSSY B0, `(.L_x_1855) ;  /* 0x0000097000007945 */ /* 0x000fe20003800000 */
[----:B-----5:R-:W-:Y:S04]  /*0bc0*/  STS [R44], R43 ;  /* 0x0000002b2c007388 */ /* 0x020fe80000000800 */
[----:B------:R0:W-:Y:S04]  /*0bd0*/  STS [R7+0x80], R36 ;  /* 0x0000802407007388 */ /* 0x0001e80000000800 */
[----:B------:R1:W-:Y:S04]  /*0be0*/  STS [R9+0x100], R42 ;  /* 0x0001002a09007388 */ /* 0x0003e80000000800 */
[----:B------:R-:W-:Y:S01]  /*0bf0*/  STS [R12+0x180], R41 ;  /* 0x000180290c007388 */ /* 0x000fe20000000800 */
[----:B0-----:R-:W-:-:S03]  /*0c00*/  LEA R7, R14, UR4, 0x2 ;  /* 0x000000040e077c11 */ /* 0x001fc6000f8e10ff */
[----:B------:R0:W-:Y:S04]  /*0c10*/  STS [R13+0x200], R40 ;  /* 0x000200280d007388 */ /* 0x0001e80000000800 */
[----:B------:R2:W-:Y:S04]  /*0c20*/  STS [R6+0x280], R39 ;  /* 0x0002802706007388 */ /* 0x0005e80000000800 */
[----:B------:R-:W-:Y:S04]  /*0c30*/  STS [R11+0x300], R38 ;  /* 0x000300260b007388 */ /* 0x000fe80000000800 */
[----:B------:R-:W-:Y:S01]  /*0c40*/  STS [R10+0x380], R37 ;  /* 0x000380250a007388 */ /* 0x000fe20000000800 */
[----:B------:R-:W-:-:S03]  /*0c50*/  NOP ;  /* 0x0000000000007918 */ /* 0x000fc60000000000 */
[----:B------:R-:W3:Y:S01]  /*0c60*/  LDS R7, [R7+0x4] ;  /* 0x0000040007077984 */ /* 0x000ee20000000800 */
[----:B-1----:R-:W-:-:S03]  /*0c70*/  LEA R9, R15, UR4, 0x2 ;  /* 0x000000040f097c11 */ /* 0x002fc6000f8e10ff */
[----:B------:R-:W1:Y:S01]  /*0c80*/  LDS R5, [R5] ;  /* 0x0000000005057984 */ /* 0x000e620000000800 */
[----:B0-----:R-:W-:-:S03]  /*0c90*/  LEA R13, R17, UR4, 0x2 ;  /* 0x00000004110d7c11 */ /* 0x001fc6000f8e10ff */
[----:B------:R-:W0:Y:S01]  /*0ca0*/  LDS R9, [R9+0x8] ;  /* 0x0000080009097984 */ /* 0x000e220000000800 */
[----:B------:R-:W-:-:S03]  /*0cb0*/  LEA R15, R18, UR4, 0x2 ;  /* 0x00000004120f7c11 */ /* 0x000fc6000f8e10ff */
[----:B------:R-:W4:Y:S01]  /*0cc0*/  LDS R11, [R16+0xc] ;  /* 0x00000c00100b7984 */ /* 0x000f220000000800 */
[----:B------:R-:W-:-:S03]  /*0cd0*/  LEA R17, R19, UR4, 0x2 ;  /* 0x0000000413117c11 */ /* 0x000fc6000f8e10ff */
[----:B------:R-:W5:Y:S01]  /*0ce0*/  LDS R13, [R13+0x10] ;  /* 0x000010000d0d7984 */ /* 0x000f620000000800 */
[----:B------:R-:W-:-:S03]  /*0cf0*/  LEA R19, R26, UR4, 0x2 ;  /* 0x000000041a137c11 */ /* 0x000fc6000f8e10ff */
[----:B------:R-:W5:Y:S04]  /*0d00*/  LDS R15, [R15+0x14] ;  /* 0x000014000f0f7984 */ /* 0x000f680000000800 */
[----:B------:R-:W5:Y:S04]  /*0d10*/  LDS R17, [R17+0x18] ;  /* 0x0000180011117984 */ /* 0x000f680000000800 */
[----:B------:R-:W5:Y:S01]  /*0d20*/  LDS R19, [R19+0x1c] ;  /* 0x00001c0013137984 */ /* 0x000f620000000800 */
[----:B--2---:R-:W-:Y:S01]  /*0d30*/  FMUL.FTZ R6, R35, R4 ;  /* 0x0000000423067220 */ /* 0x004fe20000410000 */
[----:B---3--:R-:W-:Y:S01]  /*0d40*/  FFMA.FTZ R8, R7, R20, R8 ;  /* 0x0000001407087223 */ /* 0x008fe20000010008 */
[----:B------:R-:W-:-:S02]  /*0d50*/  HADD2.F32 R7, -RZ, R31.H0_H0 ;  /* 0x2000001fff077230 */ /* 0x000fc40000004100 */
[----:B------:R-:W-:Y:S02]  /*0d60*/  HADD2.F32 R31, -RZ, R31.H1_H1 ;  /* 0x3000001fff1f7230 */ /* 0x000fe40000004100 */
[----:B-1----:R-:W-:Y:S01]  /*0d70*/  FFMA.FTZ R5, R5, R20, R6 ;  /* 0x0000001405057223 */ /* 0x002fe20000010006 */
[----:B------:R-:W-:-:S03]  /*0d80*/  FMUL.FTZ R6, R4, R7 ;  /* 0x0000000704067220 */ /* 0x000fc60000410000 */
[----:B------:R-:W-:Y:S01]  /*0d90*/  FADD.FTZ R33, R5, R8 ;  /* 0x0000000805217221 */ /* 0x000fe20000010000 */
[--C-:B------:R-:W-:Y:S02]  /*0da0*/  HADD2.F32 R5, -RZ, R29.reuse.H0_H0 ;  /* 0x2000001dff057230 */ /* 0x100fe40000004100 */
[-C--:B0-----:R-:W-:Y:S01]  /*0db0*/  FFMA.FTZ R6, R9, R20.reuse, R6 ;  /* 0x0000001409067223 */ /* 0x081fe20000010006 */
[----:B------:R-:W-:Y:S01]  /*0dc0*/  FMUL.FTZ R8, R4, R31 ;  /* 0x0000001f04087220 */ /* 0x000fe20000410000 */
[----:B------:R-:W-:Y:S02]  /*0dd0*/  HADD2.F32 R29, -RZ, R29.H1_H1 ;  /* 0x3000001dff1d7230 */ /* 0x000fe40000004100 */
[----:B------:R-:W-:Y:S01]  /*0de0*/  FADD.FTZ R33, R6, R33 ;  /* 0x0000002106217221 */ /* 0x000fe20000010000 */
[----:B----4-:R-:W-:Y:S01]  /*0df0*/  FFMA.FTZ R8, R11, R20, R8 ;  /* 0x000000140b087223 */ /* 0x010fe20000010008 */
[----:B------:R-:W-:Y:S01]  /*0e00*/  FMUL.FTZ R6, R4, R5 ;  /* 0x0000000504067220 */ /* 0x000fe20000410000 */
[----:B------:R-:W-:-:S02]  /*0e10*/  HADD2.F32 R5, -RZ, R28.H0_H0 ;  /* 0x2000001cff057230 */ /* 0x000fc40000004100 */
[----:B------:R-:W-:Y:S01]  /*0e20*/  FADD.FTZ R33, R8, R33 ;  /* 0x0000002108217221 */ /* 0x000fe20000010000 */
[-C--:B-----5:R-:W-:Y:S01]  /*0e30*/  FFMA.FTZ R6, R13, R20.reuse, R6 ;  /* 0x000000140d067223 */ /* 0x0a0fe20000010006 */
[----:B------:R-:W-:Y:S01]  /*0e40*/  FMUL.FTZ R8, R4, R29 ;  /* 0x0000001d04087220 */ /* 0x000fe20000410000 */
[----:B------:R-:W-:Y:S02]  /*0e50*/  HADD2.F32 R7, -RZ, R28.H1_H1 ;  /* 0x3000001cff077230 */ /* 0x000fe40000004100 */
[----:B------:R-:W-:Y:S01]  /*0e60*/  FADD.FTZ R33, R6, R33 ;  /* 0x0000002106217221 */ /* 0x000fe20000010000 */
[-C--:B------:R-:W-:Y:S01]  /*0e70*/  FFMA.FTZ R8, R15, R20.reuse, R8 ;  /* 0x000000140f087223 */ /* 0x080fe20000010008 */
        /* <DEDUP_REMOVED lines=69> */
.L_x_1856:
        /* <DEDUP_REMOVED lines=37> */
.L_x_1857:
[----:B------:R-:W-:Y:S05]  /*1520*/  BSYNC B0 ;  /* 0x0000000000007941 */ /* 0x000fea0003800000 */
.L_x_1855:
[----:B------:R-:W-:Y:S04]  /*1530*/  BSSY B0, `(.L_x_1858) ;  /* 0x0000004000007945 */ /* 0x000fe80003800000 */
[----:B------:R-:W-:Y:S05]  /*1540*/  @P0 BRA `(.L_x_1859) ;  /* 0x0000000000080947 */ /* 0x000fea0003800000 */
[----:B------:R-:W2:Y:S02]  /*1550*/  LDC.64 R4, c[0x0][0x228] ;  /* 0x00008a00ff047b82 */ /* 0x000ea40000000a00 */
[----:B--2---:R2:W-:Y:S02]  /*1560*/  REDG.E.ADD.F32.FTZ.RN.STRONG.GPU desc[UR8][R4.64], R26 ;  /* 0x0000001a040079a6 */ /* 0x0045e4000c10f388 */
.L_x_1859:
[----:B------:R-:W-:Y:S05]  /*1570*/  BSYNC B0 ;  /* 0x0000000000007941 */ /* 0x000fea0003800000 */
.L_x_1858:
[----:B--2---:R-:W2:Y:S01]  /*1580*/  LDC R4, c[0x0][0xc] ;  /* 0x00000300ff047b82 */ /* 0x004ea20000000800 */
[----:B------:R-:W-:Y:S01]  /*1590*/  NOP ;  /* 0x0000000000007918 */ /* 0x000fe20000000000 */
[----:B--2---:R-:W-:-:S05]  /*15a0*/  IMAD R21, R4, 0x1000, R21 ;  /* 0x0000100004157824 */ /* 0x004fca00078e0215 */
[----:B------:R-:W-:-:S13]  /*15b0*/  ISETP.GE.U32.AND P0, PT, R21, UR6, PT ;  /* 0x0000000615007c0c */ /* 0x000fda000bf06070 */
[----:B------:R-:W-:Y:S05]  /*15c0*/  @!P0 BRA `(.L_x_1860) ;  /* 0xffffffe800fc8947 */ /* 0x000fea000383ffff */
[----:B------:R-:W-:Y:S05]  /*15d0*/  EXIT ;  /* 0x000000000000794d */ /* 0x000fea0003800000 */
.L_x_1861:
        /* <DEDUP_REMOVED lines=10> */
.L_x_2171:


//--------------------- .text._Z33kPreconditionOptimizer32bit1StateI13__nv_bfloat16Li2ELi4096ELi8EEvPT_S2_PfS3_ffffiffi --------------------------
	.section	.text._Z33kPreconditionOptimizer32bit1StateI13__nv_bfloat16Li2ELi4096ELi8EEvPT_S2_PfS3_ffffiffi,"ax",@progbits
	.align	128
        .global         _Z33kPreconditionOptimizer32bit1StateI13__nv_bfloat16Li2ELi4096ELi8EEvPT_S2_PfS3_ffffiffi
        .type           _Z33kPreconditionOptimizer32bit1StateI13__nv_bfloat16Li2ELi4096ELi8EEvPT_S2_PfS3_ffffiffi,@function
        .size           _Z33kPreconditionOptimizer32bit1StateI13__nv_bfloat16Li2ELi4096ELi8EEvPT_S2_PfS3_ffffiffi,(.L_x_2172 - _Z33kPreconditionOptimizer32bit1StateI13__nv_bfloat16Li2ELi4096ELi8EEvPT_S2_PfS3_ffffiffi)
        .other          _Z33kPreconditionOptimizer32bit1StateI13__nv_bfloat16Li2ELi4096ELi8EEvPT_S2_PfS3_ffffiffi,@"STO_CUDA_ENTRY STV_DEFAULT"
_Z33kPreconditionOptimizer32bit1StateI13__nv_bfloat16Li2ELi4096ELi8EEvPT_S2_PfS3_ffffiffi:
.text._Z33kPreconditionOptimizer32bit1StateI13__nv_bfloat16Li2ELi4096ELi8EEvPT_S2_PfS3_ffffiffi:
        /* <DEDUP_REMOVED lines=21> */
[----:B------:R-:W-:Y:S02]  /*0150*/  ULDC.64 UR12, c[0x0][0x220] ;  /* 0x00008800000c7ab9 */ /* 0x000fe40000000a00 */
[----:B------:R-:W3:Y:S01]  /*0160*/  LDC R20, c[0x0][0x230] ;  /* 0x00008c00ff147b82 */ /* 0x000ee20000000800 */
[----:B0-----:R-:W-:Y:S01]  /*0170*/  IMAD.SHL.U32 R23, R0, 0x8, RZ ;  /* 0x0000000800177824 */ /* 0x001fe200078e00ff */
[----:B------:R-:W-:-:S04]  /*0180*/  SHF.R.S32.HI R5, RZ, 0x1f, R0 ;  /* 0x0000001fff057819 */ /* 0x000fc80000011400 */
[----:B------:R-:W-:Y:S02]  /*0190*/  LEA.HI R5, R5, R0, RZ, 0x5 ;  /* 0x0000000005057211 */ /* 0x000fe400078f28ff */
[----:B------:R-:W-:Y:S02]  /*01a0*/  LOP3.LUT R23, R23, 0xffffff00, RZ, 0xc0, !PT ;  /* 0xffffff0017177812 */ /* 0x000fe400078ec0ff */
[----:B------:R-:W-:Y:S02]  /*01b0*/  SHF.R.S32.HI R22, RZ, 0x5, R5 ;  /* 0x00000005ff167819 */ /* 0x000fe40000011405 */
[----:B--2---:R-:W-:-:S07]  /*01c0*/  LOP3.LUT R24, R23, 0x1f, R0, 0xf8, !PT ;  /* 0x0000001f17187812 */ /* 0x004fce00078ef800 */
.L_x_1867:
[----:B------:R-:W-:Y:S01]  /*01d0*/  IADD3 R6, -R21, RZ, RZ ;  /* 0x000000ff15067210 */ /* 0x000fe20007ffe1ff */
[----:B------:R-:W-:Y:S01]  /*01e0*/  BAR.SYNC.DEFER_BLOCKING 0x0 ;  /* 0x0000000000007b1d */ /* 0x000fe20000010000 */
[----:B------:R-:W-:Y:S02]  /*01f0*/  LOP3.LUT R4, R24, 0x20, RZ, 0xfc, !PT ;  /* 0x0000002018047812 */ /* 0x000fe400078efcff */
[----:B-1----:R-:W-:Y:S02]  /*0200*/  VIADDMNMX.U32 R25, R6, R3, 0x1000, PT ;  /* 0x0000100006197446 */ /* 0x002fe40003800003 */
[----:B------:R-:W-:Y:S02]  /*0210*/  LOP3.LUT R6, R24, 0x40, RZ, 0xfc, !PT ;  /* 0x0000004018067812 */ /* 0x000fe400078efcff */
[----:B------:R-:W-:Y:S02]  /*0220*/  ISETP.GE.AND P0, PT, R4, R25, PT ;  /* 0x000000190400720c */ /* 0x000fe40003f06270 */
[----:B------:R-:W-:-:S02]  /*0230*/  LOP3.LUT R4, R24, 0x80, RZ, 0xfc, !PT ;  /* 0x0000008018047812 */ /* 0x000fc400078efcff */
[----:B------:R-:W-:Y:S02]  /*0240*/  IADD3 R5, P1, R24, R21, RZ ;  /* 0x0000001518057210 */ /* 0x000fe40007f3e0ff */
[-C--:B------:R-:W-:Y:S02]  /*0250*/  ISETP.GE.AND P4, PT, R6, R25.reuse, PT ;  /* 0x000000190600720c */ /* 0x080fe40003f86270 */
[----:B------:R-:W-:Y:S02]  /*0260*/  ISETP.GE.AND P2, PT, R4, R25, PT ;  /* 0x000000190400720c */ /* 0x000fe40003f46270 */
[C---:B------:R-:W-:Y:S02]  /*0270*/  LEA.HI.X.SX32 R10, R24.reuse, RZ, 0x1, P1 ;  /* 0x000000ff180a7211 */ /* 0x040fe400008f0eff */
[----:B------:R-:W-:Y:S02]  /*0280*/  LEA R6, P5, R5, UR10, 0x1 ;  /* 0x0000000a05067c11 */ /* 0x000fe4000f8a08ff */
[----:B------:R-:W-:-:S02]  /*0290*/  LOP3.LUT R8, R24, 0x60, RZ, 0xfc, !PT ;  /* 0x0000006018087812 */ /* 0x000fc400078efcff */
[C---:B------:R-:W-:Y:S02]  /*02a0*/  LEA R4, P6, R5.reuse, UR12, 0x2 ;  /* 0x0000000c05047c11 */ /* 0x040fe4000f8c10ff */
[C-C-:B------:R-:W-:Y:S02]  /*02b0*/  LEA.HI.X R7, R5.reuse, UR11, R10.reuse, 0x1, P5 ;  /* 0x0000000b05077c11 */ /* 0x140fe4000a8f0c0a */
[-C--:B------:R-:W-:Y:S02]  /*02c0*/  ISETP.GE.AND P3, PT, R8, R25.reuse, PT ;  /* 0x000000190800720c */ /* 0x080fe40003f66270 */
[----:B------:R-:W-:Y:S02]  /*02d0*/  LEA.HI.X R5, R5, UR13, R10, 0x2, P6 ;  /* 0x0000000d05057c11 */ /* 0x000fe4000b0f140a */
[C---:B------:R-:W-:Y:S02]  /*02e0*/  LOP3.LUT R8, R24.reuse, 0xa0, RZ, 0xfc, !PT ;  /* 0x000000a018087812 */ /* 0x040fe400078efcff */
[----:B------:R-:W-:-:S02]  /*02f0*/  ISETP.GE.AND P6, PT, R24, R25, PT ;  /* 0x000000191800720c */ /* 0x000fc40003fc6270 */
[-C--:B------:R-:W-:Y:S02]  /*0300*/  ISETP.GE.AND P1, PT, R8, R25.reuse, PT ;  /* 0x000000190800720c */ /* 0x080fe40003f26270 */
[----:B------:R-:W-:Y:S02]  /*0310*/  LOP3.LUT R8, R24, 0xc0, RZ, 0xfc, !PT ;  /* 0x000000c018087812 */ /* 0x000fe400078efcff */
[----:B------:R-:W-:Y:S02]  /*0320*/  PRMT R27, RZ, 0x7610, R27 ;  /* 0x00007610ff1b7816 */ /* 0x000fe4000000001b */
[----:B------:R-:W-:Y:S02]  /*0330*/  ISETP.GE.AND P5, PT, R8, R25, PT ;  /* 0x000000190800720c */ /* 0x000fe40003fa6270 */
[----:B------:R-:W-:Y:S02]  /*0340*/  LOP3.LUT R8, R24, 0xe0, RZ, 0xfc, !PT ;  /* 0x000000e018087812 */ /* 0x000fe400078efcff */
[----:B------:R-:W-:Y:S01]  /*0350*/  PRMT R34, RZ, 0x7610, R34 ;  /* 0x00007610ff227816 */ /* 0x000fe20000000022 */
[----:B------:R-:W2:Y:S01]  /*0360*/  @!P6 LDG.E.U16 R27, desc[UR8][R6.64] ;  /* 0x00000008061be981 */ /* 0x000ea2000c1e1500 */
[----:B------:R-:W-:-:S02]  /*0370*/  PRMT R33, RZ, 0x7610, R33 ;  /* 0x00007610ff217816 */ /* 0x000fc40000000021 */
[----:B------:R-:W-:Y:S02]  /*0380*/  PRMT R32, RZ, 0x7610, R32 ;  /* 0x00007610ff207816 */ /* 0x000fe40000000020 */
[----:B------:R-:W-:Y:S01]  /*0390*/  ISETP.GE.AND P6, PT, R8, R25, PT ;  /* 0x000000190800720c */ /* 0x000fe20003fc6270 */
        /* <DEDUP_REMOVED lines=14> */
[C---:B------:R-:W-:Y:S01]  /*0480*/  VIADD R8, R13.reuse, 0x20 ;  /* 0x000000200d087836 */ /* 0x040fe20000000000 */
[C---:B------:R-:W-:Y:S01]  /*0490*/  IADD3 R10, R13.reuse, 0x40, RZ ;  /* 0x000000400d0a7810 */ /* 0x040fe20007ffe0ff */
[C---:B------:R-:W-:Y:S01]  /*04a0*/  VIADD R26, R13.reuse, 0xc0 ;  /* 0x000000c00d1a7836 */ /* 0x040fe20000000000 */
[C---:B------:R-:W-:Y:S01]  /*04b0*/  IADD3 R18, R13.reuse, 0xa0, RZ ;  /* 0x000000a00d127810 */ /* 0x040fe20007ffe0ff */
[----:B------:R-:W-:Y:S01]  /*04c0*/  IMAD R35, R2, 0x7, R13 ;  /* 0x0000000702237824 */ /* 0x000fe200078e020d */
[----:B------:R-:W-:Y:S01]  /*04d0*/  UMOV UR4, 0x400 ;  /* 0x0000040000047882 */ /* 0x000fe20000000000 */
[C---:B------:R-:W-:Y:S01]  /*04e0*/  VIADD R14, R13.reuse, 0x60 ;  /* 0x000000600d0e7836 */ /* 0x040fe20000000000 */
[-C--:B0-----:R-:W-:Y:S01]  /*04f0*/  LEA.HI.SX32 R6, R16, R13.reuse, 0x1b ;  /* 0x0000000d10067211 */ /* 0x081fe200078fdaff */
[----:B------:R-:W-:Y:S01]  /*0500*/  VIADD R36, R13, 0xe0 ;  /* 0x000000e00d247836 */ /* 0x000fe20000000000 */
[-C--:B------:R-:W-:Y:S01]  /*0510*/  LEA.HI.SX32 R11, R8, R13.reuse, 0x1b ;  /* 0x0000000d080b7211 */ /* 0x080fe200078fdaff */
[C---:B------:R-:W-:Y:S01]  /*0520*/  VIADD R16, R35.reuse, 0x2 ;  /* 0x0000000223107836 */ /* 0x040fe20000000000 */
[-C--:B------:R-:W-:Y:S01]  /*0530*/  LEA.HI.SX32 R7, R10, R13.reuse, 0x1b ;  /* 0x0000000d0a077211 */ /* 0x080fe200078fdaff */
[----:B------:R-:W-:Y:S01]  /*0540*/  VIADD R38, R35, 0x5 ;  /* 0x0000000523267836 */ /* 0x000fe20000000000 */
[----:B------:R-:W-:-:S02]  /*0550*/  LEA.HI.SX32 R8, R18, R13, 0x1b ;  /* 0x0000000d12087211 */ /* 0x000fc400078fdaff */
[----:B------:R-:W-:Y:S01]  /*0560*/  LEA.HI.SX32 R9, R26, R13, 0x1b ;  /* 0x0000000d1a097211 */ /* 0x000fe200078fdaff */
[----:B-1----:R-:W-:Y:S01]  /*0570*/  ULEA UR4, UR5, UR4, 0x18 ;  /* 0x0000000405047291 */ /* 0x002fe2000f8ec03f */
[----:B------:R-:W-:Y:S01]  /*0580*/  LEA R39, R2, R23, 0x3 ;  /* 0x0000001702277211 */ /* 0x000fe200078e18ff */
[----:B------:R-:W-:Y:S01]  /*0590*/  VIADD R26, R35, 0x4 ;  /* 0x00000004231a7836 */ /* 0x000fe20000000000 */
[-C--:B------:R-:W-:Y:S01]  /*05a0*/  LEA.HI.SX32 R12, R13, R13.reuse, 0x1b ;  /* 0x0000000d0d0c7211 */ /* 0x080fe200078fdaff */
[C---:B------:R-:W-:Y:S01]  /*05b0*/  VIADD R42, R35.reuse, 0x7 ;  /* 0x00000007232a7836 */ /* 0x040fe20000000000 */
[----:B------:R-:W-:Y:S01]  /*05c0*/  LEA.HI.SX32 R10, R14, R13, 0x1b ;  /* 0x0000000d0e0a7211 */ /* 0x000fe200078fdaff */
[C---:B------:R-:W-:Y:S01]  /*05d0*/  VIADD R14, R35.reuse, 0x1 ;  /* 0x00000001230e7836 */ /* 0x040fe20000000000 */
[C---:B------:R-:W-:Y:S02]  /*05e0*/  IADD3 R18, R35.reuse, 0x3, RZ ;  /* 0x0000000323127810 */ /* 0x040fe40007ffe0ff */
[----:B------:R-:W-:-:S02]  /*05f0*/  IADD3 R40, R35, 0x6, RZ ;  /* 0x0000000623287810 */ /* 0x000fc40007ffe0ff */
[----:B------:R-:W-:Y:S02]  /*0600*/  LEA.HI.SX32 R13, R36, R13, 0x1b ;  /* 0x0000000d240d7211 */ /* 0x000fe400078fdaff */
[-C--:B------:R-:W-:Y:S02]  /*0610*/  LEA.HI.SX32 R15, R16, R39.reuse, 0x1b ;  /* 0x00000027100f7211 */ /* 0x080fe400078fdaff */
[----:B------:R-:W-:Y:S02]  /*0620*/  LEA R36, R12, UR4, 0x1 ;  /* 0x000000040c247c11 */ /* 0x000fe4000f8e08ff */
[-C--:B------:R-:W-:Y:S02]  /*0630*/  LEA.HI.SX32 R16, R18, R39.reuse, 0x1b ;  /* 0x0000002712107211 */ /* 0x080fe400078fdaff */
[-C--:B------:R-:W-:Y:S02]  /*0640*/  LEA.HI.SX32 R17, R26, R39.reuse, 0x1b ;  /* 0x000000271a117211 */ /* 0x080fe400078fdaff */
[----:B------:R-:W-:-:S02]  /*0650*/  LEA.HI.SX32 R18, R38, R39, 0x1b ;  /* 0x0000002726127211 */ /* 0x000fc400078fdaff */
[----:B------:R-:W-:Y:S02]  /*0660*/  LEA R37, R11, UR4, 0x1 ;  /* 0x000000040b257c11 */ /* 0x000fe4000f8e08ff */
[-C--:B------:R-:W-:Y:S02]  /*0670*/  LEA.HI.SX32 R14, R14, R39.reuse, 0x1b ;  /* 0x000000270e0e7211 */ /* 0x080fe400078fdaff */
[-C--:B------:R-:W-:Y:S02]  /*0680*/  LEA.HI.SX32 R19, R40, R39.reuse, 0x1b ;  /* 0x0000002728137211 */ /* 0x080fe400078fdaff */
[----:B------:R-:W-:Y:S02]  /*0690*/  LEA R38, R7, UR4, 0x1 ;  /* 0x0000000407267c11 */ /* 0x000fe4000f8e08ff */
[----:B------:R-:W-:Y:S02]  /*06a0*/  LEA.HI.SX32 R26, R42, R39, 0x1b ;  /* 0x000000272a1a7211 */ /* 0x000fe400078fdaff */
[----:B------:R-:W-:-:S02]  /*06b0*/  LEA R39, R10, UR4, 0x1 ;  /* 0x000000040a277c11 */ /* 0x000fc4000f8e08ff */
[----:B------:R-:W-:Y:S02]  /*06c0*/  LEA R40, R6, UR4, 0x1 ;  /* 0x0000000406287c11 */ /* 0x000fe4000f8e08ff */
[----:B------:R-:W-:Y:S02]  /*06d0*/  LEA R42, R8, UR4, 0x1 ;  /* 0x00000004082a7c11 */ /* 0x000fe4000f8e08ff */
[----:B------:R-:W-:Y:S02]  /*06e0*/  LEA R41, R9, UR4, 0x1 ;  /* 0x0000000409297c11 */ /* 0x000fe4000f8e08ff */
[----:B------:R-:W-:Y:S02]  /*06f0*/  LEA R43, R13, UR4, 0x1 ;  /* 0x000000040d2b7c11 */ /* 0x000fe4000f8e08ff */
[----:B------:R-:W-:Y:S01]  /*0700*/  LEA R44, R26, UR4, 0x1 ;  /* 0x000000041a2c7c11 */ /* 0x000fe2000f8e08ff */
[----:B--2---:R0:W-:Y:S04]  /*0710*/  STS.U16 [R36], R27 ;  /* 0x0000001b24007388 */ /* 0x0041e80000000400 */
[----:B----4-:R1:W-:Y:S04]  /*0720*/  STS.U16 [R37+0x40], R34 ;  /* 0x0000402225007388 */ /* 0x0103e80000000400 */
[----:B-----5:R2:W-:Y:S01]  /*0730*/  STS.U16 [R38+0x80], R33 ;  /* 0x0000802126007388 */ /* 0x0205e20000000400 */
[----:B0-----:R-:W-:-:S03]  /*0740*/  LEA.HI.SX32 R27, R35, R35, 0x1b ;  /* 0x00000023231b7211 */ /* 0x001fc600078fdaff */
[----:B---3--:R0:W-:Y:S01]  /*0750*/  STS.U16 [R39+0xc0], R32 ;  /* 0x0000c02027007388 */ /* 0x0081e20000000400 */
[----:B------:R-:W-:-:S03]  /*0760*/  LEA R35, R15, UR4, 0x1 ;  /* 0x000000040f237c11 */ /* 0x000fc6000f8e08ff */
[----:B------:R-:W-:Y:S01]  /*0770*/  STS.U16 [R40+0x100], R29 ;  /* 0x0001001d28007388 */ /* 0x000fe20000000400 */
[----:B-1----:R-:W-:Y:S02]  /*0780*/  LEA R34, R14, UR4, 0x1 ;  /* 0x000000040e227c11 */ /* 0x002fe4000f8e08ff */
[----:B------:R-:W-:Y:S01]  /*0790*/  LEA R36, R16, UR4, 0x1 ;  /* 0x0000000410247c11 */ /* 0x000fe2000f8e08ff */
[----:B------:R1:W-:Y:S01]  /*07a0*/  STS.U16 [R42+0x140], R31 ;  /* 0x0001401f2a007388 */ /* 0x0003e20000000400 */
[----:B------:R-:W-:Y:S02]  /*07b0*/  LEA R37, R27, UR4, 0x1 ;  /* 0x000000041b257c11 */ /* 0x000fe4000f8e08ff */
[----:B--2---:R-:W-:Y:S02]  /*07c0*/  LEA R38, R17, UR4, 0x1 ;  /* 0x0000000411267c11 */ /* 0x004fe4000f8e08ff */
[----:B0-----:R-:W-:Y:S01]  /*07d0*/  LEA R39, R18, UR4, 0x1 ;  /* 0x0000000412277c11 */ /* 0x001fe2000f8e08ff */
[----:B------:R-:W-:Y:S01]  /*07e0*/  STS.U16 [R41+0x180], R30 ;  /* 0x0001801e29007388 */ /* 0x000fe20000000400 */
[----:B-1----:R-:W-:-:S03]  /*07f0*/  LEA R31, R19, UR4, 0x1 ;  /* 0x00000004131f7c11 */ /* 0x002fc6000f8e08ff */
[----:B------:R0:W-:Y:S01]  /*0800*/  STS.U16 [R43+0x1c0], R28 ;  /* 0x0001c01c2b007388 */ /* 0x0001e20000000400 */
[----:B------:R-:W-:-:S03]  /*0810*/  NOP ;  /* 0x0000000000007918 */ /* 0x000fc60000000000 */
[----:B------:R1:W2:Y:S04]  /*0820*/  LDS.U16 R32, [R37] ;  /* 0x0000000025207984 */ /* 0x0002a80000000400 */
[----:B------:R-:W3:Y:S04]  /*0830*/  LDS.U16 R34, [R34+0x2] ;  /* 0x0000020022227984 */ /* 0x000ee80000000400 */
[----:B------:R-:W-:Y:S04]  /*0840*/  LDS.U16 R35, [R35+0x4] ;  /* 0x0000040023237984 */ /* 0x000fe80000000400 */
[----:B------:R-:W-:Y:S04]  /*0850*/  LDS.U16 R36, [R36+0x6] ;  /* 0x0000060024247984 */ /* 0x000fe80000000400 */
[----:B------:R-:W4:Y:S04]  /*0860*/  LDS.U16 R29, [R38+0x8] ;  /* 0x00000800261d7984 */ /* 0x000f280000000400 */
[----:B------:R5:W-:Y:S04]  /*0870*/  LDS.U16 R30, [R39+0xa] ;  /* 0x00000a00271e7984 */ /* 0x000be80000000400 */
[----:B------:R-:W4:Y:S04]  /*0880*/  LDS.U16 R31, [R31+0xc] ;  /* 0x00000c001f1f7984 */ /* 0x000f280000000400 */
[----:B------:R2:W4:Y:S01]  /*0890*/  LDS.U16 R28, [R44+0xe] ;  /* 0x00000e002c1c7984 */ /* 0x0005220000000400 */
[----:B------:R-:W-:Y:S01]  /*08a0*/  IMAD.MOV.U32 R33, RZ, RZ, RZ ;  /* 0x000000ffff217224 */ /* 0x000fe200078e00ff */
[----:B------:R-:W-:Y:S01]  /*08b0*/  BAR.SYNC.DEFER_BLOCKING 0x0 ;  /* 0x0000000000007b1d */ /* 0x000fe20000010000 */
[----:B0-----:R-:W-:-:S02]  /*08c0*/  CS2R R42, SRZ ;  /* 0x00000000002a7805 */ /* 0x001fc4000001ff00 */
[----:B------:R-:W-:Y:S01]  /*08d0*/  CS2R R40, SRZ ;  /* 0x0000000000287805 */ /* 0x000fe2000001ff00 */
[----:B-1----:R-:W-:Y:S01]  /*08e0*/  HFMA2.MMA R37, -RZ, RZ, 0, 0 ;  /* 0x00000000ff257435 */ /* 0x002fe200000001ff */
[----:B-----5:R-:W-:Y:S01]  /*08f0*/  CS2R R38, SRZ ;  /* 0x0000000000267805 */ /* 0x020fe2000001ff00 */
        /* <DEDUP_REMOVED lines=9> */
[----:B------:R-:W-:Y:S01]  /*0990*/  LEA R12, R12, UR4, 0x2 ;  /* 0x000000040c0c7c11 */ /* 0x000fe2000f8e10ff */
[----:B--2---:R-:W-:Y:S01]  /*09a0*/  IMAD.U32 R44, R32, 0x10000, RZ ;  /* 0x00010000202c7824 */ /* 0x004fe200078e00ff */
[----:B------:R-:W-:-:S02]  /*09b0*/  LEA R32, R11, UR4, 0x2 ;  /* 0x000000040b207c11 */ /* 0x000fc4000f8e10ff */
[----:B------:R-:W-:Y:S02]  /*09c0*/  LEA R7, R7, UR4, 0x2 ;  /* 0x0000000407077c11 */ /* 0x000fe4000f8e10ff */
[----:B------:R-:W-:Y:S02]  /*09d0*/  LEA R10, R10, UR4, 0x2 ;  /* 0x000000040a0a7c11 */ /* 0x000fe4000f8e10ff */
[----:B------:R-:W-:Y:S02]  /*09e0*/  LEA R11, R6, UR4, 0x2 ;  /* 0x00000004060b7c11 */ /* 0x000fe4000f8e10ff */
[----:B------:R-:W-:Y:S02]  /*09f0*/  LEA R6, R8, UR4, 0x2 ;  /* 0x0000000408067c11 */ /* 0x000fe4000f8e10ff */
[----:B------:R-:W-:Y:S02]  /*0a00*/  LEA R9, R9, UR4, 0x2 ;  /* 0x0000000409097c11 */ /* 0x000fe4000f8e10ff */
[----:B------:R-:W-:Y:S01]  /*0a10*/  LEA R14, R14, UR4, 0x2 ;  /* 0x000000040e0e7c11 */ /* 0x000fe2000f8e10ff */
[----:B------:R-:W-:Y:S01]  /*0a20*/  FMUL.FTZ R44, R44, UR7 ;  /* 0x000000072c2c7c20 */ /* 0x000fe20008410000 */
[----:B---3--:R-:W-:Y:S01]  /*0a30*/  IMAD.U32 R34, R34, 0x10000, RZ ;  /* 0x0001000022227824 */ /* 0x008fe200078e00ff */
[----:B------:R-:W-:-:S02]  /*0a40*/  LEA R15, R15, UR4, 0x2 ;  /* 0x000000040f0f7c11 */ /* 0x000fc4000f8e10ff */
[----:B0-----:R-:W-:Y:S01]  /*0a50*/  F2F.BF16.F32 R4, R44 ;  /* 0x0000002c00047304 */ /* 0x001fe20000202000 */
[----:B------:R-:W-:Y:S01]  /*0a60*/  FMUL.FTZ R5, R34, UR7 ;  /* 0x0000000722057c20 */ /* 0x000fe20008410000 */
[----:B------:R-:W-:Y:S01]  /*0a70*/  LEA R17, R17, UR4, 0x2 ;  /* 0x0000000411117c11 */ /* 0x000fe2000f8e10ff */
[----:B----4-:R-:W-:Y:S01]  /*0a80*/  IMAD.U32 R29, R29, 0x10000, RZ ;  /* 0x000100001d1d7824 */ /* 0x010fe200078e00ff */
[----:B------:R-:W-:Y:S01]  /*0a90*/  SHF.L.U32 R35, R35, 0x10, RZ ;  /* 0x0000001023237819 */ /* 0x000fe200000006ff */
[----:B------:R-:W-:-:S03]  /*0aa0*/  IMAD.U32 R31, R31, 0x10000, RZ ;  /* 0x000100001f1f7824 */ /* 0x000fc600078e00ff */
[----:B------:R-:W0:Y:S01]  /*0ab0*/  F2F.BF16.F32 R5, R5 ;  /* 0x0000000500057304 */ /* 0x000e220000202000 */
[----:B------:R-:W-:Y:S01]  /*0ac0*/  FMUL.FTZ R8, R35, UR7 ;  /* 0x0000000723087c20 */ /* 0x000fe20008410000 */
[----:B------:R-:W-:Y:S02]  /*0ad0*/  IMAD.U32 R36, R36, 0x10000, RZ ;  /* 0x0001000024247824 */ /* 0x000fe400078e00ff */
[----:B------:R-:W-:Y:S01]  /*0ae0*/  FMUL.FTZ R31, R31, UR7 ;  /* 0x000000071f1f7c20 */ /* 0x000fe20008410000 */
[----:B------:R-:W-:Y:S01]  /*0af0*/  LEA R19, R19, UR4, 0x2 ;  /* 0x0000000413137c11 */ /* 0x000fe2000f8e10ff */
[----:B------:R-:W-:Y:S02]  /*0b00*/  FMUL.FTZ R36, R36, UR7 ;  /* 0x0000000724247c20 */ /* 0x000fe40008410000 */
[----:B------:R-:W1:Y:S01]  /*0b10*/  F2F.BF16.F32 R8, R8 ;  /* 0x0000000800087304 */ /* 0x000e620000202000 */
[----:B------:R-:W-:Y:S01]  /*0b20*/  SHF.L.U32 R30, R30, 0x10, RZ ;  /* 0x000000101e1e7819 */ /* 0x000fe200000006ff */
[----:B0-----:R-:W-:Y:S01]  /*0b30*/  IMAD.U32 R5, R5, 0x10000, RZ ;  /* 0x0001000005057824 */ /* 0x001fe200078e00ff */
[----:B------:R-:W-:-:S02]  /*0b40*/  SHF.L.U32 R28, R28, 0x10, RZ ;  /* 0x000000101c1c7819 */ /* 0x000fc400000006ff */
[----:B------:R-:W-:Y:S01]  /*0b50*/  ISETP.GT.AND P0, PT, R25, 0x1ff, PT ;  /* 0x000001ff1900780c */ /* 0x000fe20003f04270 */
[----:B------:R-:W-:Y:S01]  /*0b60*/  BSSY B0, `(.L_x_1862) ;  /* 0x00000ca000007945 */ /* 0x000fe20003800000 */
[----:B-----5:R0:W-:Y:S04]  /*0b70*/  STS [R12], R43 ;  /* 0x0000002b0c007388 */ /* 0x0201e80000000800 */
[----:B------:R-:W-:Y:S04]  /*0b80*/  STS [R32+0x80], R33 ;  /* 0x0000802120007388 */ /* 0x000fe80000000800 */
[----:B------:R-:W-:Y:S01]  /*0b90*/  STS [R7+0x100], R42 ;  /* 0x0001002a07007388 */ /* 0x000fe20000000800 */
[----:B0-----:R-:W-:-:S03]  /*0ba0*/  LEA R12, R13, UR4, 0x2 ;  /* 0x000000040d0c7c11 */ /* 0x001fc6000f8e10ff */
[----:B------:R0:W-:Y:S01]  /*0bb0*/  STS [R10+0x180], R41 ;  /* 0x000180290a007388 */ /* 0x0001e20000000800 */
[----:B------:R-:W-:-:S03]  /*0bc0*/  LEA R13, R27, UR4, 0x2 ;  /* 0x000000041b0d7c11 */ /* 0x000fc6000f8e10ff */
[----:B------:R-:W-:Y:S04]  /*0bd0*/  STS [R11+0x200], R40 ;  /* 0x000200280b007388 */ /* 0x000fe80000000800 */
[----:B------:R2:W-:Y:S04]  /*0be0*/  STS [R6+0x280], R39 ;  /* 0x0002802706007388 */ /* 0x0005e80000000800 */
[----:B------:R3:W-:Y:S04]  /*0bf0*/  STS [R9+0x300], R38 ;  /* 0x0003002609007388 */ /* 0x0007e80000000800 */
[----:B------:R4:W-:Y:S01]  /*0c00*/  STS [R12+0x380], R37 ;  /* 0x000380250c007388 */ /* 0x0009e20000000800 */
[----:B------:R-:W-:-:S03]  /*0c10*/  NOP ;  /* 0x0000000000007918 */ /* 0x000fc60000000000 */
[----:B------:R-:W5:Y:S04]  /*0c20*/  LDS R13, [R13] ;  /* 0x000000000d0d7984 */ /* 0x000f680000000800 */
[----:B------:R1:W1:Y:S01]  /*0c30*/  LDS R11, [R14+0x4] ;  /* 0x000004000e0b7984 */ /* 0x0002620000000800 */
[----:B------:R-:W-:-:S03]  /*0c40*/  LEA R27, R16, UR4, 0x2 ;  /* 0x00000004101b7c11 */ /* 0x000fc6000f8e10ff */
[----:B------:R-:W1:Y:S01]  /*0c50*/  LDS R15, [R15+0x8] ;  /* 0x000008000f0f7984 */ /* 0x000e620000000800 */
[----:B0-----:R-:W-:-:S03]  /*0c60*/  FMUL.FTZ R10, R29, UR7 ;  /* 0x000000071d0a7c20 */ /* 0x001fc60008410000 */
[----:B------:R-:W0:Y:S04]  /*0c70*/  LDS R27, [R27+0xc] ;  /* 0x00000c001b1b7984 */ /* 0x000e280000000800 */
[----:B------:R-:W0:Y:S01]  /*0c80*/  LDS R17, [R17+0x10] ;  /* 0x0000100011117984 */ /* 0x000e220000000800 */
[----:B------:R-:W-:Y:S01]  /*0c90*/  LEA R29, R18, UR4, 0x2 ;  /* 0x00000004121d7c11 */ /* 0x000fe2000f8e10ff */
[----:B--2---:R-:W-:Y:S01]  /*0ca0*/  FADD.FTZ R6, -R20, 1 ;  /* 0x3f80000014067421 */ /* 0x004fe20000010100 */
[----:B------:R-:W-:Y:S01]  /*0cb0*/  IMAD.U32 R7, R4, 0x10000, RZ ;  /* 0x0001000004077824 */ /* 0x000fe200078e00ff */
[----:B---3--:R-:W2:Y:S01]  /*0cc0*/  F2F.BF16.F32 R9, R36 ;  /* 0x0000002400097304 */ /* 0x008ea20000202000 */
[----:B------:R-:W-:Y:S02]  /*0cd0*/  LDS R19, [R19+0x18] ;  /* 0x0000180013137984 */ /* 0x000fe40000000800 */
[----:B------:R-:W-:-:S02]  /*0ce0*/  FMUL.FTZ R16, R7, R6 ;  /* 0x0000000607107220 */ /* 0x000fc40000410000 */
[----:B------:R-:W3:Y:S03]  /*0cf0*/  LDS R29, [R29+0x14] ;  /* 0x000014001d1d7984 */ /* 0x000ee60000000800 */
[----:B------:R2:W-:Y:S01]  /*0d00*/  F2F.BF16.F32 R4, R31 ;  /* 0x0000001f00047304 */ /* 0x0005e20000202000 */
[----:B------:R-:W-:Y:S01]  /*0d10*/  FMUL.FTZ R16, R7, R16 ;  /* 0x0000001007107220 */ /* 0x000fe20000410000 */
[----:B----4-:R-:W-:-:S06]  /*0d20*/  FMUL.FTZ R12, R30, UR7 ;  /* 0x000000071e0c7c20 */ /* 0x010fcc0008410000 */
[----:B------:R-:W4:Y:S01]  /*0d30*/  F2F.BF16.F32 R10, R10 ;  /* 0x0000000a000a7304 */ /* 0x000f220000202000 */
[----:B--2---:R-:W-:Y:S01]  /*0d40*/  LEA R31, R26, UR4, 0x2 ;  /* 0x000000041a1f7c11 */ /* 0x004fe2000f8e10ff */
[----:B-----5:R-:W-:Y:S01]  /*0d50*/  FFMA.FTZ R18, R13, R20, R16 ;  /* 0x000000140d127223 */ /* 0x020fe20000010010 */
[----:B------:R-:W-:-:S04]  /*0d60*/  FMUL.FTZ R16, R6, R5 ;  /* 0x0000000506107220 */ /* 0x000fc80000410000 */
[----:B------:R-:W2:Y:S01]  /*0d70*/  LDS R31, [R31+0x1c] ;  /* 0x00001c001f1f7984 */ /* 0x000ea20000000800 */
[----:B------:R-:W5:Y:S01]  /*0d80*/  F2F.BF16.F32 R12, R12 ;  /* 0x0000000c000c7304 */ /* 0x000f620000202000 */
[----:B------:R-:W-:Y:S01]  /*0d90*/  FMUL.FTZ R16, R5, R16 ;  /* 0x0000001005107220 */ /* 0x000fe20000410000 */
[----:B-1----:R-:W-:Y:S02]  /*0da0*/  IMAD.U32 R13, R8, 0x10000, RZ ;  /* 0x00010000080d7824 */ /* 0x002fe400078e00ff */
[----:B------:R-:W-:Y:S01]  /*0db0*/  FMUL.FTZ R14, R28, UR7 ;  /* 0x000000071c0e7c20 */ /* 0x000fe20008410000 */
[----:B------:R-:W-:Y:S01]  /*0dc0*/  SHF.L.U32 R9, R9, 0x10, RZ ;  /* 0x0000001009097819 */ /* 0x000fe200000006ff */
[----:B------:R-:W-:Y:S01]  /*0dd0*/  FFMA.FTZ R16, R11, R20, R16 ;  /* 0x000000140b107223 */ /* 0x000fe20000010010 */
[----:B------:R-:W-:Y:S01]  /*0de0*/  FMUL.FTZ R26, R6, R13 ;  /* 0x0000000d061a7220 */ /* 0x000fe20000410000 */
[----:B----4-:R-:W-:Y:S01]  /*0df0*/  IMAD.U32 R11, R10, 0x10000, RZ ;  /* 0x000100000a0b7824 */ /* 0x010fe200078e00ff */
[----:B------:R1:W-:Y:S01]  /*0e00*/  MUFU.SQRT R8, R18 ;  /* 0x0000001200087308 */ /* 0x0003e20000002000 */
[----:B------:R-:W-:Y:S01]  /*0e10*/  FMUL.FTZ R28, R6, R9 ;  /* 0x00000009061c7220 */ /* 0x000fe20000410000 */
[----:B------:R-:W-:-:S06]  /*0e20*/  FMUL.FTZ R26, R13, R26 ;  /* 0x0000001a0d1a7220 */ /* 0x000fcc0000410000 */
[----:B------:R-:W4:Y:S01]  /*0e30*/  F2F.BF16.F32 R14, R14 ;  /* 0x0000000e000e7304 */ /* 0x000f220000202000 */
[----:B-1----:R-:W-:Y:S01]  /*0e40*/  FMUL.FTZ R18, R6, R11 ;  /* 0x0000000b06127220 */ /* 0x002fe20000410000 */
[----:B------:R-:W-:Y:S01]  /*0e50*/  FFMA.FTZ R26, R15, R20, R26 ;  /* 0x000000140f1a7223 */ /* 0x000fe2000001001a */
[----:B------:R-:W-:Y:S02]  /*0e60*/  FMUL.FTZ R28, R9, R28 ;  /* 0x0000001c091c7220 */ /* 0x000fe40000410000 */
[----:B------:R-:W-:Y:S01]  /*0e70*/  FMUL.FTZ R18, R11, R18 ;  /* 0x000000120b127220 */ /* 0x000fe20000410000 */
[----:B-----5:R-:W-:Y:S02]  /*0e80*/  IMAD.U32 R15, R12, 0x10000, RZ ;  /* 0x000100000c0f7824 */ /* 0x020fe400078e00ff */
[----:B------:R-:W1:Y:S01]  /*0e90*/  MUFU.SQRT R16, R16 ;  /* 0x0000001000107308 */ /* 0x000e620000002000 */
[-C--:B0-----:R-:W-:Y:S01]  /*0ea0*/  FFMA.FTZ R28, R27, R20.reuse, R28 ;  /* 0x000000141b1c7223 */ /* 0x081fe2000001001c */
[----:B------:R-:W-:Y:S01]  /*0eb0*/  FFMA.FTZ R18, R17, R20, R18 ;  /* 0x0000001411127223 */ /* 0x000fe20000010012 */
[----:B------:R-:W-:Y:S01]  /*0ec0*/  SHF.L.U32 R17, R4, 0x10, RZ ;  /* 0x0000001004117819 */ /* 0x000fe200000006ff */
[----:B------:R-:W-:-:S04]  /*0ed0*/  FMUL.FTZ R30, R6, R15 ;  /* 0x0000000f061e7220 */ /* 0x000fc80000410000 */
[----:B------:R0:W5:Y:S01]  /*0ee0*/  MUFU.SQRT R10, R26 ;  /* 0x0000001a000a7308 */ /* 0x0001620000002000 */
[----:B------:R-:W-:Y:S01]  /*0ef0*/  FMUL.FTZ R30, R15, R30 ;  /* 0x0000001e0f1e7220 */ /* 0x000fe20000410000 */
[----:B----4-:R-:W-:-:S06]  /*0f00*/  IMAD.U32 R27, R14, 0x10000, RZ ;  /* 0x000100000e1b7824 */ /* 0x010fcc00078e00ff */
[----:B------:R-:W4:Y:S01]  /*0f10*/  MUFU.SQRT R12, R28 ;  /* 0x0000001c000c7308 */ /* 0x000f220000002000 */
[C---:B0-----:R-:W-:Y:S01]  /*0f20*/  FMUL.FTZ R26, R6.reuse, R17 ;  /* 0x00000011061a7220 */ /* 0x041fe20000410000 */
[----:B---3--:R-:W-:Y:S01]  /*0f30*/  FFMA.FTZ R29, R29, R20, R30 ;  /* 0x000000141d1d7223 */ /* 0x008fe2000001001e */
[----:B------:R-:W-:Y:S01]  /*0f40*/  FMUL.FTZ R6, R6, R27 ;  /* 0x0000001b06067220 */ /* 0x000fe20000410000 */
[----:B------:R-:W-:Y:S01]  /*0f50*/  FADD.FTZ R8, R8, UR14 ;  /* 0x0000000e08087e21 */ /* 0x000fe20008010000 */
[----:B------:R-:W-:-:S03]  /*0f60*/  FMUL.FTZ R26, R17, R26 ;  /* 0x0000001a111a7220 */ /* 0x000fc60000410000 */
[----:B------:R-:W0:Y:S01]  /*0f70*/  MUFU.SQRT R4, R18 ;  /* 0x0000001200047308 */ /* 0x000e220000002000 */
[----:B------:R-:W-:Y:S01]  /*0f80*/  FFMA.FTZ R19, R19, R20, R26 ;  /* 0x0000001413137223 */ /* 0x000fe2000001001a */
[----:B------:R-:W-:Y:S01]  /*0f90*/  FMUL.FTZ R6, R27, R6 ;  /* 0x000000061b067220 */ /* 0x000fe20000410000 */
[----:B-1----:R-:W-:Y:S01]  /*0fa0*/  FADD.FTZ R16, R16, UR14 ;  /* 0x0000000e10107e21 */ /* 0x002fe20008010000 */
[----:B-----5:R-:W-:Y:S02]  /*0fb0*/  FADD.FTZ R10, R10, UR14 ;  /* 0x0000000e0a0a7e21 */ /* 0x020fe40008010000 */
[----:B--2---:R-:W-:Y:S02]  /*0fc0*/  FFMA.FTZ R31, R31, R20, R6 ;  /* 0x000000141f1f7223 */ /* 0x004fe40000010006 */
[----:B------:R-:W1:Y:S01]  /*0fd0*/  MUFU.SQRT R29, R29 ;  /* 0x0000001d001d7308 */ /* 0x000e620000002000 */
[----:B----4-:R-:W-:-:S07]  /*0fe0*/  FADD.FTZ R12, R12, UR14 ;  /* 0x0000000e0c0c7e21 */ /* 0x010fce0008010000 */
[----:B------:R-:W2:Y:S01]  /*0ff0*/  MUFU.RCP R8, R8 ;  /* 0x0000000800087308 */ /* 0x000ea20000001000 */
[----:B0-----:R-:W-:-:S07]  /*1000*/  FADD.FTZ R6, R4, UR14 ;  /* 0x0000000e04067e21 */ /* 0x001fce0008010000 */
[----:B------:R-:W0:Y:S08]  /*1010*/  MUFU.SQRT R19, R19 ;  /* 0x0000001300137308 */ /* 0x000e300000002000 */
[----:B------:R-:W3:Y:S08]  /*1020*/  MUFU.RCP R16, R16 ;  /* 0x0000001000107308 */ /* 0x000ef00000001000 */
[----:B------:R-:W4:Y:S08]  /*1030*/  MUFU.RCP R10, R10 ;  /* 0x0000000a000a7308 */ /* 0x000f300000001000 */
[----:B------:R-:W5:Y:S01]  /*1040*/  MUFU.SQRT R31, R31 ;  /* 0x0000001f001f7308 */ /* 0x000f620000002000 */
[----:B-1----:R-:W-:-:S07]  /*1050*/  FADD.FTZ R29, R29, UR14 ;  /* 0x0000000e1d1d7e21 */ /* 0x002fce0008010000 */
[----:B------:R-:W1:Y:S01]  /*1060*/  MUFU.RCP R12, R12 ;  /* 0x0000000c000c7308 */ /* 0x000e620000001000 */
[----:B--2---:R-:W-:Y:S01]  /*1070*/  FMUL.FTZ R7, R7, R8 ;  /* 0x0000000807077220 */ /* 0x004fe20000410000 */
[----:B0-----:R-:W-:Y:S01]  /*1080*/  FADD.FTZ R19, R19, UR14 ;  /* 0x0000000e13137e21 */ /* 0x001fe20008010000 */
[----:B---3--:R-:W-:-:S05]  /*1090*/  FMUL.FTZ R4, R5, R16 ;  /* 0x0000001005047220 */ /* 0x008fca0000410000 */
[----:B------:R-:W0:Y:S01]  /*10a0*/  MUFU.RCP R6, R6 ;  /* 0x0000000600067308 */ /* 0x000e220000001000 */
[----:B------:R-:W-:Y:S01]  /*10b0*/  FMUL.FTZ R7, R7, R7 ;  /* 0x0000000707077220 */ /* 0x000fe20000410000 */
[----:B----4-:R-:W-:Y:S01]  /*10c0*/  FMUL.FTZ R13, R13, R10 ;  /* 0x0000000a0d0d7220 */ /* 0x010fe20000410000 */
[----:B-----5:R-:W-:-:S05]  /*10d0*/  FADD.FTZ R31, R31, UR14 ;  /* 0x0000000e1f1f7e21 */ /* 0x020fca0008010000 */
[----:B------:R-:W2:Y:S01]  /*10e0*/  MUFU.RCP R8, R29 ;  /* 0x0000001d00087308 */ /* 0x000ea20000001000 */
[----:B------:R-:W-:Y:S01]  /*10f0*/  FFMA.FTZ R4, R4, R4, R7 ;  /* 0x0000000404047223 */ /* 0x000fe20000010007 */
[----:B-1----:R-:W-:-:S06]  /*1100*/  FMUL.FTZ R9, R9, R12 ;  /* 0x0000000c09097220 */ /* 0x002fcc0000410000 */
[----:B------:R-:W1:Y:S01]  /*1110*/  MUFU.RCP R10, R19 ;  /* 0x00000013000a7308 */ /* 0x000e620000001000 */
[----:B------:R-:W-:Y:S01]  /*1120*/  FFMA.FTZ R4, R13, R13, R4 ;  /* 0x0000000d0d047223 */ /* 0x000fe20000010004 */
[----:B0-----:R-:W-:-:S06]  /*1130*/  FMUL.FTZ R11, R11, R6 ;  /* 0x000000060b0b7220 */ /* 0x001fcc0000410000 */
[----:B------:R-:W0:Y:S01]  /*1140*/  MUFU.RCP R12, R31 ;  /* 0x0000001f000c7308 */ /* 0x000e220000001000 */
[----:B------:R-:W-:Y:S01]  /*1150*/  FFMA.FTZ R4, R9, R9, R4 ;  /* 0x0000000909047223 */ /* 0x000fe20000010004 */
[----:B--2---:R-:W-:-:S03]  /*1160*/  FMUL.FTZ R15, R15, R8 ;  /* 0x000000080f0f7220 */ /* 0x004fc60000410000 */
[----:B------:R-:W-:-:S04]  /*1170*/  FFMA.FTZ R4, R11, R11, R4 ;  /* 0x0000000b0b047223 */ /* 0x000fc80000010004 */
[----:B------:R-:W-:Y:S01]  /*1180*/  FFMA.FTZ R4, R15, R15, R4 ;  /* 0x0000000f0f047223 */ /* 0x000fe20000010004 */
[----:B-1----:R-:W-:-:S04]  /*1190*/  FMUL.FTZ R17, R17, R10 ;  /* 0x0000000a11117220 */ /* 0x002fc80000410000 */
[----:B------:R-:W-:Y:S01]  /*11a0*/  FFMA.FTZ R4, R17, R17, R4 ;  /* 0x0000001111047223 */ /* 0x000fe20000010004 */
[----:B0-----:R-:W-:-:S04]  /*11b0*/  FMUL.FTZ R27, R27, R12 ;  /* 0x0000000c1b1b7220 */ /* 0x001fc80000410000 */
[----:B------:R-:W-:Y:S01]  /*11c0*/  FFMA.FTZ R4, R27, R27, R4 ;  /* 0x0000001b1b047223 */ /* 0x000fe20000010004 */
[----:B------:R-:W-:Y:S06]  /*11d0*/  BAR.SYNC.DEFER_BLOCKING 0x0 ;  /* 0x0000000000007b1d */ /* 0x000fec0000010000 */
[----:B------:R-:W-:Y:S05]  /*11e0*/  @P0 BRA `(.L_x_1863) ;  /* 0x0000000000f00947 */ /* 0x000fea0003800000 */
[----:B------:R-:W-:Y:S01]  /*11f0*/  IMAD.SHL.U32 R5, R22, 0x20, RZ ;  /* 0x0000002016057824 */ /* 0x000fe200078e00ff */
[----:B------:R-:W-:-:S04]  /*1200*/  ISETP.NE.AND P1, PT, R2, RZ, PT ;  /* 0x000000ff0200720c */ /* 0x000fc80003f25270 */
[----:B------:R-:W-:Y:S02]  /*1210*/  IADD3 R6, R5, 0x20, RZ ;  /* 0x0000002005067810 */ /* 0x000fe40007ffe0ff */
[----:B------:R-:W-:Y:S02]  /*1220*/  LOP3.LUT R8, RZ, R5, RZ, 0x33, !PT ;  /* 0x00000005ff087212 */ /* 0x000fe400078e33ff */
[----:B------:R-:W-:-:S03]  /*1230*/  ISETP.GT.AND P0, PT, R6, R25, PT ;  /* 0x000000190600720c */ /* 0x000fc60003f04270 */
[----:B------:R-:W-:Y:S02]  /*1240*/  IMAD.IADD R8, R25, 0x1, R8 ;  /* 0x0000000119087824 */ /* 0x000fe400078e0208 */
[----:B------:R-:W-:-:S03]  /*1250*/  @!P1 LEA R11, R22, UR4, 0x2 ;  /* 0x00000004160b9c11 */ /* 0x000fc6000f8e10ff */
        /* <DEDUP_REMOVED lines=53> */
.L_x_1863:
        /* <DEDUP_REMOVED lines=37> */
.L_x_1864:
[----:B------:R-:W-:Y:S05]  /*1800*/  BSYNC B0 ;  /* 0x0000000000007941 */ /* 0x000fea0003800000 */
.L_x_1862:
[----:B------:R-:W-:Y:S04]  /*1810*/  BSSY B0, `(.L_x_1865) ;  /* 0x0000004000007945 */ /* 0x000fe80003800000 */
[----:B------:R-:W-:Y:S05]  /*1820*/  @P0 BRA `(.L_x_1866) ;  /* 0x0000000000080947 */ /* 0x000fea0003800000 */
[----:B------:R-:W2:Y:S02]  /*1830*/  LDC.64 R4, c[0x0][0x228] ;  /* 0x00008a00ff047b82 */ /* 0x000ea40000000a00 */
[----:B--2---:R2:W-:Y:S02]  /*1840*/  REDG.E.ADD.F32.FTZ.RN.STRONG.GPU desc[UR8][R4.64], R26 ;  /* 0x0000001a040079a6 */ /* 0x0045e4000c10f388 */
.L_x_1866:
[----:B------:R-:W-:Y:S05]  /*1850*/  BSYNC B0 ;  /* 0x0000000000007941 */ /* 0x000fea0003800000 */
.L_x_1865:
[----:B--2---:R-:W2:Y:S01]  /*1860*/  LDC R4, c[0x0][0xc] ;  /* 0x00000300ff047b82 */ /* 0x004ea20000000800 */
[----:B------:R-:W-:Y:S01]  /*1870*/  NOP ;  /* 0x0000000000007918 */ /* 0x000fe20000000000 */
[----:B--2---:R-:W-:-:S04]  /*1880*/  LEA R21, R4, R21, 0xc ;  /* 0x0000001504157211 */ /* 0x004fc800078e60ff */
[----:B------:R-:W-:-:S13]  /*1890*/  ISETP.GE.U32.AND P0, PT, R21, UR6, PT ;  /* 0x0000000615007c0c */ /* 0x000fda000bf06070 */
[----:B------:R-:W-:Y:S05]  /*18a0*/  @!P0 BRA `(.L_x_1867) ;  /* 0xffffffe800488947 */ /* 0x000fea000383ffff */
[----:B------:R-:W-:Y:S05]  /*18b0*/  EXIT ;  /* 0x000000000000794d */ /* 0x000fea0003800000 */
.L_x_1868:
        /* <DEDUP_REMOVED lines=12> */
.L_x_2172:


//--------------------- .text._Z33kPreconditionOptimizer32bit1StateIfLi2ELi4096ELi8EEvPT_S1_PfS2_ffffiffi --------------------------
	.section	.text._Z33kPreconditionOptimizer32bit1StateIfLi2ELi4096ELi8EEvPT_S1_PfS2_ffffiffi,"ax",@progbits
	.align	128
        .global         _Z33kPreconditionOptimizer32bit1StateIfLi2ELi4096ELi8EEvPT_S1_PfS2_ffffiffi
        .type           _Z33kPreconditionOptimizer32bit1StateIfLi2ELi4096ELi8EEvPT_S1_PfS2_ffffiffi,@function
        .size           _Z33kPreconditionOptimizer32bit1StateIfLi2ELi4096ELi8EEvPT_S1_PfS2_ffffiffi,(.L_x_2173 - _Z33kPreconditionOptimizer32bit1StateIfLi2ELi4096ELi8EEvPT_S1_PfS2_ffffiffi)
        .other          _Z33kPreconditionOptimizer32bit1StateIfLi2ELi4096ELi8EEvPT_S1_PfS2_ffffiffi,@"STO_CUDA_ENTRY STV_DEFAULT"
_Z33kPreconditionOptimizer32bit1StateIfLi2ELi4096ELi8EEvPT_S1_PfS2_ffffiffi:
.text._Z33kPreconditionOptimizer32bit1StateIfLi2ELi4096ELi8EEvPT_S1_PfS2_ffffiffi:
        /* <DEDUP_REMOVED lines=29> */
.L_x_1874:
[----:B------:R-:W-:Y:S01]  /*01d0*/  IADD3 R6, -R21, RZ, RZ ;  /* 0x000000ff15067210 */ /* 0x000fe20007ffe1ff */
[----:B------:R-:W-:Y:S01]  /*01e0*/  BAR.SYNC.DEFER_BLOCKING 0x0 ;  /* 0x0000000000007b1d */ /* 0x000fe20000010000 */
[----:B------:R-:W-:Y:S02]  /*01f0*/  IADD3 R5, P0, R24, R21, RZ ;  /* 0x0000001518057210 */ /* 0x000fe40007f1e0ff */
[----:B------:R-:W-:Y:S02]  /*0200*/  CS2R R28, SRZ ;  /* 0x00000000001c7805 */ /* 0x000fe4000001ff00 */
[----:B-1----:R-:W-:Y:S01]  /*0210*/  VIADDMNMX.U32 R25, R6, R3, 0x1000, PT ;  /* 0x0000100006197446 */ /* 0x002fe20003800003 */
[----:B------:R-:W-:Y:S01]  /*0220*/  HFMA2.MMA R32, -RZ, RZ, 0, 0 ;  /* 0x00000000ff207435 */ /* 0x000fe200000001ff */
[----:B------:R-:W-:Y:S02]  /*0230*/  LOP3.LUT R6, R24, 0x40, RZ, 0xfc, !PT ;  /* 0x0000004018067812 */ /* 0x000fe400078efcff */
[----:B0-----:R-:W-:-:S02]  /*0240*/  CS2R R26, SRZ ;  /* 0x00000000001a7805 */ /* 0x001fc4000001ff00 */
[----:B------:R-:W-:Y:S01]  /*0250*/  LEA.HI.X.SX32 R8, R24, RZ, 0x1, P0 ;  /* 0x000000ff18087211 */ /* 0x000fe200000f0eff */
[----:B------:R-:W-:Y:S01]  /*0260*/  IMAD.MOV.U32 R30, RZ, RZ, RZ ;  /* 0x000000ffff1e7224 */ /* 0x000fe200078e00ff */
[-C--:B------:R-:W-:Y:S01]  /*0270*/  ISETP.GE.AND P4, PT, R6, R25.reuse, PT ;  /* 0x000000190600720c */ /* 0x080fe20003f86270 */
[----:B------:R-:W-:Y:S01]  /*0280*/  IMAD.MOV.U32 R18, RZ, RZ, RZ ;  /* 0x000000ffff127224 */ /* 0x000fe200078e00ff */
[C---:B------:R-:W-:Y:S01]  /*0290*/  SHF.L.U64.HI R9, R5.reuse, 0x2, R8 ;  /* 0x0000000205097819 */ /* 0x040fe20000010208 */
[----:B------:R-:W-:Y:S01]  /*02a0*/  IMAD.SHL.U32 R5, R5, 0x4, RZ ;  /* 0x0000000405057824 */ /* 0x000fe200078e00ff */
[C---:B------:R-:W-:Y:S02]  /*02b0*/  LOP3.LUT R6, R24.reuse, 0x80, RZ, 0xfc, !PT ;  /* 0x0000008018067812 */ /* 0x040fe400078efcff */
[----:B------:R-:W-:Y:S02]  /*02c0*/  LOP3.LUT R4, R24, 0x20, RZ, 0xfc, !PT ;  /* 0x0000002018047812 */ /* 0x000fe400078efcff */
[----:B------:R-:W-:-:S02]  /*02d0*/  ISETP.GE.AND P2, PT, R6, R25, PT ;  /* 0x000000190600720c */ /* 0x000fc40003f46270 */
[----:B------:R-:W-:Y:S02]  /*02e0*/  IADD3 R6, P6, R5, UR10, RZ ;  /* 0x0000000a05067c10 */ /* 0x000fe4000ffde0ff */
[-C--:B------:R-:W-:Y:S02]  /*02f0*/  ISETP.GE.AND P0, PT, R4, R25.reuse, PT ;  /* 0x000000190400720c */ /* 0x080fe40003f06270 */
        /* <DEDUP_REMOVED lines=9> */
[----:B------:R-:W-:Y:S02]  /*0390*/  LOP3.LUT R8, R24, 0xc0, RZ, 0xfc, !PT ;  /* 0x000000c018087812 */ /* 0x000fe400078efcff */
[----:B------:R-:W-:Y:S02]  /*03a0*/  IADD3.X R5, R9, UR13, RZ, P5, !PT ;  /* 0x0000000d09057c10 */ /* 0x000fe4000affe4ff */
[----:B------:R-:W-:Y:S01]  /*03b0*/  ISETP.GE.AND P5, PT, R8, R25, PT ;  /* 0x000000190800720c */ /* 0x000fe20003fa6270 */
[----:B------:R-:W5:Y:S01]  /*03c0*/  @!P6 LDG.E R29, desc[UR8][R6.64] ;  /* 0x00000008061de981 */ /* 0x000f62000c1e1900 */
[----:B------:R-:W-:-:S02]  /*03d0*/  LOP3.LUT R8, R24, 0xe0, RZ, 0xfc, !PT ;  /* 0x000000e018087812 */ /* 0x000fc400078efcff */
[----:B------:R-:W-:Y:S01]  /*03e0*/  MOV R17, RZ ;  /* 0x000000ff00117202 */ /* 0x000fe20000000f00 */
[----:B------:R-:W3:Y:S01]  /*03f0*/  @!P3 LDG.E R30, desc[UR8][R6.64+0x180] ;  /* 0x00018008061eb981 */ /* 0x000ee2000c1e1900 */
[----:B------:R-:W-:-:S03]  /*0400*/  ISETP.GE.AND P6, PT, R8, R25, PT ;  /* 0x000000190800720c */ /* 0x000fc60003fc6270 */
[----:B------:R-:W3:Y:S04]  /*0410*/  @!P1 LDG.E R18, desc[UR8][R6.64+0x280] ;  /* 0x0002800806129981 */ /* 0x000ee8000c1e1900 */
[----:B------:R-:W3:Y:S04]  /*0420*/  @!P2 LDG.E R17, desc[UR8][R6.64+0x200] ;  /* 0x000200080611a981 */ /* 0x000ee8000c1e1900 */
[----:B------:R-:W3:Y:S04]  /*0430*/  @!P5 LDG.E R28, desc[UR8][R6.64+0x300] ;  /* 0x00030008061cd981 */ /* 0x000ee8000c1e1900 */
[----:B------:R0:W3:Y:S01]  /*0440*/  @!P6 LDG.E R26, desc[UR8][R6.64+0x380] ;  /* 0x00038008061ae981 */ /* 0x0000e2000c1e1900 */
[----:B------:R-:W1:Y:S01]  /*0450*/  S2UR UR5, SR_CgaCtaId ;  /* 0x00000000000579c3 */ /* 0x000e620000008800 */
[----:B------:R-:W-:Y:S01]  /*0460*/  IADD3 R15, R23, R2, RZ ;  /* 0x00000002170f7210 */ /* 0x000fe20007ffe0ff */
[----:B------:R-:W-:-:S04]  /*0470*/  UMOV UR4, 0x400 ;  /* 0x0000040000047882 */ /* 0x000fc80000000000 */
[C---:B------:R-:W-:Y:S01]  /*0480*/  VIADD R10, R15.reuse, 0x20 ;  /* 0x000000200f0a7836 */ /* 0x040fe20000000000 */
[C---:B------:R-:W-:Y:S01]  /*0490*/  IADD3 R16, R15.reuse, 0x80, RZ ;  /* 0x000000800f107810 */ /* 0x040fe20007ffe0ff */
[C---:B------:R-:W-:Y:S01]  /*04a0*/  VIADD R14, R15.reuse, 0x60 ;  /* 0x000000600f0e7836 */ /* 0x040fe20000000000 */
[C---:B------:R-:W-:Y:S01]  /*04b0*/  IADD3 R12, R15.reuse, 0x40, RZ ;  /* 0x000000400f0c7810 */ /* 0x040fe20007ffe0ff */
[C---:B------:R-:W-:Y:S01]  /*04c0*/  VIADD R36, R15.reuse, 0xc0 ;  /* 0x000000c00f247836 */ /* 0x040fe20000000000 */
[C---:B------:R-:W-:Y:S01]  /*04d0*/  IADD3 R34, R15.reuse, 0xa0, RZ ;  /* 0x000000a00f227810 */ /* 0x040fe20007ffe0ff */
[----:B------:R-:W-:Y:S01]  /*04e0*/  IMAD R19, R2, 0x7, R15 ;  /* 0x0000000702137824 */ /* 0x000fe200078e020f */
[CC--:B------:R-:W-:Y:S02]  /*04f0*/  LEA.HI.SX32 R8, R15.reuse, R15.reuse, 0x1b ;  /* 0x0000000f0f087211 */ /* 0x0c0fe400078fdaff */
[----:B------:R-:W-:Y:S02]  /*0500*/  IADD3 R38, R15, 0xe0, RZ ;  /* 0x000000e00f267810 */ /* 0x000fe40007ffe0ff */
[----:B0-----:R-:W-:-:S02]  /*0510*/  LEA.HI.SX32 R7, R10, R15, 0x1b ;  /* 0x0000000f0a077211 */ /* 0x001fc400078fdaff */
[-C--:B------:R-:W-:Y:S01]  /*0520*/  LEA.HI.SX32 R10, R16, R15.reuse, 0x1b ;  /* 0x0000000f100a7211 */ /* 0x080fe200078fdaff */
[C---:B------:R-:W-:Y:S01]  /*0530*/  VIADD R16, R19.reuse, 0x4 ;  /* 0x0000000413107836 */ /* 0x040fe20000000000 */
[----:B-1----:R-:W-:Y:S01]  /*0540*/  ULEA UR4, UR5, UR4, 0x18 ;  /* 0x0000000405047291 */ /* 0x002fe2000f8ec03f */
[-C--:B------:R-:W-:Y:S01]  /*0550*/  LEA.HI.SX32 R6, R12, R15.reuse, 0x1b ;  /* 0x0000000f0c067211 */ /* 0x080fe200078fdaff */
[C---:B------:R-:W-:Y:S01]  /*0560*/  VIADD R40, R19.reuse, 0x7 ;  /* 0x0000000713287836 */ /* 0x040fe20000000000 */
[-C--:B------:R-:W-:Y:S02]  /*0570*/  LEA.HI.SX32 R9, R14, R15.reuse, 0x1b ;  /* 0x0000000f0e097211 */ /* 0x080fe400078fdaff */
[-C--:B------:R-:W-:Y:S01]  /*0580*/  LEA.HI.SX32 R11, R34, R15.reuse, 0x1b ;  /* 0x0000000f220b7211 */ /* 0x080fe200078fdaff */
[----:B------:R-:W-:Y:S01]  /*0590*/  VIADD R34, R19, 0x1 ;  /* 0x0000000113227836 */ /* 0x000fe20000000000 */
[----:B------:R-:W-:Y:S02]  /*05a0*/  LEA.HI.SX32 R13, R36, R15, 0x1b ;  /* 0x0000000f240d7211 */ /* 0x000fe400078fdaff */
[----:B------:R-:W-:-:S02]  /*05b0*/  LEA R37, R2, R23, 0x3 ;  /* 0x0000001702257211 */ /* 0x000fc400078e18ff */
[----:B------:R-:W-:Y:S02]  /*05c0*/  LEA.HI.SX32 R15, R38, R15, 0x1b ;  /* 0x0000000f260f7211 */ /* 0x000fe400078fdaff */
[----:B------:R-:W-:Y:S02]  /*05d0*/  LEA R8, R8, UR4, 0x2 ;  /* 0x0000000408087c11 */ /* 0x000fe4000f8e10ff */
        /* <DEDUP_REMOVED lines=10> */
[-C--:B------:R-:W-:Y:S02]  /*0680*/  LEA.HI.SX32 R16, R36, R37.reuse, 0x1b ;  /* 0x0000002524107211 */ /* 0x080fe400078fdaff */
[----:B------:R-:W-:Y:S02]  /*0690*/  LEA R10, R10, UR4, 0x2 ;  /* 0x000000040a0a7c11 */ /* 0x000fe4000f8e10ff */
        /* <DEDUP_REMOVED lines=13> */
[----:B------:R-:W-:Y:S02]  /*0770*/  MOV R37, RZ ;  /* 0x000000ff00257202 */ /* 0x000fe40000000f00 */
[----:B------:R-:W-:Y:S01]  /*0780*/  CS2R R38, SRZ ;  /* 0x0000000000267805 */ /* 0x000fe2000001ff00 */
[----:B------:R-:W-:Y:S01]  /*0790*/  HFMA2.MMA R42, -RZ, RZ, 0, 0 ;  /* 0x00000000ff2a7435 */ /* 0x000fe200000001ff */
[----:B------:R-:W-:Y:S01]  /*07a0*/  CS2R R40, SRZ ;  /* 0x0000000000287805 */ /* 0x000fe2000001ff00 */
[----:B------:R-:W-:Y:S01]  /*07b0*/  IMAD.MOV.U32 R44, RZ, RZ, RZ ;  /* 0x000000ffff2c7224 */ /* 0x000fe200078e00ff */
[----:B-----5:R0:W-:Y:S04]  /*07c0*/  STS [R8], R29 ;  /* 0x0000001d08007388 */ /* 0x0201e80000000800 */
[----:B----4-:R-:W-:Y:S04]  /*07d0*/  STS [R7+0x80], R32 ;  /* 0x0000802007007388 */ /* 0x010fe80000000800 */
[----:B--2---:R1:W-:Y:S01]  /*07e0*/  STS [R6+0x100], R27 ;  /* 0x0001001b06007388 */ /* 0x0043e20000000800 */
[----:B0-----:R-:W-:-:S03]  /*07f0*/  LEA R29, R16, UR4, 0x2 ;  /* 0x00000004101d7c11 */ /* 0x001fc6000f8e10ff */
[----:B---3--:R-:W-:Y:S04]  /*0800*/  STS [R9+0x180], R30 ;  /* 0x0001801e09007388 */ /* 0x008fe80000000800 */
[----:B------:R-:W-:Y:S01]  /*0810*/  STS [R10+0x200], R17 ;  /* 0x000200110a007388 */ /* 0x000fe20000000800 */
[----:B-1----:R-:W-:-:S03]  /*0820*/  LEA R27, R14, UR4, 0x2 ;  /* 0x000000040e1b7c11 */ /* 0x002fc6000f8e10ff */
[----:B------:R-:W-:Y:S04]  /*0830*/  STS [R11+0x280], R18 ;  /* 0x000280120b007388 */ /* 0x000fe80000000800 */
[----:B------:R-:W-:Y:S04]  /*0840*/  STS [R13+0x300], R28 ;  /* 0x0003001c0d007388 */ /* 0x000fe80000000800 */
[----:B------:R-:W-:Y:S01]  /*0850*/  STS [R15+0x380], R26 ;  /* 0x0003801a0f007388 */ /* 0x000fe20000000800 */
[----:B------:R-:W-:-:S03]  /*0860*/  NOP ;  /* 0x0000000000007918 */ /* 0x000fc60000000000 */
[----:B------:R-:W0:Y:S04]  /*0870*/  LDS R30, [R36] ;  /* 0x00000000241e7984 */ /* 0x000e280000000800 */
[----:B------:R-:W-:Y:S04]  /*0880*/  LDS R28, [R34+0x4] ;  /* 0x00000400221c7984 */ /* 0x000fe80000000800 */
[----:B------:R-:W-:Y:S04]  /*0890*/  LDS R26, [R35+0x8] ;  /* 0x00000800231a7984 */ /* 0x000fe80000000800 */
[----:B------:R-:W-:Y:S04]  /*08a0*/  LDS R18, [R33+0xc] ;  /* 0x00000c0021127984 */ /* 0x000fe80000000800 */
[----:B------:R-:W1:Y:S04]  /*08b0*/  LDS R17, [R31+0x10] ;  /* 0x000010001f117984 */ /* 0x000e680000000800 */
[----:B------:R-:W-:Y:S04]  /*08c0*/  LDS R16, [R29+0x14] ;  /* 0x000014001d107984 */ /* 0x000fe80000000800 */
[----:B------:R-:W-:Y:S04]  /*08d0*/  LDS R12, [R27+0x18] ;  /* 0x000018001b0c7984 */ /* 0x000fe80000000800 */
[----:B------:R-:W-:Y:S01]  /*08e0*/  LDS R14, [R19+0x1c] ;  /* 0x00001c00130e7984 */ /* 0x000fe20000000800 */
[----:B------:R-:W-:Y:S01]  /*08f0*/  BAR.SYNC.DEFER_BLOCKING 0x0 ;  /* 0x0000000000007b1d */ /* 0x000fe20000010000 */
[----:B------:R-:W-:-:S10]  /*0900*/  HFMA2.MMA R32, -RZ, RZ, 0, 0 ;  /* 0x00000000ff207435 */ /* 0x000fd400000001ff */
        /* <DEDUP_REMOVED lines=8> */
[----:B------:R0:W5:Y:S02]  /*0990*/  @!P6 LDG.E R42, desc[UR8][R4.64+0x380] ;  /* 0x00038008042ae981 */ /* 0x000164000c1e1900 */
[----:B0-----:R-:W-:Y:S01]  /*09a0*/  FADD.FTZ R4, -R20, 1 ;  /* 0x3f80000014047421 */ /* 0x001fe20000010100 */
[----:B------:R-:W-:Y:S01]  /*09b0*/  FMUL.FTZ R5, R30, UR7 ;  /* 0x000000071e057c20 */ /* 0x000fe20008410000 */
[----:B-1----:R-:W-:Y:S01]  /*09c0*/  FMUL.FTZ R17, R17, UR7 ;  /* 0x0000000711117c20 */ /* 0x002fe20008410000 */
[----:B------:R-:W-:Y:S01]  /*09d0*/  ISETP.GT.AND P0, PT, R25, 0x1ff, PT ;  /* 0x000001ff1900780c */ /* 0x000fe20003f04270 */
[----:B------:R-:W-:Y:S01]  /*09e0*/  BSSY B0, `(.L_x_1869) ;  /* 0x00000bb000007945 */ /* 0x000fe20003800000 */
[----:B--2---:R-:W-:Y:S04]  /*09f0*/  STS [R8], R37 ;  /* 0x0000002508007388 */ /* 0x004fe80000000800 */
[----:B------:R-:W-:Y:S04]  /*0a00*/  STS [R7+0x80], R32 ;  /* 0x0000802007007388 */ /* 0x000fe80000000800 */
[----:B---3--:R0:W-:Y:S04]  /*0a10*/  STS [R6+0x100], R39 ;  /* 0x0001002706007388 */ /* 0x0081e80000000800 */
[----:B----4-:R1:W-:Y:S04]  /*0a20*/  STS [R9+0x180], R38 ;  /* 0x0001802609007388 */ /* 0x0103e80000000800 */
[----:B-----5:R-:W-:Y:S04]  /*0a30*/  STS [R10+0x200], R41 ;  /* 0x000200290a007388 */ /* 0x020fe80000000800 */
[----:B------:R2:W-:Y:S04]  /*0a40*/  STS [R11+0x280], R40 ;  /* 0x000280280b007388 */ /* 0x0005e80000000800 */
[----:B------:R-:W-:Y:S04]  /*0a50*/  STS [R13+0x300], R44 ;  /* 0x0003002c0d007388 */ /* 0x000fe80000000800 */
[----:B------:R-:W-:Y:S01]  /*0a60*/  STS [R15+0x380], R42 ;  /* 0x0003802a0f007388 */ /* 0x000fe20000000800 */
[----:B------:R-:W-:-:S03]  /*0a70*/  NOP ;  /* 0x0000000000007918 */ /* 0x000fc60000000000 */
[----:B------:R-:W3:Y:S04]  /*0a80*/  LDS R43, [R36] ;  /* 0x00000000242b7984 */ /* 0x000ee80000000800 */
[----:B------:R-:W4:Y:S04]  /*0a90*/  LDS R45, [R34+0x4] ;  /* 0x00000400222d7984 */ /* 0x000f280000000800 */
[----:B------:R-:W5:Y:S04]  /*0aa0*/  LDS R35, [R35+0x8] ;  /* 0x0000080023237984 */ /* 0x000f680000000800 */
[----:B------:R-:W5:Y:S04]  /*0ab0*/  LDS R33, [R33+0xc] ;  /* 0x00000c0021217984 */ /* 0x000f680000000800 */
[----:B------:R-:W5:Y:S04]  /*0ac0*/  LDS R29, [R29+0x14] ;  /* 0x000014001d1d7984 */ /* 0x000f680000000800 */
[----:B------:R-:W5:Y:S04]  /*0ad0*/  LDS R31, [R31+0x10] ;  /* 0x000010001f1f7984 */ /* 0x000f680000000800 */
[----:B------:R-:W5:Y:S01]  /*0ae0*/  LDS R27, [R27+0x18] ;  /* 0x000018001b1b7984 */ /* 0x000f620000000800 */
[----:B0-----:R-:W-:Y:S01]  /*0af0*/  FMUL.FTZ R6, R4, R5 ;  /* 0x0000000504067220 */ /* 0x001fe20000410000 */
[----:B------:R-:W-:-:S02]  /*0b00*/  FMUL.FTZ R7, R28, UR7 ;  /* 0x000000071c077c20 */ /* 0x000fc40008410000 */
[----:B------:R-:W0:Y:S01]  /*0b10*/  LDS R19, [R19+0x1c] ;  /* 0x00001c0013137984 */ /* 0x000e220000000800 */
[----:B------:R-:W-:Y:S01]  /*0b20*/  FMUL.FTZ R6, R5, R6 ;  /* 0x0000000605067220 */ /* 0x000fe20000410000 */
[----:B------:R-:W-:Y:S01]  /*0b30*/  FMUL.FTZ R8, R4, R7 ;  /* 0x0000000704087220 */ /* 0x000fe20000410000 */
[----:B-1----:R-:W-:Y:S01]  /*0b40*/  FMUL.FTZ R9, R26, UR7 ;  /* 0x000000071a097c20 */ /* 0x002fe20008410000 */
[----:B--2---:R-:W-:Y:S02]  /*0b50*/  FMUL.FTZ R11, R18, UR7 ;  /* 0x00000007120b7c20 */ /* 0x004fe40008410000 */
[----:B------:R-:W-:Y:S01]  /*0b60*/  FMUL.FTZ R8, R7, R8 ;  /* 0x0000000807087220 */ /* 0x000fe20000410000 */
[----:B------:R-:W-:Y:S01]  /*0b70*/  FMUL.FTZ R10, R4, R9 ;  /* 0x00000009040a7220 */ /* 0x000fe20000410000 */
[----:B---3--:R-:W-:-:S03]  /*0b80*/  FFMA.FTZ R6, R43, R20, R6 ;  /* 0x000000142b067223 */ /* 0x008fc60000010006 */
[----:B------:R-:W-:Y:S01]  /*0b90*/  FMUL.FTZ R10, R9, R10 ;  /* 0x0000000a090a7220 */ /* 0x000fe20000410000 */
[----:B------:R-:W-:Y:S01]  /*0ba0*/  FMUL.FTZ R13, R16, UR7 ;  /* 0x00000007100d7c20 */ /* 0x000fe20008410000 */
[-C--:B----4-:R-:W-:Y:S01]  /*0bb0*/  FFMA.FTZ R8, R45, R20.reuse, R8 ;  /* 0x000000142d087223 */ /* 0x090fe20000010008 */
[C---:B------:R-:W-:Y:S01]  /*0bc0*/  FMUL.FTZ R18, R4.reuse, R11 ;  /* 0x0000000b04127220 */ /* 0x040fe20000410000 */
[----:B------:R-:W1:Y:S01]  /*0bd0*/  MUFU.SQRT R6, R6 ;  /* 0x0000000600067308 */ /* 0x000e620000002000 */
[C---:B------:R-:W-:Y:S01]  /*0be0*/  FMUL.FTZ R28, R4.reuse, R13 ;  /* 0x0000000d041c7220 */ /* 0x040fe20000410000 */
[----:B-----5:R-:W-:Y:S01]  /*0bf0*/  FFMA.FTZ R10, R35, R20, R10 ;  /* 0x00000014230a7223 */ /* 0x020fe2000001000a */
[----:B------:R-:W-:Y:S01]  /*0c00*/  FMUL.FTZ R18, R11, R18 ;  /* 0x000000120b127220 */ /* 0x000fe20000410000 */
[----:B------:R-:W-:Y:S01]  /*0c10*/  FMUL.FTZ R26, R4, R17 ;  /* 0x00000011041a7220 */ /* 0x000fe20000410000 */
[----:B------:R-:W-:-:S03]  /*0c20*/  FMUL.FTZ R28, R13, R28 ;  /* 0x0000001c0d1c7220 */ /* 0x000fc60000410000 */
[----:B------:R-:W2:Y:S01]  /*0c30*/  MUFU.SQRT R8, R8 ;  /* 0x0000000800087308 */ /* 0x000ea20000002000 */
[----:B------:R-:W-:Y:S01]  /*0c40*/  FFMA.FTZ R18, R33, R20, R18 ;  /* 0x0000001421127223 */ /* 0x000fe20000010012 */
[----:B------:R-:W-:Y:S01]  /*0c50*/  FMUL.FTZ R26, R17, R26 ;  /* 0x0000001a111a7220 */ /* 0x000fe20000410000 */
[----:B------:R-:W-:Y:S01]  /*0c60*/  FMUL.FTZ R15, R12, UR7 ;  /* 0x000000070c0f7c20 */ /* 0x000fe20008410000 */
[----:B------:R-:W-:-:S04]  /*0c70*/  FFMA.FTZ R28, R29, R20, R28 ;  /* 0x000000141d1c7223 */ /* 0x000fc8000001001c */
[----:B------:R-:W3:Y:S01]  /*0c80*/  MUFU.SQRT R10, R10 ;  /* 0x0000000a000a7308 */ /* 0x000ee20000002000 */
[----:B------:R-:W-:Y:S01]  /*0c90*/  FFMA.FTZ R26, R31, R20, R26 ;  /* 0x000000141f1a7223 */ /* 0x000fe2000001001a */
[----:B------:R-:W-:Y:S01]  /*0ca0*/  FMUL.FTZ R30, R4, R15 ;  /* 0x0000000f041e7220 */ /* 0x000fe20000410000 */
[----:B------:R-:W-:-:S05]  /*0cb0*/  FMUL.FTZ R29, R14, UR7 ;  /* 0x000000070e1d7c20 */ /* 0x000fca0008410000 */
[----:B------:R-:W4:Y:S01]  /*0cc0*/  MUFU.SQRT R16, R18 ;  /* 0x0000001200107308 */ /* 0x000f220000002000 */
[----:B------:R-:W-:Y:S01]  /*0cd0*/  FMUL.FTZ R30, R15, R30 ;  /* 0x0000001e0f1e7220 */ /* 0x000fe20000410000 */
[----:B------:R-:W-:Y:S01]  /*0ce0*/  FMUL.FTZ R4, R4, R29 ;  /* 0x0000001d04047220 */ /* 0x000fe20000410000 */
[----:B-1----:R-:W-:-:S05]  /*0cf0*/  FADD.FTZ R6, R6, UR14 ;  /* 0x0000000e06067e21 */ /* 0x002fca0008010000 */
[----:B------:R-:W1:Y:S01]  /*0d00*/  MUFU.SQRT R12, R26 ;  /* 0x0000001a000c7308 */ /* 0x000e620000002000 */
[----:B------:R-:W-:Y:S01]  /*0d10*/  FFMA.FTZ R27, R27, R20, R30 ;  /* 0x000000141b1b7223 */ /* 0x000fe2000001001e */
[----:B------:R-:W-:Y:S01]  /*0d20*/  FMUL.FTZ R4, R29, R4 ;  /* 0x000000041d047220 */ /* 0x000fe20000410000 */
[----:B--2---:R-:W-:-:S05]  /*0d30*/  FADD.FTZ R8, R8, UR14 ;  /* 0x0000000e08087e21 */ /* 0x004fca0008010000 */
[----:B------:R-:W2:Y:S01]  /*0d40*/  MUFU.SQRT R28, R28 ;  /* 0x0000001c001c7308 */ /* 0x000ea20000002000 */
[----:B0-----:R-:W-:Y:S01]  /*0d50*/  FFMA.FTZ R4, R19, R20, R4 ;  /* 0x0000001413047223 */ /* 0x001fe20000010004 */
[----:B---3--:R-:W-:-:S06]  /*0d60*/  FADD.FTZ R10, R10, UR14 ;  /* 0x0000000e0a0a7e21 */ /* 0x008fcc0008010000 */
[----:B------:R-:W0:Y:S01]  /*0d70*/  MUFU.RCP R6, R6 ;  /* 0x0000000600067308 */ /* 0x000e220000001000 */
[----:B----4-:R-:W-:-:S07]  /*0d80*/  FADD.FTZ R16, R16, UR14 ;  /* 0x0000000e10107e21 */ /* 0x010fce0008010000 */
[----:B------:R-:W3:Y:S01]  /*0d90*/  MUFU.SQRT R27, R27 ;  /* 0x0000001b001b7308 */ /* 0x000ee20000002000 */
[----:B-1----:R-:W-:-:S07]  /*0da0*/  FADD.FTZ R12, R12, UR14 ;  /* 0x0000000e0c0c7e21 */ /* 0x002fce0008010000 */
[----:B------:R-:W1:Y:S08]  /*0db0*/  MUFU.RCP R8, R8 ;  /* 0x0000000800087308 */ /* 0x000e700000001000 */
[----:B------:R1:W4:Y:S01]  /*0dc0*/  MUFU.SQRT R14, R4 ;  /* 0x00000004000e7308 */ /* 0x0003220000002000 */
[----:B--2---:R-:W-:-:S07]  /*0dd0*/  FADD.FTZ R28, R28, UR14 ;  /* 0x0000000e1c1c7e21 */ /* 0x004fce0008010000 */
[----:B------:R-:W2:Y:S01]  /*0de0*/  MUFU.RCP R10, R10 ;  /* 0x0000000a000a7308 */ /* 0x000ea20000001000 */
[----:B0-----:R-:W-:-:S07]  /*0df0*/  FMUL.FTZ R5, R5, R6 ;  /* 0x0000000605057220 */ /* 0x001fce0000410000 */
[----:B------:R-:W0:Y:S01]  /*0e00*/  MUFU.RCP R16, R16 ;  /* 0x0000001000107308 */ /* 0x000e220000001000 */
[----:B---3--:R-:W-:Y:S01]  /*0e10*/  FADD.FTZ R27, R27, UR14 ;  /* 0x0000000e1b1b7e21 */ /* 0x008fe20008010000 */
[----:B-1----:R-:W-:Y:S01]  /*0e20*/  FMUL.FTZ R4, R7, R8 ;  /* 0x0000000807047220 */ /* 0x002fe20000410000 */
[----:B------:R-:W-:-:S05]  /*0e30*/  FMUL.FTZ R5, R5, R5 ;  /* 0x0000000505057220 */ /* 0x000fca0000410000 */
[----:B------:R-:W1:Y:S01]  /*0e40*/  MUFU.RCP R12, R12 ;  /* 0x0000000c000c7308 */ /* 0x000e620000001000 */
[----:B----4-:R-:W-:Y:S01]  /*0e50*/  FADD.FTZ R14, R14, UR14 ;  /* 0x0000000e0e0e7e21 */ /* 0x010fe20008010000 */
[----:B------:R-:W-:Y:S01]  /*0e60*/  FFMA.FTZ R4, R4, R4, R5 ;  /* 0x0000000404047223 */ /* 0x000fe20000010005 */
[----:B--2---:R-:W-:-:S05]  /*0e70*/  FMUL.FTZ R9, R9, R10 ;  /* 0x0000000a09097220 */ /* 0x004fca0000410000 */
        /* <DEDUP_REMOVED lines=19> */
[----:B------:R-:W-:-:S03]  /*0fb0*/  VIADD R6, R5, 0x20 ;  /* 0x0000002005067836 */ /* 0x000fc60000000000 */
[----:B------:R-:W-:Y:S02]  /*0fc0*/  IADD3 R8, R25, R8, RZ ;  /* 0x0000000819087210 */ /* 0x000fe40007ffe0ff */
        /* <DEDUP_REMOVED lines=55> */
.L_x_1870:
        /* <DEDUP_REMOVED lines=37> */
.L_x_1871:
[----:B------:R-:W-:Y:S05]  /*1590*/  BSYNC B0 ;  /* 0x0000000000007941 */ /* 0x000fea0003800000 */
.L_x_1869:
[----:B------:R-:W-:Y:S04]  /*15a0*/  BSSY B0, `(.L_x_1872) ;  /* 0x0000004000007945 */ /* 0x000fe80003800000 */
[----:B------:R-:W-:Y:S05]  /*15b0*/  @P0 BRA `(.L_x_1873) ;  /* 0x0000000000080947 */ /* 0x000fea0003800000 */
[----:B------:R-:W2:Y:S02]  /*15c0*/  LDC.64 R4, c[0x0][0x228] ;  /* 0x00008a00ff047b82 */ /* 0x000ea40000000a00 */
[----:B--2---:R2:W-:Y:S02]  /*15d0*/  REDG.E.ADD.F32.FTZ.RN.STRONG.GPU desc[UR8][R4.64], R26 ;  /* 0x0000001a040079a6 */ /* 0x0045e4000c10f388 */
.L_x_1873:
[----:B------:R-:W-:Y:S05]  /*15e0*/  BSYNC B0 ;  /* 0x0000000000007941 */ /* 0x000fea0003800000 */
.L_x_1872:
[----:B--2---:R-:W2:Y:S01]  /*15f0*/  LDC R4, c[0x0][0xc] ;  /* 0x00000300ff047b82 */ /* 0x004ea20000000800 */
[----:B------:R-:W-:Y:S01]  /*1600*/  NOP ;  /* 0x0000000000007918 */ /* 0x000fe20000000000 */
[----:B--2---:R-:W-:-:S04]  /*1610*/  LEA R21, R4, R21, 0xc ;  /* 0x0000001504157211 */ /* 0x004fc800078e60ff */
[----:B------:R-:W-:-:S13]  /*1620*/  ISETP.GE.U32.AND P0, PT, R21, UR6, PT ;  /* 0x0000000615007c0c */ /* 0x000fda000bf06070 */
[----:B------:R-:W-:Y:S05]  /*1630*/  @!P0 BRA `(.L_x_1874) ;  /* 0xffffffe800e48947 */ /* 0x000fea000383ffff */
[----:B------:R-:W-:Y:S05]  /*1640*/  EXIT ;  /* 0x000000000000794d */ /* 0x000fea0003800000 */
.L_x_1875:
        /* <DEDUP_REMOVED lines=11> */
.L_x_2173:


//--------------------- .text._Z33kPreconditionOptimizer32bit1StateI6__halfLi2ELi4096ELi8EEvPT_S2_PfS3_ffffiffi --------------------------
	.section	.text._Z33kPreconditionOptimizer32bit1StateI6__halfLi2ELi4096ELi8EEvPT_S2_PfS3_ffffiffi,"ax",@progbits
	.align	128
        .global         _Z33kPreconditionOptimizer32bit1StateI6__halfLi2ELi4096ELi8EEvPT_S2_PfS3_ffffiffi
        .type           _Z33kPreconditionOptimizer32bit1StateI6__halfLi2ELi4096ELi8EEvPT_S2_PfS3_ffffiffi,@function
        .size           _Z33kPreconditionOptimizer32bit1StateI6__halfLi2ELi4096ELi8EEvPT_S2_PfS3_ffffiffi,(.L_x_2174 - _Z33kPreconditionOptimizer32bit1StateI6__halfLi2ELi4096ELi8EEvPT_S2_PfS3_ffffiffi)
        .other          _Z33kPreconditionOptimizer32bit1StateI6__halfLi2ELi4096ELi8EEvPT_S2_PfS3_ffffiffi,@"STO_CUDA_ENTRY STV_DEFAULT"
_Z33kPreconditionOptimizer32bit1StateI6__halfLi2ELi4096ELi8EEvPT_S2_PfS3_ffffiffi:
.text._Z33kPreconditionOptimizer32bit1StateI6__halfLi2ELi4096ELi8EEvPT_S2_PfS3_ffffiffi:
        /* <DEDUP_REMOVED lines=29> */
.L_x_1881:
        /* <DEDUP_REMOVED lines=42> */
[C---:B------:R-:W-:Y:S01]  /*0470*/  VIADD R16, R9.reuse, 0x80 ;  /* 0x0000008009107836 */ /* 0x040fe20000000000 */
[C---:B------:R-:W-:Y:S01]  /*0480*/  IADD3 R10, R9.reuse, 0x20, RZ ;  /* 0x00000020090a7810 */ /* 0x040fe20007ffe0ff */
[C---:B------:R-:W-:Y:S01]  /*0490*/  VIADD R12, R9.reuse, 0x40 ;  /* 0x00000040090c7836 */ /* 0x040fe20000000000 */
[C---:B------:R-:W-:Y:S01]  /*04a0*/  IADD3 R14, R9.reuse, 0x60, RZ ;  /* 0x00000060090e7810 */ /* 0x040fe20007ffe0ff */
[C---:B------:R-:W-:Y:S01]  /*04b0*/  VIADD R26, R9.reuse, 0xc0 ;  /* 0x000000c0091a7836 */ /* 0x040fe20000000000 */
[C---:B------:R-:W-:Y:S01]  /*04c0*/  IADD3 R18, R9.reuse, 0xa0, RZ ;  /* 0x000000a009127810 */ /* 0x040fe20007ffe0ff */
[----:B------:R-:W-:Y:S01]  /*04d0*/  IMAD R35, R2, 0x7, R9 ;  /* 0x0000000702237824 */ /* 0x000fe200078e0209 */
[----:B------:R-:W-:Y:S01]  /*04e0*/  IADD3 R36, R9, 0xe0, RZ ;  /* 0x000000e009247810 */ /* 0x000fe20007ffe0ff */
[----:B------:R-:W-:Y:S01]  /*04f0*/  UMOV UR4, 0x400 ;  /* 0x0000040000047882 */ /* 0x000fe20000000000 */
[-C--:B0-----:R-:W-:Y:S01]  /*0500*/  LEA.HI.SX32 R6, R10, R9.reuse, 0x1b ;  /* 0x000000090a067211 */ /* 0x081fe200078fdaff */
[----:B------:R-:W-:Y:S01]  /*0510*/  IMAD R41, R2, 0x8, R23 ;  /* 0x0000000802297824 */ /* 0x000fe200078e0217 */
[-C--:B------:R-:W-:Y:S01]  /*0520*/  LEA.HI.SX32 R7, R16, R9.reuse, 0x1b ;  /* 0x0000000910077211 */ /* 0x080fe200078fdaff */
[----:B------:R-:W-:Y:S01]  /*0530*/  VIADD R16, R35, 0x2 ;  /* 0x0000000223107836 */ /* 0x000fe20000000000 */
[----:B------:R-:W-:-:S02]  /*0540*/  LEA.HI.SX32 R10, R12, R9, 0x1b ;  /* 0x000000090c0a7211 */ /* 0x000fc400078fdaff */
[-C--:B------:R-:W-:Y:S02]  /*0550*/  LEA.HI.SX32 R8, R9, R9.reuse, 0x1b ;  /* 0x0000000909087211 */ /* 0x080fe400078fdaff */
[-C--:B------:R-:W-:Y:S01]  /*0560*/  LEA.HI.SX32 R12, R14, R9.reuse, 0x1b ;  /* 0x000000090e0c7211 */ /* 0x080fe200078fdaff */
[----:B-1----:R-:W-:Y:S01]  /*0570*/  ULEA UR4, UR5, UR4, 0x18 ;  /* 0x0000000405047291 */ /* 0x002fe2000f8ec03f */
[-C--:B------:R-:W-:Y:S02]  /*0580*/  LEA.HI.SX32 R13, R18, R9.reuse, 0x1b ;  /* 0x00000009120d7211 */ /* 0x080fe400078fdaff */
[-C--:B------:R-:W-:Y:S02]  /*0590*/  LEA.HI.SX32 R11, R26, R9.reuse, 0x1b ;  /* 0x000000091a0b7211 */ /* 0x080fe400078fdaff */
[----:B------:R-:W-:Y:S02]  /*05a0*/  LEA.HI.SX32 R9, R36, R9, 0x1b ;  /* 0x0000000924097211 */ /* 0x000fe400078fdaff */
[C---:B------:R-:W-:Y:S01]  /*05b0*/  IADD3 R18, R35.reuse, 0x3, RZ ;  /* 0x0000000323127810 */ /* 0x040fe20007ffe0ff */
[C---:B------:R-:W-:Y:S01]  /*05c0*/  VIADD R26, R35.reuse, 0x4 ;  /* 0x00000004231a7836 */ /* 0x040fe20000000000 */
[C---:B------:R-:W-:Y:S01]  /*05d0*/  IADD3 R36, R35.reuse, 0x5, RZ ;  /* 0x0000000523247810 */ /* 0x040fe20007ffe0ff */
[----:B------:R-:W-:Y:S01]  /*05e0*/  VIADD R38, R35, 0x6 ;  /* 0x0000000623267836 */ /* 0x000fe20000000000 */
[----:B------:R-:W-:-:S02]  /*05f0*/  LEA.HI.SX32 R15, R16, R41, 0x1b ;  /* 0x00000029100f7211 */ /* 0x000fc400078fdaff */
[C---:B------:R-:W-:Y:S02]  /*0600*/  IADD3 R14, R35.reuse, 0x1, RZ ;  /* 0x00000001230e7810 */ /* 0x040fe40007ffe0ff */
[----:B------:R-:W-:Y:S02]  /*0610*/  IADD3 R40, R35, 0x7, RZ ;  /* 0x0000000723287810 */ /* 0x000fe40007ffe0ff */
[-C--:B------:R-:W-:Y:S02]  /*0620*/  LEA.HI.SX32 R16, R18, R41.reuse, 0x1b ;  /* 0x0000002912107211 */ /* 0x080fe400078fdaff */
[----:B------:R-:W-:Y:S02]  /*0630*/  LEA R37, R8, UR4, 0x1 ;  /* 0x0000000408257c11 */ /* 0x000fe4000f8e08ff */
[----:B------:R-:W-:Y:S02]  /*0640*/  LEA.HI.SX32 R18, R36, R41, 0x1b ;  /* 0x0000002924127211 */ /* 0x000fe400078fdaff */
[----:B------:R-:W-:-:S02]  /*0650*/  LEA R36, R6, UR4, 0x1 ;  /* 0x0000000406247c11 */ /* 0x000fc4000f8e08ff */
[-C--:B------:R-:W-:Y:S02]  /*0660*/  LEA.HI.SX32 R17, R26, R41.reuse, 0x1b ;  /* 0x000000291a117211 */ /* 0x080fe400078fdaff */
[-C--:B------:R-:W-:Y:S02]  /*0670*/  LEA.HI.SX32 R19, R38, R41.reuse, 0x1b ;  /* 0x0000002926137211 */ /* 0x080fe400078fdaff */
[----:B------:R-:W-:Y:S02]  /*0680*/  LEA R39, R10, UR4, 0x1 ;  /* 0x000000040a277c11 */ /* 0x000fe4000f8e08ff */
        /* <DEDUP_REMOVED lines=19> */
[----:B0-----:R-:W-:Y:S02]  /*07c0*/  LEA R31, R16, UR4, 0x1 ;  /* 0x00000004101f7c11 */ /* 0x001fe4000f8e08ff */
[----:B------:R-:W-:Y:S02]  /*07d0*/  LEA R38, R18, UR4, 0x1 ;  /* 0x0000000412267c11 */ /* 0x000fe4000f8e08ff */
        /* <DEDUP_REMOVED lines=9> */
[----:B------:R5:W-:Y:S04]  /*0870*/  LDS.U16 R27, [R38+0xa] ;  /* 0x00000a00261b7984 */ /* 0x000be80000000400 */
[----:B------:R-:W4:Y:S04]  /*0880*/  LDS.U16 R29, [R44+0xc] ;  /* 0x00000c002c1d7984 */ /* 0x000f280000000400 */
[----:B------:R-:W4:Y:S01]  /*0890*/  LDS.U16 R28, [R28+0xe] ;  /* 0x00000e001c1c7984 */ /* 0x000f220000000400 */
[----:B------:R-:W-:Y:S01]  /*08a0*/  IMAD.MOV.U32 R34, RZ, RZ, RZ ;  /* 0x000000ffff227224 */ /* 0x000fe200078e00ff */
[----:B------:R-:W-:Y:S01]  /*08b0*/  BAR.SYNC.DEFER_BLOCKING 0x0 ;  /* 0x0000000000007b1d */ /* 0x000fe20000010000 */
[----:B0-----:R-:W-:-:S02]  /*08c0*/  CS2R R42, SRZ ;  /* 0x00000000002a7805 */ /* 0x001fc4000001ff00 */
[----:B------:R-:W-:Y:S01]  /*08d0*/  CS2R R40, SRZ ;  /* 0x0000000000287805 */ /* 0x000fe2000001ff00 */
[----:B-----5:R-:W-:Y:S01]  /*08e0*/  HFMA2.MMA R37, -RZ, RZ, 0, 0 ;  /* 0x00000000ff257435 */ /* 0x020fe200000001ff */
[----:B------:R-:W-:Y:S01]  /*08f0*/  CS2R R38, SRZ ;  /* 0x0000000000267805 */ /* 0x000fe2000001ff00 */
        /* <DEDUP_REMOVED lines=9> */
[----:B------:R-:W-:-:S02]  /*0990*/  LEA R8, R8, UR4, 0x2 ;  /* 0x0000000408087c11 */ /* 0x000fc4000f8e10ff */
[----:B------:R-:W-:Y:S02]  /*09a0*/  LEA R45, R6, UR4, 0x2 ;  /* 0x00000004062d7c11 */ /* 0x000fe4000f8e10ff */
[----:B------:R-:W-:Y:S02]  /*09b0*/  LEA R10, R10, UR4, 0x2 ;  /* 0x000000040a0a7c11 */ /* 0x000fe4000f8e10ff */
[----:B------:R-:W-:Y:S02]  /*09c0*/  LEA R12, R12, UR4, 0x2 ;  /* 0x000000040c0c7c11 */ /* 0x000fe4000f8e10ff */
[----:B------:R-:W-:Y:S02]  /*09d0*/  LEA R7, R7, UR4, 0x2 ;  /* 0x0000000407077c11 */ /* 0x000fe4000f8e10ff */
[----:B------:R-:W-:Y:S02]  /*09e0*/  LEA R6, R13, UR4, 0x2 ;  /* 0x000000040d067c11 */ /* 0x000fe4000f8e10ff */
[----:B------:R-:W-:-:S02]  /*09f0*/  LEA R11, R11, UR4, 0x2 ;  /* 0x000000040b0b7c11 */ /* 0x000fc4000f8e10ff */
[----:B0-----:R-:W-:Y:S02]  /*0a00*/  LEA R4, R9, UR4, 0x2 ;  /* 0x0000000409047c11 */ /* 0x001fe4000f8e10ff */
[----:B------:R-:W-:Y:S02]  /*0a10*/  LEA R13, R35, UR4, 0x2 ;  /* 0x00000004230d7c11 */ /* 0x000fe4000f8e10ff */
[----:B------:R-:W-:Y:S01]  /*0a20*/  LEA R9, R14, UR4, 0x2 ;  /* 0x000000040e097c11 */ /* 0x000fe2000f8e10ff */
[----:B-1----:R-:W-:Y:S02]  /*0a30*/  HADD2.F32 R33, -RZ, R33.H0_H0 ;  /* 0x20000021ff217230 */ /* 0x002fe40000004100 */
[----:B--2---:R-:W-:-:S03]  /*0a40*/  HADD2.F32 R36, -RZ, R36.H0_H0 ;  /* 0x20000024ff247230 */ /* 0x004fc60000004100 */
[----:B------:R-:W-:Y:S02]  /*0a50*/  FMUL.FTZ R33, R33, UR7 ;  /* 0x0000000721217c20 */ /* 0x000fe40008410000 */
[----:B------:R-:W-:-:S05]  /*0a60*/  FMUL.FTZ R36, R36, UR7 ;  /* 0x0000000724247c20 */ /* 0x000fca0008410000 */
[----:B------:R-:W-:Y:S02]  /*0a70*/  F2FP.F16.F32.PACK_AB R33, R36, R33 ;  /* 0x000000212421723e */ /* 0x000fe400000000ff */
[----:B------:R-:W-:-:S03]  /*0a80*/  LEA R17, R17, UR4, 0x2 ;  /* 0x0000000411117c11 */ /* 0x000fc6000f8e10ff */
[----:B------:R-:W-:Y:S02]  /*0a90*/  HADD2.F32 R5, -RZ, R33.H0_H0 ;  /* 0x20000021ff057230 */ /* 0x000fe40000004100 */
[----:B---3--:R-:W-:Y:S02]  /*0aa0*/  HADD2.F32 R32, -RZ, R32.H0_H0 ;  /* 0x20000020ff207230 */ /* 0x008fe40000004100 */
[----:B----4-:R-:W-:Y:S01]  /*0ab0*/  HADD2.F32 R31, -RZ, R31.H0_H0 ;  /* 0x2000001fff1f7230 */ /* 0x010fe20000004100 */
[----:B------:R-:W-:Y:S02]  /*0ac0*/  LEA R18, R18, UR4, 0x2 ;  /* 0x0000000412127c11 */ /* 0x000fe4000f8e10ff */
[----:B------:R-:W-:Y:S02]  /*0ad0*/  FMUL.FTZ R32, R32, UR7 ;  /* 0x0000000720207c20 */ /* 0x000fe40008410000 */
[----:B------:R-:W-:Y:S01]  /*0ae0*/  FMUL.FTZ R31, R31, UR7 ;  /* 0x000000071f1f7c20 */ /* 0x000fe20008410000 */
[----:B------:R-:W-:-:S04]  /*0af0*/  HADD2.F32 R30, -RZ, R30.H0_H0 ;  /* 0x2000001eff1e7230 */ /* 0x000fc80000004100 */
[----:B------:R-:W-:Y:S02]  /*0b00*/  F2FP.F16.F32.PACK_AB R32, R31, R32 ;  /* 0x000000201f20723e */ /* 0x000fe400000000ff */
[----:B------:R-:W-:Y:S01]  /*0b10*/  LEA R31, R26, UR4, 0x2 ;  /* 0x000000041a1f7c11 */ /* 0x000fe2000f8e10ff */
        /* <DEDUP_REMOVED lines=8> */
[----:B-----5:R-:W-:Y:S04]  /*0ba0*/  STS [R8], R43 ;  /* 0x0000002b08007388 */ /* 0x020fe80000000800 */
[----:B------:R-:W-:Y:S04]  /*0bb0*/  STS [R45+0x80], R34 ;  /* 0x000080222d007388 */ /* 0x000fe80000000800 */
[----:B------:R-:W-:Y:S04]  /*0bc0*/  STS [R10+0x100], R42 ;  /* 0x0001002a0a007388 */ /* 0x000fe80000000800 */
[----:B------:R-:W-:Y:S04]  /*0bd0*/  STS [R12+0x180], R41 ;  /* 0x000180290c007388 */ /* 0x000fe80000000800 */
[----:B------:R-:W-:Y:S04]  /*0be0*/  STS [R7+0x200], R40 ;  /* 0x0002002807007388 */ /* 0x000fe80000000800 */
[----:B------:R-:W-:Y:S04]  /*0bf0*/  STS [R6+0x280], R39 ;  /* 0x0002802706007388 */ /* 0x000fe80000000800 */
[----:B------:R0:W-:Y:S04]  /*0c00*/  STS [R11+0x300], R38 ;  /* 0x000300260b007388 */ /* 0x0001e80000000800 */
[----:B------:R1:W-:Y:S01]  /*0c10*/  STS [R4+0x380], R37 ;  /* 0x0003802504007388 */ /* 0x0003e20000000800 */
[----:B------:R-:W-:-:S03]  /*0c20*/  NOP ;  /* 0x0000000000007918 */ /* 0x000fc60000000000 */
[----:B------:R-:W2:Y:S04]  /*0c30*/  LDS R13, [R13] ;  /* 0x000000000d0d7984 */ /* 0x000ea80000000800 */
[----:B------:R-:W3:Y:S01]  /*0c40*/  LDS R9, [R9+0x4] ;  /* 0x0000040009097984 */ /* 0x000ee20000000800 */
[----:B0-----:R-:W-:Y:S02]  /*0c50*/  LEA R11, R15, UR4, 0x2 ;  /* 0x000000040f0b7c11 */ /* 0x001fe4000f8e10ff */
[----:B------:R-:W-:Y:S01]  /*0c60*/  LEA R15, R16, UR4, 0x2 ;  /* 0x00000004100f7c11 */ /* 0x000fe2000f8e10ff */
[----:B-1----:R-:W-:Y:S01]  /*0c70*/  FADD.FTZ R4, -R20, 1 ;  /* 0x3f80000014047421 */ /* 0x002fe20000010100 */
[----:B------:R-:W-:Y:S01]  /*0c80*/  HADD2.F32 R7, -RZ, R33.H1_H1 ;  /* 0x30000021ff077230 */ /* 0x000fe20000004100 */
[----:B------:R-:W-:Y:S04]  /*0c90*/  LDS R17, [R17+0x10] ;  /* 0x0000100011117984 */ /* 0x000fe80000000800 */
[----:B------:R-:W0:Y:S04]  /*0ca0*/  LDS R11, [R11+0x8] ;  /* 0x000008000b0b7984 */ /* 0x000e280000000800 */
[----:B------:R-:W1:Y:S01]  /*0cb0*/  LDS R15, [R15+0xc] ;  /* 0x00000c000f0f7984 */ /* 0x000e620000000800 */
[----:B------:R-:W-:Y:S01]  /*0cc0*/  FMUL.FTZ R6, R5, R4 ;  /* 0x0000000405067220 */ /* 0x000fe20000410000 */
[----:B------:R-:W-:-:S02]  /*0cd0*/  FMUL.FTZ R8, R4, R7 ;  /* 0x0000000704087220 */ /* 0x000fc40000410000 */
[----:B------:R-:W-:Y:S01]  /*0ce0*/  LDS R31, [R31+0x1c] ;  /* 0x00001c001f1f7984 */ /* 0x000fe20000000800 */
[----:B------:R-:W-:Y:S01]  /*0cf0*/  FMUL.FTZ R6, R5, R6 ;  /* 0x0000000605067220 */ /* 0x000fe20000410000 */
[----:B------:R-:W-:-:S03]  /*0d00*/  FMUL.FTZ R8, R7, R8 ;  /* 0x0000000807087220 */ /* 0x000fc60000410000 */
[-C--:B--2---:R-:W-:Y:S01]  /*0d10*/  FFMA.FTZ R10, R13, R20.reuse, R6 ;  /* 0x000000140d0a7223 */ /* 0x084fe20000010006 */
[----:B------:R-:W-:Y:S01]  /*0d20*/  HADD2.F32 R6, -RZ, R27.H0_H0 ;  /* 0x2000001bff067230 */ /* 0x000fe20000004100 */
[----:B------:R-:W2:Y:S01]  /*0d30*/  LDS R13, [R18+0x14] ;  /* 0x00001400120d7984 */ /* 0x000ea20000000800 */
[----:B------:R-:W-:Y:S01]  /*0d40*/  LEA R27, R19, UR4, 0x2 ;  /* 0x00000004131b7c11 */ /* 0x000fe2000f8e10ff */
[----:B---3--:R-:W-:Y:S01]  /*0d50*/  FFMA.FTZ R8, R9, R20, R8 ;  /* 0x0000001409087223 */ /* 0x008fe20000010008 */
[--C-:B------:R-:W-:Y:S02]  /*0d60*/  HADD2.F32 R9, -RZ, R32.reuse.H0_H0 ;  /* 0x20000020ff097230 */ /* 0x100fe40000004100 */
[----:B------:R-:W-:Y:S02]  /*0d70*/  FMUL.FTZ R33, R6, UR7 ;  /* 0x0000000706217c20 */ /* 0x000fe40008410000 */
[----:B------:R-:W3:Y:S01]  /*0d80*/  LDS R27, [R27+0x18] ;  /* 0x000018001b1b7984 */ /* 0x000ee20000000800 */
[----:B------:R-:W-:Y:S01]  /*0d90*/  FMUL.FTZ R12, R4, R9 ;  /* 0x00000009040c7220 */ /* 0x000fe20000410000 */
[----:B------:R-:W-:Y:S01]  /*0da0*/  HADD2.F32 R19, -RZ, R32.H1_H1 ;  /* 0x30000020ff137230 */ /* 0x000fe20000004100 */
[----:B------:R-:W-:-:S02]  /*0db0*/  F2FP.F16.F32.PACK_AB R30, R33, R30 ;  /* 0x0000001e211e723e */ /* 0x000fc400000000ff */
[----:B------:R-:W-:Y:S02]  /*0dc0*/  FMUL.FTZ R12, R9, R12 ;  /* 0x0000000c090c7220 */ /* 0x000fe40000410000 */
[----:B------:R-:W-:Y:S01]  /*0dd0*/  FMUL.FTZ R14, R4, R19 ;  /* 0x00000013040e7220 */ /* 0x000fe20000410000 */
[----:B------:R0:W4:Y:S03]  /*0de0*/  MUFU.SQRT R6, R10 ;  /* 0x0000000a00067308 */ /* 0x0001260000002000 */
[----:B------:R-:W-:Y:S01]  /*0df0*/  FMUL.FTZ R14, R19, R14 ;  /* 0x0000000e130e7220 */ /* 0x000fe20000410000 */
[-C--:B0-----:R-:W-:Y:S01]  /*0e00*/  FFMA.FTZ R10, R11, R20.reuse, R12 ;  /* 0x000000140b0a7223 */ /* 0x081fe2000001000c */
[--C-:B------:R-:W-:Y:S02]  /*0e10*/  HADD2.F32 R11, -RZ, R30.reuse.H0_H0 ;  /* 0x2000001eff0b7230 */ /* 0x100fe40000004100 */
[----:B-1----:R-:W-:Y:S01]  /*0e20*/  FFMA.FTZ R12, R15, R20, R14 ;  /* 0x000000140f0c7223 */ /* 0x002fe2000001000e */
[----:B------:R-:W-:-:S02]  /*0e30*/  HADD2.F32 R15, -RZ, R30.H1_H1 ;  /* 0x3000001eff0f7230 */ /* 0x000fc40000004100 */
[----:B------:R-:W-:-:S03]  /*0e40*/  FMUL.FTZ R14, R4, R11 ;  /* 0x0000000b040e7220 */ /* 0x000fc60000410000 */
[C---:B------:R-:W-:Y:S01]  /*0e50*/  FMUL.FTZ R16, R4.reuse, R15 ;  /* 0x0000000f04107220 */ /* 0x040fe20000410000 */
[----:B------:R-:W-:Y:S01]  /*0e60*/  FMUL.FTZ R14, R11, R14 ;  /* 0x0000000e0b0e7220 */ /* 0x000fe20000410000 */
[----:B------:R-:W0:Y:S02]  /*0e70*/  MUFU.SQRT R8, R8 ;  /* 0x0000000800087308 */ /* 0x000e240000002000 */
[----:B------:R-:W-:Y:S01]  /*0e80*/  FMUL.FTZ R16, R15, R16 ;  /* 0x000000100f107220 */ /* 0x000fe20000410000 */
[-C--:B------:R-:W-:Y:S01]  /*0e90*/  FFMA.FTZ R14, R17, R20.reuse, R14 ;  /* 0x00000014110e7223 */ /* 0x080fe2000001000e */
[--C-:B------:R-:W-:Y:S02]  /*0ea0*/  HADD2.F32 R17, -RZ, R29.reuse.H0_H0 ;  /* 0x2000001dff117230 */ /* 0x100fe40000004100 */
[----:B--2---:R-:W-:Y:S02]  /*0eb0*/  FFMA.FTZ R16, R13, R20, R16 ;  /* 0x000000140d107223 */ /* 0x004fe40000010010 */
[----:B------:R-:W1:Y:S01]  /*0ec0*/  MUFU.SQRT R10, R10 ;  /* 0x0000000a000a7308 */ /* 0x000e620000002000 */
[----:B------:R-:W-:Y:S01]  /*0ed0*/  FMUL.FTZ R18, R4, R17 ;  /* 0x0000001104127220 */ /* 0x000fe20000410000 */
[----:B------:R-:W-:-:S03]  /*0ee0*/  HADD2.F32 R13, -RZ, R29.H1_H1 ;  /* 0x3000001dff0d7230 */ /* 0x000fc60000004100 */
[----:B------:R-:W-:-:S03]  /*0ef0*/  FMUL.FTZ R18, R17, R18 ;  /* 0x0000001211127220 */ /* 0x000fc60000410000 */
[----:B------:R-:W2:Y:S01]  /*0f00*/  MUFU.SQRT R12, R12 ;  /* 0x0000000c000c7308 */ /* 0x000ea20000002000 */
[----:B------:R-:W-:Y:S01]  /*0f10*/  FMUL.FTZ R4, R4, R13 ;  /* 0x0000000d04047220 */ /* 0x000fe20000410000 */
[----:B----4-:R-:W-:Y:S01]  /*0f20*/  FADD.FTZ R6, R6, UR14 ;  /* 0x0000000e06067e21 */ /* 0x010fe20008010000 */
[----:B---3--:R-:W-:-:S05]  /*0f30*/  FFMA.FTZ R18, R27, R20, R18 ;  /* 0x000000141b127223 */ /* 0x008fca0000010012 */
[----:B------:R-:W3:Y:S01]  /*0f40*/  MUFU.SQRT R14, R14 ;  /* 0x0000000e000e7308 */ /* 0x000ee20000002000 */
[----:B------:R-:W-:Y:S01]  /*0f50*/  FMUL.FTZ R4, R13, R4 ;  /* 0x000000040d047220 */ /* 0x000fe20000410000 */
[----:B0-----:R-:W-:Y:S01]  /*0f60*/  FADD.FTZ R8, R8, UR14 ;  /* 0x0000000e08087e21 */ /* 0x001fe20008010000 */
[----:B-1----:R-:W-:-:S05]  /*0f70*/  FADD.FTZ R10, R10, UR14 ;  /* 0x0000000e0a0a7e21 */ /* 0x002fca0008010000 */
[----:B------:R-:W0:Y:S01]  /*0f80*/  MUFU.SQRT R16, R16 ;  /* 0x0000001000107308 */ /* 0x000e220000002000 */
[----:B------:R-:W-:Y:S01]  /*0f90*/  FFMA.FTZ R4, R31, R20, R4 ;  /* 0x000000141f047223 */ /* 0x000fe20000010004 */
[----:B--2---:R-:W-:-:S06]  /*0fa0*/  FADD.FTZ R12, R12, UR14 ;  /* 0x0000000e0c0c7e21 */ /* 0x004fcc0008010000 */
[----:B------:R-:W1:Y:S08]  /*0fb0*/  MUFU.RCP R6, R6 ;  /* 0x0000000600067308 */ /* 0x000e700000001000 */
[----:B------:R-:W2:Y:S01]  /*0fc0*/  MUFU.SQRT R18, R18 ;  /* 0x0000001200127308 */ /* 0x000ea20000002000 */
[----:B---3--:R-:W-:-:S07]  /*0fd0*/  FADD.FTZ R14, R14, UR14 ;  /* 0x0000000e0e0e7e21 */ /* 0x008fce0008010000 */
[----:B------:R-:W3:Y:S08]  /*0fe0*/  MUFU.RCP R8, R8 ;  /* 0x0000000800087308 */ /* 0x000ef00000001000 */
[----:B------:R3:W4:Y:S01]  /*0ff0*/  MUFU.SQRT R26, R4 ;  /* 0x00000004001a7308 */ /* 0x0007220000002000 */
[----:B0-----:R-:W-:-:S07]  /*1000*/  FADD.FTZ R16, R16, UR14 ;  /* 0x0000000e10107e21 */ /* 0x001fce0008010000 */
[----:B------:R-:W0:Y:S01]  /*1010*/  MUFU.RCP R10, R10 ;  /* 0x0000000a000a7308 */ /* 0x000e220000001000 */
[----:B-1----:R-:W-:Y:S01]  /*1020*/  FMUL.FTZ R5, R5, R6 ;  /* 0x0000000605057220 */ /* 0x002fe20000410000 */
[----:B--2---:R-:W-:-:S06]  /*1030*/  FADD.FTZ R18, R18, UR14 ;  /* 0x0000000e12127e21 */ /* 0x004fcc0008010000 */
[----:B------:R-:W1:Y:S01]  /*1040*/  MUFU.RCP R12, R12 ;  /* 0x0000000c000c7308 */ /* 0x000e620000001000 */
[----:B---3--:R-:W-:Y:S01]  /*1050*/  FMUL.FTZ R4, R7, R8 ;  /* 0x0000000807047220 */ /* 0x008fe20000410000 */
        /* <DEDUP_REMOVED lines=81> */
.L_x_1877:
        /* <DEDUP_REMOVED lines=37> */
.L_x_1878:
[----:B------:R-:W-:Y:S05]  /*17c0*/  BSYNC B0 ;  /* 0x0000000000007941 */ /* 0x000fea0003800000 */
.L_x_1876:
[----:B------:R-:W-:Y:S04]  /*17d0*/  BSSY B0, `(.L_x_1879) ;  /* 0x0000004000007945 */ /* 0x000fe80003800000 */
[----:B------:R-:W-:Y:S05]  /*17e0*/  @P0 BRA `(.L_x_1880) ;  /* 0x0000000000080947 */ /* 0x000fea0003800000 */
[----:B------:R-:W2:Y:S02]  /*17f0*/  LDC.64 R4, c[0x0][0x228] ;  /* 0x00008a00ff047b82 */ /* 0x000ea40000000a00 */
[----:B--2---:R2:W-:Y:S02]  /*1800*/  REDG.E.ADD.F32.FTZ.RN.STRONG.GPU desc[UR8][R4.64], R26 ;  /* 0x0000001a040079a6 */ /* 0x0045e4000c10f388 */
.L_x_1880:
[----:B------:R-:W-:Y:S05]  /*1810*/  BSYNC B0 ;  /* 0x0000000000007941 */ /* 0x000fea0003800000 */
.L_x_1879:
[----:B--2---:R-:W2:Y:S01]  /*1820*/  LDC R4, c[0x0][0xc] ;  /* 0x00000300ff047b82 */ /* 0x004ea20000000800 */
[----:B------:R-:W-:Y:S01]  /*1830*/  NOP ;  /* 0x0000000000007918 */ /* 0x000fe20000000000 */
[----:B--2---:R-:W-:-:S04]  /*1840*/  LEA R21, R4, R21, 0xc ;  /* 0x0000001504157211 */ /* 0x004fc800078e60ff */
[----:B------:R-:W-:-:S13]  /*1850*/  ISETP.GE.U32.AND P0, PT, R21, UR6, PT ;  /* 0x0000000615007c0c */ /* 0x000fda000bf06070 */
[----:B------:R-:W-:Y:S05]  /*1860*/  @!P0 BRA `(.L_x_1881) ;  /* 0xffffffe800588947 */ /* 0x000fea000383ffff */
[----:B------:R-:W-:Y:S05]  /*1870*/  EXIT ;  /* 0x000000000000794d */ /* 0x000fea0003800000 */
.L_x_1882:
        /* <DEDUP_REMOVED lines=16> */
.L_x_2174:


//--------------------- .text._Z33kPreconditionOptimizer32bit1StateI13__nv_bfloat16Li1ELi4096ELi8EEvPT_S2_PfS3_ffffiffi --------------------------
	.section	.text._Z33kPreconditionOptimizer32bit1StateI13__nv_bfloat16Li1ELi4096ELi8EEvPT_S2_PfS3_ffffiffi,"ax",@progbits
	.align	128
        .global         _Z33kPreconditionOptimizer32bit1StateI13__nv_bfloat16Li1ELi4096ELi8EEvPT_S2_PfS3_ffffiffi
        .type           _Z33kPreconditionOptimizer32bit1StateI13__nv_bfloat16Li1ELi4096ELi8EEvPT_S2_PfS3_ffffiffi,@function
        .size           _Z33kPreconditionOptimizer32bit1StateI13__nv_bfloat16Li1ELi4096ELi8EEvPT_S2_PfS3_ffffiffi,(.L_x_2175 - _Z33kPreconditionOptimizer32bit1StateI13__nv_bfloat16Li1ELi4096ELi8EEvPT_S2_PfS3_ffffiffi)
        .other          _Z33kPreconditionOptimizer32bit1StateI13__nv_bfloat16Li1ELi4096ELi8EEvPT_S2_PfS3_ffffiffi,@"STO_CUDA_ENTRY STV_DEFAULT"
_Z33kPreconditionOptimizer32bit1StateI13__nv_bfloat16Li1ELi4096ELi8EEvPT_S2_PfS3_ffffiffi:
.text._Z33kPreconditionOptimizer32bit1StateI13__nv_bfloat16Li1ELi4096ELi8EEvPT_S2_PfS3_ffffiffi:
        /* <DEDUP_REMOVED lines=29> */
.L_x_1890:
        /* <DEDUP_REMOVED lines=15> */
[----:B0-----:R-:W-:Y:S02]  /*02c0*/  LOP3.LUT R9, R23, 0x60, RZ, 0xfc, !PT ;  /* 0x0000006017097812 */ /* 0x001fe400078efcff */
        /* <DEDUP_REMOVED lines=23> */
[----:B------:R0:W3:Y:S01]  /*0440*/  @!P6 LDG.E.U16 R29, desc[UR8][R8.64+0x1c0] ;  /* 0x0001c008081de981 */ /* 0x0000e2000c1e1500 */
[----:B------:R-:W1:Y:S01]  /*0450*/  S2UR UR5, SR_CgaCtaId ;  /* 0x00000000000579c3 */ /* 0x000e620000008800 */
[----:B------:R-:W-:-:S04]  /*0460*/  IMAD.IADD R13, R21, 0x1, R2 ;  /* 0x00000001150d7824 */ /* 0x000fc800078e0202 */
[C---:B------:R-:W-:Y:S01]  /*0470*/  VIADD R10, R13.reuse, 0x20 ;  /* 0x000000200d0a7836 */ /* 0x040fe20000000000 */
[C---:B------:R-:W-:Y:S01]  /*0480*/  IADD3 R12, R13.reuse, 0x40, RZ ;  /* 0x000000400d0c7810 */ /* 0x040fe20007ffe0ff */
[C---:B------:R-:W-:Y:S02]  /*0490*/  VIADD R16, R13.reuse, 0x80 ;  /* 0x000000800d107836 */ /* 0x040fe40000000000 */
[C---:B------:R-:W-:Y:S02]  /*04a0*/  VIADD R14, R13.reuse, 0x60 ;  /* 0x000000600d0e7836 */ /* 0x040fe40000000000 */
[C---:B------:R-:W-:Y:S02]  /*04b0*/  VIADD R18, R13.reuse, 0xa0 ;  /* 0x000000a00d127836 */ /* 0x040fe40000000000 */
[C---:B------:R-:W-:Y:S01]  /*04c0*/  VIADD R26, R13.reuse, 0xc0 ;  /* 0x000000c00d1a7836 */ /* 0x040fe20000000000 */
[----:B------:R-:W-:Y:S01]  /*04d0*/  IADD3 R36, R13, 0xe0, RZ ;  /* 0x000000e00d247810 */ /* 0x000fe20007ffe0ff */
[----:B------:R-:W-:Y:S01]  /*04e0*/  IMAD R35, R2, 0x7, R13 ;  /* 0x0000000702237824 */ /* 0x000fe200078e020d */
[-C--:B------:R-:W-:Y:S01]  /*04f0*/  LEA.HI.SX32 R7, R10, R13.reuse, 0x1b ;  /* 0x0000000d0a077211 */ /* 0x080fe200078fdaff */
[----:B------:R-:W-:Y:S01]  /*0500*/  UMOV UR4, 0x400 ;  /* 0x0000040000047882 */ /* 0x000fe20000000000 */
[-C--:B0-----:R-:W-:Y:S01]  /*0510*/  LEA.HI.SX32 R8, R12, R13.reuse, 0x1b ;  /* 0x0000000d0c087211 */ /* 0x081fe200078fdaff */
[----:B------:R-:W-:Y:S01]  /*0520*/  IMAD R41, R2, 0x8, R21 ;  /* 0x0000000802297824 */ /* 0x000fe200078e0215 */
[-C--:B------:R-:W-:Y:S01]  /*0530*/  LEA.HI.SX32 R10, R16, R13.reuse, 0x1b ;  /* 0x0000000d100a7211 */ /* 0x080fe200078fdaff */
[----:B------:R-:W-:Y:S01]  /*0540*/  VIADD R16, R35, 0x2 ;  /* 0x0000000223107836 */ /* 0x000fe20000000000 */
[----:B------:R-:W-:-:S02]  /*0550*/  LEA.HI.SX32 R6, R13, R13, 0x1b ;  /* 0x0000000d0d067211 */ /* 0x000fc400078fdaff */
[-C--:B------:R-:W-:Y:S01]  /*0560*/  LEA.HI.SX32 R9, R14, R13.reuse, 0x1b ;  /* 0x0000000d0e097211 */ /* 0x080fe200078fdaff */
[----:B-1----:R-:W-:Y:S01]  /*0570*/  ULEA UR4, UR5, UR4, 0x18 ;  /* 0x0000000405047291 */ /* 0x002fe2000f8ec03f */
[-C--:B------:R-:W-:Y:S01]  /*0580*/  LEA.HI.SX32 R11, R18, R13.reuse, 0x1b ;  /* 0x0000000d120b7211 */ /* 0x080fe200078fdaff */
[C---:B------:R-:W-:Y:S01]  /*0590*/  VIADD R18, R35.reuse, 0x3 ;  /* 0x0000000323127836 */ /* 0x040fe20000000000 */
[-C--:B------:R-:W-:Y:S02]  /*05a0*/  LEA.HI.SX32 R12, R26, R13.reuse, 0x1b ;  /* 0x0000000d1a0c7211 */ /* 0x080fe400078fdaff */
[----:B------:R-:W-:Y:S01]  /*05b0*/  LEA.HI.SX32 R13, R36, R13, 0x1b ;  /* 0x0000000d240d7211 */ /* 0x000fe200078fdaff */
[C---:B------:R-:W-:Y:S01]  /*05c0*/  VIADD R36, R35.reuse, 0x5 ;  /* 0x0000000523247836 */ /* 0x040fe20000000000 */
[C---:B------:R-:W-:Y:S01]  /*05d0*/  IADD3 R26, R35.reuse, 0x4, RZ ;  /* 0x00000004231a7810 */ /* 0x040fe20007ffe0ff */
[C---:B------:R-:W-:Y:S01]  /*05e0*/  VIADD R38, R35.reuse, 0x6 ;  /* 0x0000000623267836 */ /* 0x040fe20000000000 */
[-C--:B------:R-:W-:Y:S01]  /*05f0*/  LEA.HI.SX32 R15, R16, R41.reuse, 0x1b ;  /* 0x00000029100f7211 */ /* 0x080fe200078fdaff */
[C---:B------:R-:W-:Y:S01]  /*0600*/  VIADD R14, R35.reuse, 0x1 ;  /* 0x00000001230e7836 */ /* 0x040fe20000000000 */
[----:B------:R-:W-:Y:S01]  /*0610*/  LEA.HI.SX32 R16, R18, R41, 0x1b ;  /* 0x0000002912107211 */ /* 0x000fe200078fdaff */
[----:B------:R-:W-:Y:S01]  /*0620*/  VIADD R40, R35, 0x7 ;  /* 0x0000000723287836 */ /* 0x000fe20000000000 */
[----:B------:R-:W-:-:S02]  /*0630*/  LEA R37, R6, UR4, 0x1 ;  /* 0x0000000406257c11 */ /* 0x000fc4000f8e08ff */
[-C--:B------:R-:W-:Y:S02]  /*0640*/  LEA.HI.SX32 R18, R36, R41.reuse, 0x1b ;  /* 0x0000002924127211 */ /* 0x080fe400078fdaff */
[----:B------:R-:W-:Y:S02]  /*0650*/  LEA R36, R7, UR4, 0x1 ;  /* 0x0000000407247c11 */ /* 0x000fe4000f8e08ff */
[-C--:B------:R-:W-:Y:S02]  /*0660*/  LEA.HI.SX32 R17, R26, R41.reuse, 0x1b ;  /* 0x000000291a117211 */ /* 0x080fe400078fdaff */
[-C--:B------:R-:W-:Y:S02]  /*0670*/  LEA.HI.SX32 R19, R38, R41.reuse, 0x1b ;  /* 0x0000002926137211 */ /* 0x080fe400078fdaff */
[----:B------:R-:W-:Y:S02]  /*0680*/  LEA R39, R8, UR4, 0x1 ;  /* 0x0000000408277c11 */ /* 0x000fe4000f8e08ff */
[----:B------:R-:W-:-:S02]  /*0690*/  LEA.HI.SX32 R14, R14, R41, 0x1b ;  /* 0x000000290e0e7211 */ /* 0x000fc400078fdaff */
[----:B------:R-:W-:Y:S02]  /*06a0*/  LEA.HI.SX32 R26, R40, R41, 0x1b ;  /* 0x00000029281a7211 */ /* 0x000fe400078fdaff */
[----:B------:R-:W-:Y:S02]  /*06b0*/  LEA R38, R9, UR4, 0x1 ;  /* 0x0000000409267c11 */ /* 0x000fe4000f8e08ff */
[----:B------:R-:W-:Y:S02]  /*06c0*/  LEA R41, R10, UR4, 0x1 ;  /* 0x000000040a297c11 */ /* 0x000fe4000f8e08ff */
[----:B------:R-:W-:Y:S02]  /*06d0*/  LEA R43, R11, UR4, 0x1 ;  /* 0x000000040b2b7c11 */ /* 0x000fe4000f8e08ff */
[----:B------:R-:W-:Y:S02]  /*06e0*/  LEA R40, R12, UR4, 0x1 ;  /* 0x000000040c287c11 */ /* 0x000fe4000f8e08ff */
[----:B------:R-:W-:Y:S01]  /*06f0*/  LEA R42, R13, UR4, 0x1 ;  /* 0x000000040d2a7c11 */ /* 0x000fe2000f8e08ff */
[----:B--2---:R-:W-:Y:S04]  /*0700*/  STS.U16 [R37], R34 ;  /* 0x0000002225007388 */ /* 0x004fe80000000400 */
[----:B----4-:R0:W-:Y:S04]  /*0710*/  STS.U16 [R36+0x40], R27 ;  /* 0x0000401b24007388 */ /* 0x0101e80000000400 */
[----:B-----5:R-:W-:Y:S04]  /*0720*/  STS.U16 [R39+0x80], R28 ;  /* 0x0000801c27007388 */ /* 0x020fe80000000400 */
[----:B---3--:R-:W-:Y:S01]  /*0730*/  STS.U16 [R38+0xc0], R33 ;  /* 0x0000c02126007388 */ /* 0x008fe20000000400 */
[----:B0-----:R-:W-:-:S03]  /*0740*/  LEA.HI.SX32 R27, R35, R35, 0x1b ;  /* 0x00000023231b7211 */ /* 0x001fc600078fdaff */
[----:B------:R0:W-:Y:S01]  /*0750*/  STS.U16 [R41+0x100], R30 ;  /* 0x0001001e29007388 */ /* 0x0001e20000000400 */
[----:B------:R-:W-:-:S03]  /*0760*/  LEA R35, R14, UR4, 0x1 ;  /* 0x000000040e237c11 */ /* 0x000fc6000f8e08ff */
[----:B------:R1:W-:Y:S01]  /*0770*/  STS.U16 [R43+0x140], R32 ;  /* 0x000140202b007388 */ /* 0x0003e20000000400 */
[----:B------:R-:W-:Y:S02]  /*0780*/  LEA R34, R27, UR4, 0x1 ;  /* 0x000000041b227c11 */ /* 0x000fe4000f8e08ff */
[----:B------:R-:W-:Y:S02]  /*0790*/  LEA R36, R15, UR4, 0x1 ;  /* 0x000000040f247c11 */ /* 0x000fe4000f8e08ff */
[----:B------:R-:W-:Y:S02]  /*07a0*/  LEA R37, R16, UR4, 0x1 ;  /* 0x0000000410257c11 */ /* 0x000fe4000f8e08ff */
[----:B0-----:R-:W-:Y:S02]  /*07b0*/  LEA R30, R18, UR4, 0x1 ;  /* 0x00000004121e7c11 */ /* 0x001fe4000f8e08ff */
[----:B------:R-:W-:Y:S02]  /*07c0*/  LEA R38, R17, UR4, 0x1 ;  /* 0x0000000411267c11 */ /* 0x000fe4000f8e08ff */
[----:B-1----:R-:W-:-:S02]  /*07d0*/  LEA R32, R26, UR4, 0x1 ;  /* 0x000000041a207c11 */ /* 0x002fc4000f8e08ff */
[----:B------:R-:W-:Y:S01]  /*07e0*/  LEA R39, R19, UR4, 0x1 ;  /* 0x0000000413277c11 */ /* 0x000fe2000f8e08ff */
[----:B------:R-:W-:Y:S04]  /*07f0*/  STS.U16 [R40+0x180], R31 ;  /* 0x0001801f28007388 */ /* 0x000fe80000000400 */
[----:B------:R-:W-:Y:S01]  /*0800*/  STS.U16 [R42+0x1c0], R29 ;  /* 0x0001c01d2a007388 */ /* 0x000fe20000000400 */
[----:B------:R-:W-:-:S03]  /*0810*/  NOP ;  /* 0x0000000000007918 */ /* 0x000fc60000000000 */
[----:B------:R-:W0:Y:S04]  /*0820*/  LDS.U16 R40, [R34] ;  /* 0x0000000022287984 */ /* 0x000e280000000400 */
[----:B------:R1:W2:Y:S04]  /*0830*/  LDS.U16 R41, [R35+0x2] ;  /* 0x0000020023297984 */ /* 0x0002a80000000400 */
[----:B------:R-:W-:Y:S04]  /*0840*/  LDS.U16 R42, [R36+0x4] ;  /* 0x00000400242a7984 */ /* 0x000fe80000000400 */
[----:B------:R3:W-:Y:S04]  /*0850*/  LDS.U16 R43, [R37+0x6] ;  /* 0x00000600252b7984 */ /* 0x0007e80000000400 */
[----:B------:R-:W4:Y:S04]  /*0860*/  LDS.U16 R29, [R38+0x8] ;  /* 0x00000800261d7984 */ /* 0x000f280000000400 */
[----:B------:R-:W-:Y:S04]  /*0870*/  LDS.U16 R30, [R30+0xa] ;  /* 0x00000a001e1e7984 */ /* 0x000fe80000000400 */
[----:B------:R5:W4:Y:S04]  /*0880*/  LDS.U16 R31, [R39+0xc] ;  /* 0x00000c00271f7984 */ /* 0x000b280000000400 */
[----:B------:R-:W4:Y:S01]  /*0890*/  LDS.U16 R32, [R32+0xe] ;  /* 0x00000e0020207984 */ /* 0x000f220000000400 */
[----:B------:R-:W-:Y:S01]  /*08a0*/  IMAD.MOV.U32 R28, RZ, RZ, RZ ;  /* 0x000000ffff1c7224 */ /* 0x000fe200078e00ff */
[----:B------:R-:W-:Y:S01]  /*08b0*/  BAR.SYNC.DEFER_BLOCKING 0x0 ;  /* 0x0000000000007b1d */ /* 0x000fe20000010000 */
[----:B------:R-:W-:Y:S01]  /*08c0*/  HFMA2.MMA R33, -RZ, RZ, 0, 0 ;  /* 0x00000000ff217435 */ /* 0x000fe200000001ff */
[----:B-1----:R-:W-:-:S04]  /*08d0*/  CS2R R34, SRZ ;  /* 0x0000000000227805 */ /* 0x002fc8000001ff00 */
[----:B------:R-:W4:Y:S01]  /*08e0*/  @!P0 LDG.E R28, desc[UR8][R4.64+0x80] ;  /* 0x00008008041c8981 */ /* 0x000f22000c1e1900 */
[----:B------:R-:W-:-:S03]  /*08f0*/  ISETP.GE.AND P0, PT, R23, R24, PT ;  /* 0x000000181700720c */ /* 0x000fc60003f06270 */
[----:B------:R-:W4:Y:S04]  /*0900*/  @!P4 LDG.E R34, desc[UR8][R4.64+0x100] ;  /* 0x000100080422c981 */ /* 0x000f28000c1e1900 */
[----:B------:R-:W4:Y:S06]  /*0910*/  @!P3 LDG.E R35, desc[UR8][R4.64+0x180] ;  /* 0x000180080423b981 */ /* 0x000f2c000c1e1900 */
[----:B------:R-:W4:Y:S01]  /*0920*/  @!P0 LDG.E R33, desc[UR8][R4.64] ;  /* 0x0000000804218981 */ /* 0x000f22000c1e1900 */
[----:B---3--:R-:W-:-:S02]  /*0930*/  CS2R R36, SRZ ;  /* 0x0000000000247805 */ /* 0x008fc4000001ff00 */
[----:B-----5:R-:W-:-:S04]  /*0940*/  CS2R R38, SRZ ;  /* 0x0000000000267805 */ /* 0x020fc8000001ff00 */
[----:B------:R-:W3:Y:S04]  /*0950*/  @!P2 LDG.E R36, desc[UR8][R4.64+0x200] ;  /* 0x000200080424a981 */ /* 0x000ee8000c1e1900 */
[----:B------:R-:W5:Y:S04]  /*0960*/  @!P1 LDG.E R37, desc[UR8][R4.64+0x280] ;  /* 0x0002800804259981 */ /* 0x000f68000c1e1900 */
[----:B------:R-:W5:Y:S04]  /*0970*/  @!P5 LDG.E R38, desc[UR8][R4.64+0x300] ;  /* 0x000300080426d981 */ /* 0x000f68000c1e1900 */
[----:B------:R4:W5:Y:S01]  /*0980*/  @!P6 LDG.E R39, desc[UR8][R4.64+0x380] ;  /* 0x000380080427e981 */ /* 0x000962000c1e1900 */
[----:B------:R-:W-:-:S02]  /*0990*/  LEA R6, R6, UR4, 0x2 ;  /* 0x0000000406067c11 */ /* 0x000fc4000f8e10ff */
[----:B------:R-:W-:Y:S01]  /*09a0*/  LEA R7, R7, UR4, 0x2 ;  /* 0x0000000407077c11 */ /* 0x000fe2000f8e10ff */
[----:B0-----:R-:W-:Y:S02]  /*09b0*/  IMAD.U32 R40, R40, 0x10000, RZ ;  /* 0x0001000028287824 */ /* 0x001fe400078e00ff */
[----:B--2---:R-:W-:Y:S01]  /*09c0*/  IMAD.U32 R41, R41, 0x10000, RZ ;  /* 0x0001000029297824 */ /* 0x004fe200078e00ff */
[----:B----4-:R-:W-:Y:S02]  /*09d0*/  SHF.L.U32 R5, R29, 0x10, RZ ;  /* 0x000000101d057819 */ /* 0x010fe400000006ff */
[----:B------:R-:W-:Y:S02]  /*09e0*/  LEA R29, R8, UR4, 0x2 ;  /* 0x00000004081d7c11 */ /* 0x000fe4000f8e10ff */
[----:B------:R-:W-:Y:S01]  /*09f0*/  LEA R8, R9, UR4, 0x2 ;  /* 0x0000000409087c11 */ /* 0x000fe2000f8e10ff */
[----:B------:R-:W-:Y:S02]  /*0a00*/  IMAD.U32 R42, R42, 0x10000, RZ ;  /* 0x000100002a2a7824 */ /* 0x000fe400078e00ff */
[----:B------:R-:W-:-:S02]  /*0a10*/  IMAD.U32 R43, R43, 0x10000, RZ ;  /* 0x000100002b2b7824 */ /* 0x000fc400078e00ff */
[----:B------:R-:W-:Y:S02]  /*0a20*/  IMAD.U32 R31, R31, 0x10000, RZ ;  /* 0x000100001f1f7824 */ /* 0x000fe400078e00ff */
[----:B------:R-:W-:Y:S02]  /*0a30*/  IMAD.U32 R32, R32, 0x10000, RZ ;  /* 0x0001000020207824 */ /* 0x000fe400078e00ff */
[----:B------:R-:W-:Y:S02]  /*0a40*/  IMAD.U32 R30, R30, 0x10000, RZ ;  /* 0x000100001e1e7824 */ /* 0x000fe400078e00ff */
[----:B------:R-:W-:Y:S01]  /*0a50*/  FMUL.FTZ R40, R40, UR7 ;  /* 0x0000000728287c20 */ /* 0x000fe20008410000 */
[----:B------:R-:W-:Y:S01]  /*0a60*/  FMUL.FTZ R41, R41, UR7 ;  /* 0x0000000729297c20 */ /* 0x000fe20008410000 */
[----:B------:R-:W-:Y:S01]  /*0a70*/  FMUL.FTZ R42, R42, UR7 ;  /* 0x000000072a2a7c20 */ /* 0x000fe20008410000 */
[----:B------:R-:W-:Y:S01]  /*0a80*/  FMUL.FTZ R4, R43, UR7 ;  /* 0x000000072b047c20 */ /* 0x000fe20008410000 */
[----:B------:R-:W-:Y:S01]  /*0a90*/  FMUL.FTZ R5, R5, UR7 ;  /* 0x0000000705057c20 */ /* 0x000fe20008410000 */
[----:B------:R-:W-:Y:S01]  /*0aa0*/  FMUL.FTZ R30, R30, UR7 ;  /* 0x000000071e1e7c20 */ /* 0x000fe20008410000 */
[----:B------:R-:W-:Y:S01]  /*0ab0*/  ISETP.NE.AND P0, PT, R25, 0x1, PT ;  /* 0x000000011900780c */ /* 0x000fe20003f05270 */
[----:B------:R-:W0:Y:S01]  /*0ac0*/  F2F.BF16.F32 R40, R40 ;  /* 0x0000002800287304 */ /* 0x000e220000202000 */
[----:B------:R-:W-:-:S02]  /*0ad0*/  LEA R9, R10, UR4, 0x2 ;  /* 0x000000040a097c11 */ /* 0x000fc4000f8e10ff */
[----:B------:R-:W-:Y:S02]  /*0ae0*/  LEA R10, R11, UR4, 0x2 ;  /* 0x000000040b0a7c11 */ /* 0x000fe4000f8e10ff */
[----:B------:R-:W-:-:S03]  /*0af0*/  LEA R11, R12, UR4, 0x2 ;  /* 0x000000040c0b7c11 */ /* 0x000fc6000f8e10ff */
[----:B------:R-:W1:Y:S01]  /*0b00*/  F2F.BF16.F32 R41, R41 ;  /* 0x0000002900297304 */ /* 0x000e620000202000 */
[----:B------:R-:W-:-:S07]  /*0b10*/  LEA R12, R13, UR4, 0x2 ;  /* 0x000000040d0c7c11 */ /* 0x000fce000f8e10ff */
[----:B------:R-:W2:Y:S08]  /*0b20*/  F2F.BF16.F32 R42, R42 ;  /* 0x0000002a002a7304 */ /* 0x000eb00000202000 */
[----:B------:R-:W4:Y:S08]  /*0b30*/  F2F.BF16.F32 R4, R4 ;  /* 0x0000000400047304 */ /* 0x000f300000202000 */
[----:B------:R-:W0:Y:S01]  /*0b40*/  F2F.BF16.F32 R5, R5 ;  /* 0x0000000500057304 */ /* 0x000e220000202000 */
        /* <DEDUP_REMOVED lines=8> */
[----:B------:R-:W-:Y:S04]  /*0bd0*/  STS [R6], R33 ;  /* 0x0000002106007388 */ /* 0x000fe80000000800 */
[----:B------:R1:W-:Y:S04]  /*0be0*/  STS [R7+0x80], R28 ;  /* 0x0000801c07007388 */ /* 0x0003e80000000800 */
[----:B------:R-:W-:Y:S04]  /*0bf0*/  STS [R29+0x100], R34 ;  /* 0x000100221d007388 */ /* 0x000fe80000000800 */
[----:B------:R2:W-:Y:S01]  /*0c00*/  STS [R8+0x180], R35 ;  /* 0x0001802308007388 */ /* 0x0005e20000000800 */
[----:B-1----:R-:W-:Y:S01]  /*0c10*/  FMUL.FTZ R7, R31, UR7 ;  /* 0x000000071f077c20 */ /* 0x002fe20008410000 */
[----:B------:R1:W0:Y:S01]  /*0c20*/  F2F.BF16.F32 R6, R30 ;  /* 0x0000001e00067304 */ /* 0x0002220000202000 */
[----:B--2---:R-:W-:-:S07]  /*0c30*/  FMUL.FTZ R8, R32, UR7 ;  /* 0x0000000720087c20 */ /* 0x004fce0008410000 */
[----:B------:R-:W2:Y:S01]  /*0c40*/  F2F.BF16.F32 R7, R7 ;  /* 0x0000000700077304 */ /* 0x000ea20000202000 */
[----:B---3--:R1:W-:Y:S07]  /*0c50*/  STS [R9+0x200], R36 ;  /* 0x0002002409007388 */ /* 0x0083ee0000000800 */
[----:B------:R-:W3:Y:S01]  /*0c60*/  F2F.BF16.F32 R8, R8 ;  /* 0x0000000800087304 */ /* 0x000ee20000202000 */
[----:B-----5:R1:W-:Y:S04]  /*0c70*/  STS [R10+0x280], R37 ;  /* 0x000280250a007388 */ /* 0x0203e80000000800 */
[----:B------:R1:W-:Y:S04]  /*0c80*/  STS [R11+0x300], R38 ;  /* 0x000300260b007388 */ /* 0x0003e80000000800 */
[----:B------:R1:W-:Y:S01]  /*0c90*/  STS [R12+0x380], R39 ;  /* 0x000380270c007388 */ /* 0x0003e20000000800 */
[----:B------:R-:W-:Y:S01]  /*0ca0*/  NOP ;  /* 0x0000000000007918 */ /* 0x000fe20000000000 */
[----:B0-2-4-:R-:W-:Y:S05]  /*0cb0*/  @!P0 BRA `(.L_x_1883) ;  /* 0x0000000000848947 */ /* 0x015fea0003800000 */
[----:B------:R-:W0:Y:S01]  /*0cc0*/  LDS R16, [R16+0xc] ;  /* 0x00000c0010107984 */ /* 0x000e220000000800 */
[----:B-1----:R-:W-:Y:S01]  /*0cd0*/  IMAD.U32 R9, R4, 0x10000, RZ ;  /* 0x0001000004097824 */ /* 0x002fe200078e00ff */
[----:B------:R-:W-:Y:S01]  /*0ce0*/  SHF.L.U32 R41, R41, 0x10, RZ ;  /* 0x0000001029297819 */ /* 0x000fe200000006ff */
[----:B------:R-:W-:Y:S01]  /*0cf0*/  IMAD.U32 R4, R5, 0x10000, RZ ;  /* 0x0001000005047824 */ /* 0x000fe200078e00ff */
[----:B------:R-:W1:Y:S01]  /*0d00*/  LDS R27, [R27] ;  /* 0x000000001b1b7984 */ /* 0x000e620000000800 */
[----:B------:R-:W-:Y:S01]  /*0d10*/  IMAD.U32 R5, R6, 0x10000, RZ ;  /* 0x0001000006057824 */ /* 0x000fe200078e00ff */
[----:B------:R-:W-:Y:S01]  /*0d20*/  SHF.L.U32 R6, R7, 0x10, RZ ;  /* 0x0000001007067819 */ /* 0x000fe200000006ff */
[----:B------:R-:W-:Y:S01]  /*0d30*/  IMAD.U32 R40, R40, 0x10000, RZ ;  /* 0x0001000028287824 */ /* 0x000fe200078e00ff */
[----:B------:R-:W2:Y:S01]  /*0d40*/  LDS R14, [R14+0x4] ;  /* 0x000004000e0e7984 */ /* 0x000ea20000000800 */
[----:B------:R-:W-:Y:S02]  /*0d50*/  IMAD.U32 R42, R42, 0x10000, RZ ;  /* 0x000100002a2a7824 */ /* 0x000fe400078e00ff */
[----:B---3--:R-:W-:Y:S01]  /*0d60*/  IMAD.U32 R7, R8, 0x10000, RZ ;  /* 0x0001000008077824 */ /* 0x008fe200078e00ff */
[----:B------:R-:W3:Y:S04]  /*0d70*/  LDS R15, [R15+0x8] ;  /* 0x000008000f0f7984 */ /* 0x000ee80000000800 */
[----:B------:R-:W4:Y:S04]  /*0d80*/  LDS R17, [R17+0x10] ;  /* 0x0000100011117984 */ /* 0x000f280000000800 */
[----:B------:R-:W5:Y:S04]  /*0d90*/  LDS R18, [R18+0x14] ;  /* 0x0000140012127984 */ /* 0x000f680000000800 */
[----:B------:R-:W5:Y:S04]  /*0da0*/  LDS R19, [R19+0x18] ;  /* 0x0000180013137984 */ /* 0x000f680000000800 */
[----:B------:R-:W5:Y:S01]  /*0db0*/  LDS R26, [R26+0x1c] ;  /* 0x00001c001a1a7984 */ /* 0x000f620000000800 */
[----:B0-----:R-:W-:Y:S01]  /*0dc0*/  FFMA.FTZ R9, R16, UR14, R9 ;  /* 0x0000000e10097c23 */ /* 0x001fe20008010009 */
[----:B-1----:R-:W-:Y:S01]  /*0dd0*/  FFMA.FTZ R27, R27, UR14, R40 ;  /* 0x0000000e1b1b7c23 */ /* 0x002fe20008010028 */
[----:B--2---:R-:W-:Y:S01]  /*0de0*/  FFMA.FTZ R14, R14, UR14, R41 ;  /* 0x0000000e0e0e7c23 */ /* 0x004fe20008010029 */
[----:B---3--:R-:W-:Y:S01]  /*0df0*/  FFMA.FTZ R15, R15, UR14, R42 ;  /* 0x0000000e0f0f7c23 */ /* 0x008fe2000801002a */
[----:B----4-:R-:W-:Y:S01]  /*0e00*/  FFMA.FTZ R17, R17, UR14, R4 ;  /* 0x0000000e11117c23 */ /* 0x010fe20008010004 */
[----:B------:R-:W-:Y:S01]  /*0e10*/  FMUL.FTZ R4, R27, R27 ;  /* 0x0000001b1b047220 */ /* 0x000fe20000410000 */
[----:B-----5:R-:W-:Y:S01]  /*0e20*/  FFMA.FTZ R18, R18, UR14, R5 ;  /* 0x0000000e12127c23 */ /* 0x020fe20008010005 */
[----:B------:R-:W-:Y:S01]  /*0e30*/  FMUL.FTZ R5, R14, R14 ;  /* 0x0000000e0e057220 */ /* 0x000fe20000410000 */
[----:B------:R-:W-:Y:S01]  /*0e40*/  FMUL.FTZ R8, R17, R17 ;  /* 0x0000001111087220 */ /* 0x000fe20000410000 */
[----:B------:R-:W-:Y:S01]  /*0e50*/  FFMA.FTZ R19, R19, UR14, R6 ;  /* 0x0000000e13137c23 */ /* 0x000fe20008010006 */
[----:B------:R-:W-:Y:S01]  /*0e60*/  FMUL.FTZ R6, R15, R15 ;  /* 0x0000000f0f067220 */ /* 0x000fe20000410000 */
[----:B------:R-:W-:Y:S01]  /*0e70*/  FFMA.FTZ R26, R26, UR14, R7 ;  /* 0x0000000e1a1a7c23 */ /* 0x000fe20008010007 */
[----:B------:R-:W-:Y:S01]  /*0e80*/  FMUL.FTZ R7, R9, R9 ;  /* 0x0000000909077220 */ /* 0x000fe20000410000 */
[----:B------:R-:W-:Y:S01]  /*0e90*/  FMUL.FTZ R9, R18, R18 ;  /* 0x0000001212097220 */ /* 0x000fe20000410000 */
[----:B------:R-:W-:Y:S01]  /*0ea0*/  FMUL.FTZ R10, R19, R19 ;  /* 0x00000013130a7220 */ /* 0x000fe20000410000 */
[----:B------:R-:W-:Y:S01]  /*0eb0*/  FMUL.FTZ R11, R26, R26 ;  /* 0x0000001a1a0b7220 */ /* 0x000fe20000410000 */
[----:B------:R-:W-:Y:S06]  /*0ec0*/  BRA `(.L_x_1884) ;  /* 0x0000000000407947 */ /* 0x000fec0003800000 */
.L_x_1883:
[----:B-1----:R-:W-:Y:S01]  /*0ed0*/  SHF.L.U32 R9, R4, 0x10, RZ ;  /* 0x0000001004097819 */ /* 0x002fe200000006ff */
[----:B------:R-:W-:Y:S02]  /*0ee0*/  IMAD.U32 R10, R5, 0x10000, RZ ;  /* 0x00010000050a7824 */ /* 0x000fe400078e00ff */
[----:B------:R-:W-:Y:S02]  /*0ef0*/  IMAD.U32 R11, R6, 0x10000, RZ ;  /* 0x00010000060b7824 */ /* 0x000fe400078e00ff */
[----:B------:R-:W-:Y:S02]  /*0f00*/  IMAD.U32 R40, R40, 0x10000, RZ ;  /* 0x0001000028287824 */ /* 0x000fe400078e00ff */
[----:B------:R-:W-:Y:S02]  /*0f10*/  IMAD.U32 R41, R41, 0x10000, RZ ;  /* 0x0001000029297824 */ /* 0x000fe400078e00ff */
[----:B------:R-:W-:Y:S02]  /*0f20*/  IMAD.U32 R42, R42, 0x10000, RZ ;  /* 0x000100002a2a7824 */ /* 0x000fe400078e00ff */
[----:B------:R-:W-:Y:S01]  /*0f30*/  FMUL.FTZ R4, R40, R40 ;  /* 0x0000002828047220 */ /* 0x000fe20000410000 */
[----:B------:R-:W-:-:S02]  /*0f40*/  IMAD.U32 R12, R7, 0x10000, RZ ;  /* 0x00010000070c7824 */ /* 0x000fc400078e00ff */
[----:B------:R-:W-:Y:S01]  /*0f50*/  FMUL.FTZ R7, R9, R9 ;  /* 0x0000000909077220 */ /* 0x000fe20000410000 */
[----:B---3--:R-:W-:Y:S02]  /*0f60*/  IMAD.U32 R13, R8, 0x10000, RZ ;  /* 0x00010000080d7824 */ /* 0x008fe400078e00ff */
[----:B------:R-:W-:Y:S01]  /*0f70*/  FMUL.FTZ R8, R10, R10 ;  /* 0x0000000a0a087220 */ /* 0x000fe20000410000 */
[----:B------:R-:W-:Y:S01]  /*0f80*/  FMUL.FTZ R9, R11, R11 ;  /* 0x0000000b0b097220 */ /* 0x000fe20000410000 */
[----:B------:R-:W-:Y:S01]  /*0f90*/  FMUL.FTZ R5, R41, R41 ;  /* 0x0000002929057220 */ /* 0x000fe20000410000 */
[----:B------:R-:W-:Y:S01]  /*0fa0*/  FMUL.FTZ R6, R42, R42 ;  /* 0x0000002a2a067220 */ /* 0x000fe20000410000 */
[----:B------:R-:W-:Y:S01]  /*0fb0*/  FMUL.FTZ R10, R12, R12 ;  /* 0x0000000c0c0a7220 */ /* 0x000fe20000410000 */
[----:B------:R-:W-:-:S07]  /*0fc0*/  FMUL.FTZ R11, R13, R13 ;  /* 0x0000000d0d0b7220 */ /* 0x000fce0000410000 */
.L_x_1884:
[----:B------:R-:W-:Y:S01]  /*0fd0*/  FADD.FTZ R5, R5, R4 ;  /* 0x0000000405057221 */ /* 0x000fe20000010000 */
[----:B------:R-:W-:Y:S01]  /*0fe0*/  BAR.SYNC.DEFER_BLOCKING 0x0 ;  /* 0x0000000000007b1d */ /* 0x000fe20000010000 */
[----:B------:R-:W-:Y:S02]  /*0ff0*/  ISETP.GT.AND P0, PT, R24, 0x1ff, PT ;  /* 0x000001ff1800780c */ /* 0x000fe40003f04270 */
[----:B------:R-:W-:-:S03]  /*1000*/  FADD.FTZ R6, R5, R6 ;  /* 0x0000000605067221 */ /* 0x000fc60000010000 */
[----:B------:R-:W-:Y:S01]  /*1010*/  BSSY B0, `(.L_x_1885) ;  /* 0x0000068000007945 */ /* 0x000fe20003800000 */
[----:B------:R-:W-:-:S04]  /*1020*/  FADD.FTZ R7, R6, R7 ;  /* 0x0000000706077221 */ /* 0x000fc80000010000 */
[----:B------:R-:W-:-:S04]  /*1030*/  FADD.FTZ R8, R7, R8 ;  /* 0x0000000807087221 */ /* 0x000fc80000010000 */
[----:B------:R-:W-:-:S04]  /*1040*/  FADD.FTZ R9, R8, R9 ;  /* 0x0000000908097221 */ /* 0x000fc80000010000 */
[----:B------:R-:W-:-:S04]  /*1050*/  FADD.FTZ R10, R9, R10 ;  /* 0x0000000a090a7221 */ /* 0x000fc80000010000 */
[----:B------:R-:W-:Y:S01]  /*1060*/  FADD.FTZ R13, R10, R11 ;  /* 0x0000000b0a0d7221 */ /* 0x000fe20000010000 */
[----:B------:R-:W-:Y:S06]  /*1070*/  @P0 BRA `(.L_x_1886) ;  /* 0x0000000000f00947 */ /* 0x000fec0003800000 */
        /* <DEDUP_REMOVED lines=22> */
[----:B------:R-:W0:Y:S01]  /*11e0*/  LDS.128 R4, [UR4+0x10] ;  /* 0x00001004ff047984 */ /* 0x000e220008000c00 */
[C---:B------:R-:W-:Y:S02]  /*11f0*/  ISETP.GT.AND P1, PT, R24.reuse, 0x20, PT ;  /* 0x000000201800780c */ /* 0x040fe40003f24270 */
[C---:B------:R-:W-:Y:S01]  /*1200*/  ISETP.GT.AND P2, PT, R24.reuse, 0x40, PT ;  /* 0x000000401800780c */ /* 0x040fe20003f44270 */
[----:B-1----:R-:W1:Y:S01]  /*1210*/  LDS.128 R8, [UR4+0x20] ;  /* 0x00002004ff087984 */ /* 0x002e620008000c00 */
[C---:B------:R-:W-:Y:S02]  /*1220*/  ISETP.GT.AND P3, PT, R24.reuse, 0x60, PT ;  /* 0x000000601800780c */ /* 0x040fe40003f64270 */
[C---:B------:R-:W-:Y:S01]  /*1230*/  ISETP.GT.AND P4, PT, R24.reuse, 0x80, PT ;  /* 0x000000801800780c */ /* 0x040fe20003f84270 */
[----:B------:R-:W2:Y:S01]  /*1240*/  LDS R27, [UR4+0x24] ;  /* 0x00002404ff1b7984 */ /* 0x000ea20008000800 */
[----:B------:R-:W-:-:S03]  /*1250*/  ISETP.GT.AND P5, PT, R24, 0xa0, PT ;  /* 0x000000a01800780c */ /* 0x000fc60003fa4270 */
[----:B------:R-:W3:Y:S04]  /*1260*/  LDS.128 R12, [UR4+0x30] ;  /* 0x00003004ff0c7984 */ /* 0x000ee80008000c00 */
[----:B------:R-:W4:Y:S01]  /*1270*/  LDS.128 R16, [UR4+0x40] ;  /* 0x00004004ff107984 */ /* 0x000f220008000c00 */
[----:B0-----:R-:W-:Y:S01]  /*1280*/  @P1 FADD.FTZ R26, R26, R5 ;  /* 0x000000051a1a1221 */ /* 0x001fe20000010000 */
[----:B------:R-:W-:-:S03]  /*1290*/  ISETP.GT.AND P1, PT, R24, 0xc0, PT ;  /* 0x000000c01800780c */ /* 0x000fc60003f24270 */
[----:B------:R-:W-:Y:S01]  /*12a0*/  @P2 FADD.FTZ R26, R26, R6 ;  /* 0x000000061a1a2221 */ /* 0x000fe20000010000 */
[----:B------:R-:W-:-:S03]  /*12b0*/  ISETP.GT.AND P2, PT, R24, 0xe0, PT ;  /* 0x000000e01800780c */ /* 0x000fc60003f44270 */
[----:B------:R-:W-:Y:S01]  /*12c0*/  @P3 FADD.FTZ R26, R26, R7 ;  /* 0x000000071a1a3221 */ /* 0x000fe20000010000 */
[----:B------:R-:W-:-:S03]  /*12d0*/  ISETP.GT.AND P3, PT, R24, 0x100, PT ;  /* 0x000001001800780c */ /* 0x000fc60003f64270 */
[----:B-1----:R-:W-:Y:S01]  /*12e0*/  @P4 FADD.FTZ R26, R26, R8 ;  /* 0x000000081a1a4221 */ /* 0x002fe20000010000 */
        /* <DEDUP_REMOVED lines=21> */
.L_x_1886:
        /* <DEDUP_REMOVED lines=16> */
[----:B------:R-:W1:Y:S04]  /*1540*/  LDS.128 R4, [UR4+0x10] ;  /* 0x00001004ff047984 */ /* 0x000e680008000c00 */
[----:B0-----:R-:W0:Y:S04]  /*1550*/  LDS.128 R8, [UR4+0x20] ;  /* 0x00002004ff087984 */ /* 0x001e280008000c00 */
[----:B------:R-:W2:Y:S04]  /*1560*/  LDS R24, [UR4+0x24] ;  /* 0x00002404ff187984 */ /* 0x000ea80008000800 */
[----:B------:R-:W3:Y:S04]  /*1570*/  LDS.128 R12, [UR4+0x30] ;  /* 0x00003004ff0c7984 */ /* 0x000ee80008000c00 */
[----:B------:R-:W4:Y:S01]  /*1580*/  LDS.128 R16, [UR4+0x40] ;  /* 0x00004004ff107984 */ /* 0x000f220008000c00 */
[----:B-1----:R-:W-:-:S04]  /*1590*/  FADD.FTZ R5, R26, R5 ;  /* 0x000000051a057221 */ /* 0x002fc80000010000 */
[----:B------:R-:W-:Y:S02]  /*15a0*/  FADD.FTZ R6, R5, R6 ;  /* 0x0000000605067221 */ /* 0x000fe40000010000 */
[----:B------:R-:W1:Y:S02]  /*15b0*/  LDS R5, [UR4+0x48] ;  /* 0x00004804ff057984 */ /* 0x000e640008000800 */
        /* <DEDUP_REMOVED lines=11> */
[----:B-1----:R-:W-:-:S04]  /*1670*/  FADD.FTZ R16, R16, R5 ;  /* 0x0000000510107221 */ /* 0x002fc80000010000 */
[----:B------:R-:W-:-:S07]  /*1680*/  FADD.FTZ R26, R19, R16 ;  /* 0x00000010131a7221 */ /* 0x000fce0000010000 */
.L_x_1887:
[----:B------:R-:W-:Y:S05]  /*1690*/  BSYNC B0 ;  /* 0x0000000000007941 */ /* 0x000fea0003800000 */
.L_x_1885:
[----:B------:R-:W-:Y:S04]  /*16a0*/  BSSY B0, `(.L_x_1888) ;  /* 0x0000004000007945 */ /* 0x000fe80003800000 */
[----:B------:R-:W-:Y:S05]  /*16b0*/  @P0 BRA `(.L_x_1889) ;  /* 0x0000000000080947 */ /* 0x000fea0003800000 */
[----:B------:R-:W2:Y:S02]  /*16c0*/  LDC.64 R4, c[0x0][0x228] ;  /* 0x00008a00ff047b82 */ /* 0x000ea40000000a00 */
[----:B--2---:R2:W-:Y:S02]  /*16d0*/  REDG.E.ADD.F32.FTZ.RN.STRONG.GPU desc[UR8][R4.64], R26 ;  /* 0x0000001a040079a6 */ /* 0x0045e4000c10f388 */
.L_x_1889:
[----:B------:R-:W-:Y:S05]  /*16e0*/  BSYNC B0 ;  /* 0x0000000000007941 */ /* 0x000fea0003800000 */
.L_x_1888:
[----:B--2---:R-:W2:Y:S01]  /*16f0*/  LDC R5, c[0x0][0xc] ;  /* 0x00000300ff057b82 */ /* 0x004ea20000000800 */
[----:B------:R-:W-:Y:S01]  /*1700*/  NOP ;  /* 0x0000000000007918 */ /* 0x000fe20000000000 */
[----:B--2---:R-:W-:-:S05]  /*1710*/  IMAD R20, R5, 0x1000, R20 ;  /* 0x0000100005147824 */ /* 0x004fca00078e0214 */
[----:B------:R-:W-:-:S13]  /*1720*/  ISETP.GE.U32.AND P0, PT, R20, UR6, PT ;  /* 0x0000000614007c0c */ /* 0x000fda000bf06070 */
[----:B------:R-:W-:Y:S05]  /*1730*/  @!P0 BRA `(.L_x_1890) ;  /* 0xffffffe800a48947 */ /* 0x000fea000383ffff */
[----:B------:R-:W-:Y:S05]  /*1740*/  EXIT ;  /* 0x000000000000794d */ /* 0x000fea0003800000 */
.L_x_1891:
        /* <DEDUP_REMOVED lines=11> */
.L_x_2175:


//--------------------- .text._Z33kPreconditionOptimizer32bit1StateIfLi1ELi4096ELi8EEvPT_S1_PfS2_ffffiffi --------------------------
	.section	.text._Z33kPreconditionOptimizer32bit1StateIfLi1ELi4096ELi8EEvPT_S1_PfS2_ffffiffi,"ax",@progbits
	.align	128
        .global         _Z33kPreconditionOptimizer32bit1StateIfLi1ELi4096ELi8EEvPT_S1_PfS2_ffffiffi
        .type           _Z33kPreconditionOptimizer32bit1StateIfLi1ELi4096ELi8EEvPT_S1_PfS2_ffffiffi,@function
        .size           _Z33kPreconditionOptimizer32bit1StateIfLi1ELi4096ELi8EEvPT_S1_PfS2_ffffiffi,(.L_x_2176 - _Z33kPreconditionOptimizer32bit1StateIfLi1ELi4096ELi8EEvPT_S1_PfS2_ffffiffi)
        .other          _Z33kPreconditionOptimizer32bit1StateIfLi1ELi4096ELi8EEvPT_S1_PfS2_ffffiffi,@"STO_CUDA_ENTRY STV_DEFAULT"
_Z33kPreconditionOptimizer32bit1StateIfLi1ELi4096ELi8EEvPT_S1_PfS2_ffffiffi:
.text._Z33kPreconditionOptimizer32bit1StateIfLi1ELi4096ELi8EEvPT_S1_PfS2_ffffiffi:
        /* <DEDUP_REMOVED lines=29> */
.L_x_1899:
[----:B------:R-:W-:Y:S01]  /*01d0*/  IMAD.MOV R24, RZ, RZ, -R20 ;  /* 0x000000ffff187224 */ /* 0x000fe200078e0a14 */
[C---:B------:R-:W-:Y:S01]  /*01e0*/  IADD3 R4, P0, R23.reuse, R20, RZ ;  /* 0x0000001417047210 */ /* 0x040fe20007f1e0ff */
[----:B------:R-:W-:Y:S01]  /*01f0*/  BAR.SYNC.DEFER_BLOCKING 0x0 ;  /* 0x0000000000007b1d */ /* 0x000fe20000010000 */
[C---:B------:R-:W-:Y:S02]  /*0200*/  LOP3.LUT R5, R23.reuse, 0x20, RZ, 0xfc, !PT ;  /* 0x0000002017057812 */ /* 0x040fe400078efcff */
[----:B------:R-:W-:Y:S02]  /*0210*/  CS2R R14, SRZ ;  /* 0x00000000000e7805 */ /* 0x000fe4000001ff00 */
[----:B0-----:R-:W-:Y:S02]  /*0220*/  LEA.HI.X.SX32 R9, R23, RZ, 0x1, P0 ;  /* 0x000000ff17097211 */ /* 0x001fe400000f0eff */
[----:B------:R-:W-:Y:S02]  /*0230*/  CS2R R16, SRZ ;  /* 0x0000000000107805 */ /* 0x000fe4000001ff00 */
[----:B-1----:R-:W-:-:S02]  /*0240*/  VIADDMNMX.U32 R24, R24, R3, 0x1000, PT ;  /* 0x0000100018187446 */ /* 0x002fc40003800003 */
[----:B------:R-:W-:Y:S02]  /*0250*/  CS2R R12, SRZ ;  /* 0x00000000000c7805 */ /* 0x000fe4000001ff00 */
[C---:B------:R-:W-:Y:S01]  /*0260*/  SHF.L.U64.HI R6, R4.reuse, 0x2, R9 ;  /* 0x0000000204067819 */ /* 0x040fe20000010209 */
[----:B------:R-:W-:Y:S01]  /*0270*/  IMAD.SHL.U32 R4, R4, 0x4, RZ ;  /* 0x0000000404047824 */ /* 0x000fe200078e00ff */
[----:B------:R-:W-:Y:S02]  /*0280*/  LOP3.LUT R7, R23, 0x40, RZ, 0xfc, !PT ;  /* 0x0000004017077812 */ /* 0x000fe400078efcff */
[-C--:B------:R-:W-:Y:S02]  /*0290*/  ISETP.GE.AND P0, PT, R5, R24.reuse, PT ;  /* 0x000000180500720c */ /* 0x080fe40003f06270 */
[----:B------:R-:W-:Y:S02]  /*02a0*/  LOP3.LUT R5, R23, 0x60, RZ, 0xfc, !PT ;  /* 0x0000006017057812 */ /* 0x000fe400078efcff */
[----:B------:R-:W-:-:S02]  /*02b0*/  ISETP.GE.AND P3, PT, R7, R24, PT ;  /* 0x000000180700720c */ /* 0x000fc40003f66270 */
[----:B------:R-:W-:Y:S02]  /*02c0*/  LOP3.LUT R7, R23, 0x80, RZ, 0xfc, !PT ;  /* 0x0000008017077812 */ /* 0x000fe400078efcff */
[-C--:B------:R-:W-:Y:S02]  /*02d0*/  ISETP.GE.AND P2, PT, R5, R24.reuse, PT ;  /* 0x000000180500720c */ /* 0x080fe40003f46270 */
[C---:B------:R-:W-:Y:S02]  /*02e0*/  IADD3 R8, P4, R4.reuse, UR10, RZ ;  /* 0x0000000a04087c10 */ /* 0x040fe4000ff9e0ff */
[C---:B------:R-:W-:Y:S02]  /*02f0*/  ISETP.GE.AND P6, PT, R23.reuse, R24, PT ;  /* 0x000000181700720c */ /* 0x040fe40003fc6270 */
[----:B------:R-:W-:Y:S02]  /*0300*/  LOP3.LUT R5, R23, 0xa0, RZ, 0xfc, !PT ;  /* 0x000000a017057812 */ /* 0x000fe400078efcff */
[----:B------:R-:W-:-:S02]  /*0310*/  IADD3 R4, P5, R4, UR12, RZ ;  /* 0x0000000c04047c10 */ /* 0x000fc4000ffbe0ff */
[-C--:B------:R-:W-:Y:S02]  /*0320*/  ISETP.GE.AND P1, PT, R7, R24.reuse, PT ;  /* 0x000000180700720c */ /* 0x080fe40003f26270 */
[C---:B------:R-:W-:Y:S02]  /*0330*/  IADD3.X R9, R6.reuse, UR11, RZ, P4, !PT ;  /* 0x0000000b06097c10 */ /* 0x040fe4000a7fe4ff */
[----:B------:R-:W-:Y:S02]  /*0340*/  LOP3.LUT R7, R23, 0xc0, RZ, 0xfc, !PT ;  /* 0x000000c017077812 */ /* 0x000fe400078efcff */
[-C--:B------:R-:W-:Y:S01]  /*0350*/  ISETP.GE.AND P4, PT, R5, R24.reuse, PT ;  /* 0x000000180500720c */ /* 0x080fe20003f86270 */
[----:B------:R-:W2:Y:S01]  /*0360*/  @!P0 LDG.E R15, desc[UR8][R8.64+0x80] ;  /* 0x00008008080f8981 */ /* 0x000ea2000c1e1900 */
[----:B------:R-:W-:Y:S01]  /*0370*/  IADD3.X R5, R6, UR13, RZ, P5, !PT ;  /* 0x0000000d06057c10 */ /* 0x000fe2000affe4ff */
[----:B------:R-:W-:Y:S01]  /*0380*/  IMAD.MOV.U32 R6, RZ, RZ, RZ ;  /* 0x000000ffff067224 */ /* 0x000fe200078e00ff */
[----:B------:R-:W-:Y:S01]  /*0390*/  ISETP.GE.AND P5, PT, R7, R24, PT ;  /* 0x000000180700720c */ /* 0x000fe20003fa6270 */
[----:B------:R-:W4:Y:S01]  /*03a0*/  @!P3 LDG.E R16, desc[UR8][R8.64+0x100] ;  /* 0x000100080810b981 */ /* 0x000f22000c1e1900 */
[----:B------:R-:W-:-:S03]  /*03b0*/  LOP3.LUT R7, R23, 0xe0, RZ, 0xfc, !PT ;  /* 0x000000e017077812 */ /* 0x000fc600078efcff */
[----:B------:R-:W5:Y:S01]  /*03c0*/  @!P6 LDG.E R6, desc[UR8][R8.64] ;  /* 0x000000080806e981 */ /* 0x000f62000c1e1900 */
[----:B------:R-:W-:Y:S01]  /*03d0*/  ISETP.GE.AND P6, PT, R7, R24, PT ;  /* 0x000000180700720c */ /* 0x000fe20003fc6270 */
[----:B------:R-:W-:Y:S02]  /*03e0*/  IMAD.MOV.U32 R11, RZ, RZ, RZ ;  /* 0x000000ffff0b7224 */ /* 0x000fe400078e00ff */
[----:B------:R-:W3:Y:S04]  /*03f0*/  @!P2 LDG.E R17, desc[UR8][R8.64+0x180] ;  /* 0x000180080811a981 */ /* 0x000ee8000c1e1900 */
[----:B------:R-:W3:Y:S04]  /*0400*/  @!P1 LDG.E R13, desc[UR8][R8.64+0x200] ;  /* 0x00020008080d9981 */ /* 0x000ee8000c1e1900 */
[----:B------:R-:W3:Y:S04]  /*0410*/  @!P4 LDG.E R14, desc[UR8][R8.64+0x280] ;  /* 0x00028008080ec981 */ /* 0x000ee8000c1e1900 */
[----:B------:R-:W3:Y:S04]  /*0420*/  @!P5 LDG.E R11, desc[UR8][R8.64+0x300] ;  /* 0x00030008080bd981 */ /* 0x000ee8000c1e1900 */
[----:B------:R0:W3:Y:S01]  /*0430*/  @!P6 LDG.E R12, desc[UR8][R8.64+0x380] ;  /* 0x00038008080ce981 */ /* 0x0000e2000c1e1900 */
[----:B------:R-:W1:Y:S01]  /*0440*/  S2UR UR5, SR_CgaCtaId ;  /* 0x00000000000579c3 */ /* 0x000e620000008800 */
[----:B------:R-:W-:Y:S01]  /*0450*/  IMAD.IADD R19, R21, 0x1, R2 ;  /* 0x0000000115137824 */ /* 0x000fe200078e0202 */
[----:B------:R-:W-:-:S03]  /*0460*/  UMOV UR4, 0x400 ;  /* 0x0000040000047882 */ /* 0x000fc60000000000 */
[C---:B------:R-:W-:Y:S02]  /*0470*/  VIADD R10, R19.reuse, 0x20 ;  /* 0x00000020130a7836 */ /* 0x040fe40000000000 */
[----:B------:R-:W-:-:S03]  /*0480*/  VIADD R18, R19, 0x40 ;  /* 0x0000004013127836 */ /* 0x000fc60000000000 */
[-C--:B------:R-:W-:Y:S02]  /*0490*/  LEA.HI.SX32 R10, R10, R19.reuse, 0x1b ;  /* 0x000000130a0a7211 */ /* 0x080fe400078fdaff */
[-C--:B------:R-:W-:Y:S02]  /*04a0*/  LEA.HI.SX32 R18, R18, R19.reuse, 0x1b ;  /* 0x0000001312127211 */ /* 0x080fe400078fdaff */
[C---:B------:R-:W-:Y:S01]  /*04b0*/  LEA.HI.SX32 R7, R19.reuse, R19, 0x1b ;  /* 0x0000001313077211 */ /* 0x040fe200078fdaff */
[----:B-1----:R-:W-:Y:S01]  /*04c0*/  ULEA UR4, UR5, UR4, 0x18 ;  /* 0x0000000405047291 */ /* 0x002fe2000f8ec03f */
[----:B------:R-:W-:-:S05]  /*04d0*/  VIADD R26, R19, 0xa0 ;  /* 0x000000a0131a7836 */ /* 0x000fca0000000000 */
[----:B0-----:R-:W-:Y:S01]  /*04e0*/  LEA R8, R10, UR4, 0x2 ;  /* 0x000000040a087c11 */ /* 0x001fe2000f8e10ff */
[C---:B------:R-:W-:Y:S01]  /*04f0*/  VIADD R10, R19.reuse, 0x60 ;  /* 0x00000060130a7836 */ /* 0x040fe20000000000 */
[----:B------:R-:W-:Y:S01]  /*0500*/  LEA R9, R18, UR4, 0x2 ;  /* 0x0000000412097c11 */ /* 0x000fe2000f8e10ff */
[----:B------:R-:W-:Y:S01]  /*0510*/  VIADD R18, R19, 0x80 ;  /* 0x0000008013127836 */ /* 0x000fe20000000000 */
[----:B------:R-:W-:Y:S01]  /*0520*/  LEA R7, R7, UR4, 0x2 ;  /* 0x0000000407077c11 */ /* 0x000fe2000f8e10ff */
[C---:B------:R-:W-:Y:S01]  /*0530*/  VIADD R28, R19.reuse, 0xc0 ;  /* 0x000000c0131c7836 */ /* 0x040fe20000000000 */
[-C--:B------:R-:W-:Y:S01]  /*0540*/  LEA.HI.SX32 R10, R10, R19.reuse, 0x1b ;  /* 0x000000130a0a7211 */ /* 0x080fe200078fdaff */
[----:B------:R-:W-:Y:S01]  /*0550*/  VIADD R30, R19, 0xe0 ;  /* 0x000000e0131e7836 */ /* 0x000fe20000000000 */
[-C--:B------:R-:W-:Y:S02]  /*0560*/  LEA.HI.SX32 R18, R18, R19.reuse, 0x1b ;  /* 0x0000001312127211 */ /* 0x080fe400078fdaff */
[----:B------:R-:W-:-:S02]  /*0570*/  LEA.HI.SX32 R26, R26, R19, 0x1b ;  /* 0x000000131a1a7211 */ /* 0x000fc400078fdaff */
[----:B------:R-:W-:Y:S02]  /*0580*/  LEA R10, R10, UR4, 0x2 ;  /* 0x000000040a0a7c11 */ /* 0x000fe4000f8e10ff */
[-C--:B------:R-:W-:Y:S02]  /*0590*/  LEA.HI.SX32 R28, R28, R19.reuse, 0x1b ;  /* 0x000000131c1c7211 */ /* 0x080fe400078fdaff */
[----:B------:R-:W-:Y:S02]  /*05a0*/  LEA.HI.SX32 R30, R30, R19, 0x1b ;  /* 0x000000131e1e7211 */ /* 0x000fe400078fdaff */
[----:B------:R-:W-:Y:S01]  /*05b0*/  LEA R33, R26, UR4, 0x2 ;  /* 0x000000041a217c11 */ /* 0x000fe2000f8e10ff */
[----:B------:R-:W-:Y:S01]  /*05c0*/  IMAD R26, R2, 0x8, R21 ;  /* 0x00000008021a7824 */ /* 0x000fe200078e0215 */
[----:B------:R-:W-:Y:S01]  /*05d0*/  LEA R35, R30, UR4, 0x2 ;  /* 0x000000041e237c11 */ /* 0x000fe2000f8e10ff */
[----:B------:R-:W-:Y:S01]  /*05e0*/  IMAD.MOV.U32 R37, RZ, RZ, RZ ;  /* 0x000000ffff257224 */ /* 0x000fe200078e00ff */
[----:B------:R-:W-:-:S02]  /*05f0*/  CS2R R40, SRZ ;  /* 0x0000000000287805 */ /* 0x000fc4000001ff00 */
[----:B------:R-:W-:Y:S01]  /*0600*/  CS2R R42, SRZ ;  /* 0x00000000002a7805 */ /* 0x000fe2000001ff00 */
[----:B------:R-:W-:Y:S01]  /*0610*/  IMAD.MOV.U32 R44, RZ, RZ, RZ ;  /* 0x000000ffff2c7224 */ /* 0x000fe200078e00ff */
[----:B-----5:R0:W-:Y:S04]  /*0620*/  STS [R7], R6 ;  /* 0x0000000607007388 */ /* 0x0201e80000000800 */
[----:B--2---:R-:W-:Y:S04]  /*0630*/  STS [R8+0x80], R15 ;  /* 0x0000800f08007388 */ /* 0x004fe80000000800 */
[----:B----4-:R1:W-:Y:S01]  /*0640*/  STS [R9+0x100], R16 ;  /* 0x0001001009007388 */ /* 0x0103e20000000800 */
[----:B0-----:R-:W-:-:S03]  /*0650*/  IMAD R6, R2, 0x7, R19 ;  /* 0x0000000702067824 */ /* 0x001fc600078e0213 */
[----:B---3--:R0:W-:Y:S01]  /*0660*/  STS [R10+0x180], R17 ;  /* 0x000180110a007388 */ /* 0x0081e20000000800 */
[----:B------:R-:W-:Y:S01]  /*0670*/  VIADD R19, R6, 0x3 ;  /* 0x0000000306137836 */ /* 0x000fe20000000000 */
[----:B-1----:R-:W-:Y:S01]  /*0680*/  LEA R16, R18, UR4, 0x2 ;  /* 0x0000000412107c11 */ /* 0x002fe2000f8e10ff */
[----:B------:R-:W-:Y:S01]  /*0690*/  VIADD R27, R6, 0x4 ;  /* 0x00000004061b7836 */ /* 0x000fe20000000000 */
[----:B------:R-:W-:Y:S01]  /*06a0*/  LEA R18, R28, UR4, 0x2 ;  /* 0x000000041c127c11 */ /* 0x000fe2000f8e10ff */
[C---:B------:R-:W-:Y:S02]  /*06b0*/  VIADD R15, R6.reuse, 0x1 ;  /* 0x00000001060f7836 */ /* 0x040fe40000000000 */
[----:B------:R1:W-:Y:S01]  /*06c0*/  STS [R16+0x200], R13 ;  /* 0x0002000d10007388 */ /* 0x0003e20000000800 */
[C---:B0-----:R-:W-:Y:S02]  /*06d0*/  VIADD R17, R6.reuse, 0x2 ;  /* 0x0000000206117836 */ /* 0x041fe40000000000 */
[----:B------:R-:W-:-:S02]  /*06e0*/  VIADD R29, R6, 0x6 ;  /* 0x00000006061d7836 */ /* 0x000fc40000000000 */
[C---:B------:R-:W-:Y:S01]  /*06f0*/  VIADD R31, R6.reuse, 0x7 ;  /* 0x00000007061f7836 */ /* 0x040fe20000000000 */
[----:B------:R0:W-:Y:S01]  /*0700*/  STS [R33+0x280], R14 ;  /* 0x0002800e21007388 */ /* 0x0001e20000000800 */
[-C--:B------:R-:W-:Y:S01]  /*0710*/  LEA.HI.SX32 R28, R19, R26.reuse, 0x1b ;  /* 0x0000001a131c7211 */ /* 0x080fe200078fdaff */
[----:B-1----:R-:W-:Y:S02]  /*0720*/  VIADD R13, R6, 0x5 ;  /* 0x00000005060d7836 */ /* 0x002fe40000000000 */
[----:B------:R1:W-:Y:S01]  /*0730*/  STS [R18+0x300], R11 ;  /* 0x0003000b12007388 */ /* 0x0003e20000000800 */
[-C--:B------:R-:W-:Y:S02]  /*0740*/  LEA.HI.SX32 R30, R27, R26.reuse, 0x1b ;  /* 0x0000001a1b1e7211 */ /* 0x080fe400078fdaff */
[-C--:B------:R-:W-:Y:S01]  /*0750*/  LEA.HI.SX32 R34, R29, R26.reuse, 0x1b ;  /* 0x0000001a1d227211 */ /* 0x080fe200078fdaff */
[----:B------:R2:W-:Y:S01]  /*0760*/  STS [R35+0x380], R12 ;  /* 0x0003800c23007388 */ /* 0x0005e20000000800 */
[----:B------:R-:W-:-:S02]  /*0770*/  LEA.HI.SX32 R32, R13, R26, 0x1b ;  /* 0x0000001a0d207211 */ /* 0x000fc400078fdaff */
[-C--:B0-----:R-:W-:Y:S02]  /*0780*/  LEA.HI.SX32 R14, R17, R26.reuse, 0x1b ;  /* 0x0000001a110e7211 */ /* 0x081fe400078fdaff */
[----:B------:R-:W-:Y:S02]  /*0790*/  LEA.HI.SX32 R38, R31, R26, 0x1b ;  /* 0x0000001a1f267211 */ /* 0x000fe400078fdaff */
[----:B-1----:R-:W-:Y:S02]  /*07a0*/  LEA.HI.SX32 R11, R6, R6, 0x1b ;  /* 0x00000006060b7211 */ /* 0x002fe400078fdaff */
[----:B--2---:R-:W-:Y:S02]  /*07b0*/  LEA.HI.SX32 R12, R15, R26, 0x1b ;  /* 0x0000001a0f0c7211 */ /* 0x004fe400078fdaff */
[----:B------:R-:W-:Y:S01]  /*07c0*/  LEA R26, R28, UR4, 0x2 ;  /* 0x000000041c1a7c11 */ /* 0x000fe2000f8e10ff */
[----:B------:R-:W-:Y:S01]  /*07d0*/  NOP ;  /* 0x0000000000007918 */ /* 0x000fe20000000000 */
[----:B------:R-:W-:-:S04]  /*07e0*/  LEA R28, R30, UR4, 0x2 ;  /* 0x000000041e1c7c11 */ /* 0x000fc8000f8e10ff */
[----:B------:R-:W-:Y:S01]  /*07f0*/  LDS R26, [R26+0xc] ;  /* 0x00000c001a1a7984 */ /* 0x000fe20000000800 */
[----:B------:R-:W-:Y:S02]  /*0800*/  LEA R30, R32, UR4, 0x2 ;  /* 0x00000004201e7c11 */ /* 0x000fe4000f8e10ff */
[----:B------:R-:W-:Y:S02]  /*0810*/  LEA R32, R34, UR4, 0x2 ;  /* 0x0000000422207c11 */ /* 0x000fe4000f8e10ff */
[----:B------:R-:W-:Y:S01]  /*0820*/  LEA R36, R12, UR4, 0x2 ;  /* 0x000000040c247c11 */ /* 0x000fe2000f8e10ff */
[----:B------:R-:W-:Y:S01]  /*0830*/  LDS R28, [R28+0x10] ;  /* 0x000010001c1c7984 */ /* 0x000fe20000000800 */
[----:B------:R-:W-:Y:S02]  /*0840*/  LEA R14, R14, UR4, 0x2 ;  /* 0x000000040e0e7c11 */ /* 0x000fe4000f8e10ff */
[----:B------:R-:W-:Y:S01]  /*0850*/  LEA R34, R38, UR4, 0x2 ;  /* 0x0000000426227c11 */ /* 0x000fe2000f8e10ff */
[----:B------:R-:W-:Y:S01]  /*0860*/  LDS R30, [R30+0x14] ;  /* 0x000014001e1e7984 */ /* 0x000fe20000000800 */
[----:B------:R-:W-:-:S03]  /*0870*/  LEA R11, R11, UR4, 0x2 ;  /* 0x000000040b0b7c11 */ /* 0x000fc6000f8e10ff */
[----:B------:R-:W0:Y:S04]  /*0880*/  LDS R36, [R36+0x4] ;  /* 0x0000040024247984 */ /* 0x000e280000000800 */
[----:B------:R-:W1:Y:S04]  /*0890*/  LDS R14, [R14+0x8] ;  /* 0x000008000e0e7984 */ /* 0x000e680000000800 */
[----:B------:R-:W2:Y:S04]  /*08a0*/  LDS R32, [R32+0x18] ;  /* 0x0000180020207984 */ /* 0x000ea80000000800 */
[----:B------:R-:W3:Y:S04]  /*08b0*/  LDS R34, [R34+0x1c] ;  /* 0x00001c0022227984 */ /* 0x000ee80000000800 */
[----:B------:R-:W4:Y:S01]  /*08c0*/  LDS R12, [R11] ;  /* 0x000000000b0c7984 */ /* 0x000f220000000800 */
[----:B------:R-:W-:Y:S01]  /*08d0*/  BAR.SYNC.DEFER_BLOCKING 0x0 ;  /* 0x0000000000007b1d */ /* 0x000fe20000010000 */
[----:B------:R-:W-:-:S05]  /*08e0*/  CS2R R38, SRZ ;  /* 0x0000000000267805 */ /* 0x000fca000001ff00 */
        /* <DEDUP_REMOVED lines=9> */
[----:B------:R-:W-:Y:S01]  /*0980*/  ISETP.NE.AND P0, PT, R25, 0x1, PT ;  /* 0x000000011900780c */ /* 0x000fe20003f05270 */
[----:B0-----:R-:W-:Y:S01]  /*0990*/  FMUL.FTZ R36, R36, UR7 ;  /* 0x0000000724247c20 */ /* 0x001fe20008410000 */
[----:B-1----:R-:W-:Y:S01]  /*09a0*/  FMUL.FTZ R14, R14, UR7 ;  /* 0x000000070e0e7c20 */ /* 0x002fe20008410000 */
[----:B------:R-:W-:Y:S01]  /*09b0*/  FMUL.FTZ R26, R26, UR7 ;  /* 0x000000071a1a7c20 */ /* 0x000fe20008410000 */
[----:B------:R-:W-:Y:S01]  /*09c0*/  FMUL.FTZ R28, R28, UR7 ;  /* 0x000000071c1c7c20 */ /* 0x000fe20008410000 */
[----:B------:R-:W-:Y:S01]  /*09d0*/  FMUL.FTZ R30, R30, UR7 ;  /* 0x000000071e1e7c20 */ /* 0x000fe20008410000 */
[----:B--2---:R-:W-:Y:S01]  /*09e0*/  FMUL.FTZ R32, R32, UR7 ;  /* 0x0000000720207c20 */ /* 0x004fe20008410000 */
[----:B---3--:R-:W-:Y:S01]  /*09f0*/  FMUL.FTZ R34, R34, UR7 ;  /* 0x0000000722227c20 */ /* 0x008fe20008410000 */
[----:B----4-:R-:W-:Y:S01]  /*0a00*/  FMUL.FTZ R12, R12, UR7 ;  /* 0x000000070c0c7c20 */ /* 0x010fe20008410000 */
[----:B-----5:R0:W-:Y:S04]  /*0a10*/  STS [R7], R38 ;  /* 0x0000002607007388 */ /* 0x0201e80000000800 */
        /* <DEDUP_REMOVED lines=8> */
[----:B------:R-:W-:Y:S05]  /*0aa0*/  @!P0 BRA `(.L_x_1892) ;  /* 0x00000000009c8947 */ /* 0x000fea0003800000 */
[-C--:B------:R-:W-:Y:S01]  /*0ab0*/  LEA.HI.SX32 R31, R31, R6.reuse, 0x1b ;  /* 0x000000061f1f7211 */ /* 0x080fe200078fdaff */
[----:B------:R-:W1:Y:S01]  /*0ac0*/  LDS R11, [R11] ;  /* 0x000000000b0b7984 */ /* 0x000e620000000800 */
[-C--:B------:R-:W-:Y:S02]  /*0ad0*/  LEA.HI.SX32 R15, R15, R6.reuse, 0x1b ;  /* 0x000000060f0f7211 */ /* 0x080fe400078fdaff */
[-C--:B------:R-:W-:Y:S02]  /*0ae0*/  LEA.HI.SX32 R17, R17, R6.reuse, 0x1b ;  /* 0x0000000611117211 */ /* 0x080fe400078fdaff */
[-C--:B------:R-:W-:Y:S02]  /*0af0*/  LEA.HI.SX32 R19, R19, R6.reuse, 0x1b ;  /* 0x0000000613137211 */ /* 0x080fe400078fdaff */
[-C--:B------:R-:W-:Y:S02]  /*0b00*/  LEA.HI.SX32 R27, R27, R6.reuse, 0x1b ;  /* 0x000000061b1b7211 */ /* 0x080fe400078fdaff */
[----:B------:R-:W-:-:S02]  /*0b10*/  LEA.HI.SX32 R13, R13, R6, 0x1b ;  /* 0x000000060d0d7211 */ /* 0x000fc400078fdaff */
[----:B------:R-:W-:Y:S02]  /*0b20*/  LEA.HI.SX32 R6, R29, R6, 0x1b ;  /* 0x000000061d067211 */ /* 0x000fe400078fdaff */
[----:B------:R-:W-:Y:S02]  /*0b30*/  LEA R31, R31, UR4, 0x2 ;  /* 0x000000041f1f7c11 */ /* 0x000fe4000f8e10ff */
[----:B------:R-:W-:Y:S02]  /*0b40*/  LEA R15, R15, UR4, 0x2 ;  /* 0x000000040f0f7c11 */ /* 0x000fe4000f8e10ff */
[----:B------:R-:W-:Y:S02]  /*0b50*/  LEA R17, R17, UR4, 0x2 ;  /* 0x0000000411117c11 */ /* 0x000fe4000f8e10ff */
[----:B------:R-:W-:Y:S01]  /*0b60*/  LEA R19, R19, UR4, 0x2 ;  /* 0x0000000413137c11 */ /* 0x000fe2000f8e10ff */
[----:B------:R-:W2:Y:S01]  /*0b70*/  LDS R31, [R31+0x1c] ;  /* 0x00001c001f1f7984 */ /* 0x000ea20000000800 */
[----:B------:R-:W-:-:S02]  /*0b80*/  LEA R27, R27, UR4, 0x2 ;  /* 0x000000041b1b7c11 */ /* 0x000fc4000f8e10ff */
[----:B------:R-:W-:Y:S01]  /*0b90*/  LEA R13, R13, UR4, 0x2 ;  /* 0x000000040d0d7c11 */ /* 0x000fe2000f8e10ff */
[----:B------:R-:W3:Y:S01]  /*0ba0*/  LDS R15, [R15+0x4] ;  /* 0x000004000f0f7984 */ /* 0x000ee20000000800 */
[----:B------:R-:W-:-:S03]  /*0bb0*/  LEA R6, R6, UR4, 0x2 ;  /* 0x0000000406067c11 */ /* 0x000fc6000f8e10ff */
[----:B------:R-:W4:Y:S04]  /*0bc0*/  LDS R17, [R17+0x8] ;  /* 0x0000080011117984 */ /* 0x000f280000000800 */
[----:B------:R-:W5:Y:S04]  /*0bd0*/  LDS R19, [R19+0xc] ;  /* 0x00000c0013137984 */ /* 0x000f680000000800 */
[----:B------:R-:W5:Y:S04]  /*0be0*/  LDS R27, [R27+0x10] ;  /* 0x000010001b1b7984 */ /* 0x000f680000000800 */
[----:B------:R-:W5:Y:S01]  /*0bf0*/  LDS R13, [R13+0x14] ;  /* 0x000014000d0d7984 */ /* 0x000f620000000800 */
[----:B-1----:R-:W-:-:S03]  /*0c00*/  FFMA.FTZ R11, R11, UR14, R12 ;  /* 0x0000000e0b0b7c23 */ /* 0x002fc6000801000c */
[----:B0-----:R-:W0:Y:S01]  /*0c10*/  LDS R7, [R6+0x18] ;  /* 0x0000180006077984 */ /* 0x001e220000000800 */
[----:B------:R-:W-:Y:S01]  /*0c20*/  FMUL.FTZ R12, R11, R11 ;  /* 0x0000000b0b0c7220 */ /* 0x000fe20000410000 */
[----:B--2---:R-:W-:Y:S01]  /*0c30*/  FFMA.FTZ R34, R31, UR14, R34 ;  /* 0x0000000e1f227c23 */ /* 0x004fe20008010022 */
[----:B---3--:R-:W-:-:S03]  /*0c40*/  FFMA.FTZ R5, R15, UR14, R36 ;  /* 0x0000000e0f057c23 */ /* 0x008fc60008010024 */
[----:B------:R-:W-:Y:S01]  /*0c50*/  FMUL.FTZ R34, R34, R34 ;  /* 0x0000002222227220 */ /* 0x000fe20000410000 */
[----:B----4-:R-:W-:Y:S01]  /*0c60*/  FFMA.FTZ R14, R17, UR14, R14 ;  /* 0x0000000e110e7c23 */ /* 0x010fe2000801000e */
[----:B------:R-:W-:Y:S01]  /*0c70*/  FMUL.FTZ R5, R5, R5 ;  /* 0x0000000505057220 */ /* 0x000fe20000410000 */
[----:B-----5:R-:W-:Y:S02]  /*0c80*/  FFMA.FTZ R26, R19, UR14, R26 ;  /* 0x0000000e131a7c23 */ /* 0x020fe4000801001a */
[----:B------:R-:W-:Y:S01]  /*0c90*/  FMUL.FTZ R14, R14, R14 ;  /* 0x0000000e0e0e7220 */ /* 0x000fe20000410000 */
[----:B------:R-:W-:Y:S01]  /*0ca0*/  FFMA.FTZ R28, R27, UR14, R28 ;  /* 0x0000000e1b1c7c23 */ /* 0x000fe2000801001c */
[----:B------:R-:W-:Y:S01]  /*0cb0*/  FMUL.FTZ R26, R26, R26 ;  /* 0x0000001a1a1a7220 */ /* 0x000fe20000410000 */
[----:B------:R-:W-:Y:S02]  /*0cc0*/  FFMA.FTZ R30, R13, UR14, R30 ;  /* 0x0000000e0d1e7c23 */ /* 0x000fe4000801001e */
[----:B------:R-:W-:Y:S01]  /*0cd0*/  FMUL.FTZ R28, R28, R28 ;  /* 0x0000001c1c1c7220 */ /* 0x000fe20000410000 */
[----:B0-----:R-:W-:Y:S01]  /*0ce0*/  FFMA.FTZ R7, R7, UR14, R32 ;  /* 0x0000000e07077c23 */ /* 0x001fe20008010020 */
[----:B------:R-:W-:-:S03]  /*0cf0*/  FMUL.FTZ R30, R30, R30 ;  /* 0x0000001e1e1e7220 */ /* 0x000fc60000410000 */
[----:B------:R-:W-:Y:S01]  /*0d00*/  FMUL.FTZ R32, R7, R7 ;  /* 0x0000000707207220 */ /* 0x000fe20000410000 */
[----:B------:R-:W-:Y:S06]  /*0d10*/  BRA `(.L_x_1893) ;  /* 0x0000000000207947 */ /* 0x000fec0003800000 */
.L_x_1892:
[----:B------:R-:W-:Y:S01]  /*0d20*/  FMUL.FTZ R12, R12, R12 ;  /* 0x0000000c0c0c7220 */ /* 0x000fe20000410000 */
[----:B------:R-:W-:Y:S01]  /*0d30*/  FMUL.FTZ R5, R36, R36 ;  /* 0x0000002424057220 */ /* 0x000fe20000410000 */
[----:B------:R-:W-:Y:S01]  /*0d40*/  FMUL.FTZ R14, R14, R14 ;  /* 0x0000000e0e0e7220 */ /* 0x000fe20000410000 */
[----:B------:R-:W-:Y:S01]  /*0d50*/  FMUL.FTZ R26, R26, R26 ;  /* 0x0000001a1a1a7220 */ /* 0x000fe20000410000 */
[----:B------:R-:W-:Y:S01]  /*0d60*/  FMUL.FTZ R28, R28, R28 ;  /* 0x0000001c1c1c7220 */ /* 0x000fe20000410000 */
[----:B------:R-:W-:Y:S01]  /*0d70*/  FMUL.FTZ R30, R30, R30 ;  /* 0x0000001e1e1e7220 */ /* 0x000fe20000410000 */
[----:B------:R-:W-:Y:S01]  /*0d80*/  FMUL.FTZ R32, R32, R32 ;  /* 0x0000002020207220 */ /* 0x000fe20000410000 */
[----:B------:R-:W-:-:S07]  /*0d90*/  FMUL.FTZ R34, R34, R34 ;  /* 0x0000002222227220 */ /* 0x000fce0000410000 */
.L_x_1893:
        /* <DEDUP_REMOVED lines=11> */
[----:B------:R-:W-:Y:S01]  /*0e50*/  IMAD.SHL.U32 R4, R22, 0x20, RZ ;  /* 0x0000002016047824 */ /* 0x000fe200078e00ff */
[----:B------:R-:W-:-:S03]  /*0e60*/  ISETP.NE.AND P1, PT, R2, RZ, PT ;  /* 0x000000ff0200720c */ /* 0x000fc60003f25270 */
[----:B------:R-:W-:Y:S01]  /*0e70*/  VIADD R5, R4, 0x20 ;  /* 0x0000002004057836 */ /* 0x000fe20000000000 */
[----:B0-----:R-:W-:-:S04]  /*0e80*/  LOP3.LUT R7, RZ, R4, RZ, 0x33, !PT ;  /* 0x00000004ff077212 */ /* 0x001fc800078e33ff */
        /* <DEDUP_REMOVED lines=56> */
.L_x_1895:
[----:B------:R-:W1:Y:S01]  /*1210*/  SHFL.DOWN P0, R4, R13, 0x1, 0x1f ;  /* 0x08201f000d047f89 */ /* 0x000e620000000000 */
[----:B------:R-:W-:-:S13]  /*1220*/  ISETP.NE.AND P1, PT, R2, RZ, PT ;  /* 0x000000ff0200720c */ /* 0x000fda0003f25270 */
[----:B0-----:R-:W-:Y:S01]  /*1230*/  @!P1 LEA R9, R22, UR4, 0x2 ;  /* 0x0000000416099c11 */ /* 0x001fe2000f8e10ff */
[----:B-1----:R-:W-:-:S05]  /*1240*/  @P0 FADD R4, R13, R4 ;  /* 0x000000040d040221 */ /* 0x002fca0000000000 */
        /* <DEDUP_REMOVED lines=33> */
.L_x_1896:
[----:B------:R-:W-:Y:S05]  /*1460*/  BSYNC B0 ;  /* 0x0000000000007941 */ /* 0x000fea0003800000 */
.L_x_1894:
[----:B------:R-:W-:Y:S04]  /*1470*/  BSSY B0, `(.L_x_1897) ;  /* 0x0000004000007945 */ /* 0x000fe80003800000 */
[----:B------:R-:W-:Y:S05]  /*1480*/  @P0 BRA `(.L_x_1898) ;  /* 0x0000000000080947 */ /* 0x000fea0003800000 */
[----:B------:R-:W2:Y:S02]  /*1490*/  LDC.64 R4, c[0x0][0x228] ;  /* 0x00008a00ff047b82 */ /* 0x000ea40000000a00 */
[----:B--2---:R2:W-:Y:S02]  /*14a0*/  REDG.E.ADD.F32.FTZ.RN.STRONG.GPU desc[UR8][R4.64], R26 ;  /* 0x0000001a040079a6 */ /* 0x0045e4000c10f388 */
.L_x_1898:
[----:B------:R-:W-:Y:S05]  /*14b0*/  BSYNC B0 ;  /* 0x0000000000007941 */ /* 0x000fea0003800000 */
.L_x_1897:
[----:B--2---:R-:W2:Y:S01]  /*14c0*/  LDC R5, c[0x0][0xc] ;  /* 0x00000300ff057b82 */ /* 0x004ea20000000800 */
[----:B------:R-:W-:Y:S01]  /*14d0*/  NOP ;  /* 0x0000000000007918 */ /* 0x000fe20000000000 */
[----:B--2---:R-:W-:-:S05]  /*14e0*/  IMAD R20, R5, 0x1000, R20 ;  /* 0x0000100005147824 */ /* 0x004fca00078e0214 */
[----:B------:R-:W-:-:S13]  /*14f0*/  ISETP.GE.U32.AND P0, PT, R20, UR6, PT ;  /* 0x0000000614007c0c */ /* 0x000fda000bf06070 */
[----:B------:R-:W-:Y:S05]  /*1500*/  @!P0 BRA `(.L_x_1899) ;  /* 0xffffffec00308947 */ /* 0x000fea000383ffff */
[----:B------:R-:W-:Y:S05]  /*1510*/  EXIT ;  /* 0x000000000000794d */ /* 0x000fea0003800000 */
.L_x_1900:
        /* <DEDUP_REMOVED lines=14> */
.L_x_2176:


//--------------------- .text._Z33kPreconditionOptimizer32bit1StateI6__halfLi1ELi4096ELi8EEvPT_S2_PfS3_ffffiffi --------------------------
	.section	.text._Z33kPreconditionOptimizer32bit1StateI6__halfLi1ELi4096ELi8EEvPT_S2_PfS3_ffffiffi,"ax",@progbits
	.align	128
        .global         _Z33kPreconditionOptimizer32bit1StateI6__halfLi1ELi4096ELi8EEvPT_S2_PfS3_ffffiffi
        .type           _Z33kPreconditionOptimizer32bit1StateI6__halfLi1ELi4096ELi8EEvPT_S2_PfS3_ffffiffi,@function
        .size           _Z33kPreconditionOptimizer32bit1StateI6__halfLi1ELi4096ELi8EEvPT_S2_PfS3_ffffiffi,(.L_x_2177 - _Z33kPreconditionOptimizer32bit1StateI6__halfLi1ELi4096ELi8EEvPT_S2_PfS3_ffffiffi)
        .other          _Z33kPreconditionOptimizer32bit1StateI6__halfLi1ELi4096ELi8EEvPT_S2_PfS3_ffffiffi,@"STO_CUDA_ENTRY STV_DEFAULT"
_Z33kPreconditionOptimizer32bit1StateI6__halfLi1ELi4096ELi8EEvPT_S2_PfS3_ffffiffi:
.text._Z33kPreconditionOptimizer32bit1StateI6__halfLi1ELi4096ELi8EEvPT_S2_PfS3_ffffiffi:
        /* <DEDUP_REMOVED lines=29> */
.L_x_1908:
[----:B------:R-:W-:Y:S01]  /*01d0*/  IMAD.MOV R24, RZ, RZ, -R20 ;  /* 0x000000ffff187224 */ /* 0x000fe200078e0a14 */
[C---:B------:R-:W-:Y:S01]  /*01e0*/  LOP3.LUT R5, R23.reuse, 0x20, RZ, 0xfc, !PT ;  /* 0x0000002017057812 */ /* 0x040fe200078efcff */
[----:B------:R-:W-:Y:S01]  /*01f0*/  BAR.SYNC.DEFER_BLOCKING 0x0 ;  /* 0x0000000000007b1d */ /* 0x000fe20000010000 */
[C---:B------:R-:W-:Y:S02]  /*0200*/  IADD3 R8, P1, R23.reuse, R20, RZ ;  /* 0x0000001417087210 */ /* 0x040fe40007f3e0ff */
[----:B-1----:R-:W-:Y:S02]  /*0210*/  VIADDMNMX.U32 R24, R24, R3, 0x1000, PT ;  /* 0x0000100018187446 */ /* 0x002fe40003800003 */
[----:B--2---:R-:W-:Y:S02]  /*0220*/  LEA.HI.X.SX32 R11, R23, RZ, 0x1, P1 ;  /* 0x000000ff170b7211 */ /* 0x004fe400008f0eff */
[----:B------:R-:W-:Y:S02]  /*0230*/  ISETP.GE.AND P0, PT, R5, R24, PT ;  /* 0x000000180500720c */ /* 0x000fe40003f06270 */
[----:B------:R-:W-:-:S02]  /*0240*/  LOP3.LUT R5, R23, 0x80, RZ, 0xfc, !PT ;  /* 0x0000008017057812 */ /* 0x000fc400078efcff */
[C---:B------:R-:W-:Y:S02]  /*0250*/  LEA R4, P6, R8.reuse, UR12, 0x2 ;  /* 0x0000000c08047c11 */ /* 0x040fe4000f8c10ff */
[-C--:B------:R-:W-:Y:S02]  /*0260*/  ISETP.GE.AND P2, PT, R5, R24.reuse, PT ;  /* 0x000000180500720c */ /* 0x080fe40003f46270 */
[C---:B------:R-:W-:Y:S02]  /*0270*/  LOP3.LUT R5, R23.reuse, 0xa0, RZ, 0xfc, !PT ;  /* 0x000000a017057812 */ /* 0x040fe400078efcff */
[----:B0-----:R-:W-:Y:S02]  /*0280*/  LOP3.LUT R9, R23, 0x60, RZ, 0xfc, !PT ;  /* 0x0000006017097812 */ /* 0x001fe400078efcff */
        /* <DEDUP_REMOVED lines=10> */
[-C--:B------:R-:W-:Y:S02]  /*0330*/  ISETP.GE.AND P5, PT, R9, R24.reuse, PT ;  /* 0x000000180900720c */ /* 0x080fe40003fa6270 */
[----:B------:R-:W-:Y:S01]  /*0340*/  LOP3.LUT R9, R23, 0xe0, RZ, 0xfc, !PT ;  /* 0x000000e017097812 */ /* 0x000fe200078efcff */
[----:B------:R-:W2:Y:S01]  /*0350*/  @!P6 LDG.E.U16 R34, desc[UR8][R6.64] ;  /* 0x000000080622e981 */ /* 0x000ea2000c1e1500 */
[----:B------:R-:W-:Y:S02]  /*0360*/  PRMT R27, RZ, 0x7610, R27 ;  /* 0x00007610ff1b7816 */ /* 0x000fe4000000001b */
[----:B------:R-:W-:-:S02]  /*0370*/  ISETP.GE.AND P6, PT, R9, R24, PT ;  /* 0x000000180900720c */ /* 0x000fc40003fc6270 */
[----:B------:R-:W-:Y:S02]  /*0380*/  PRMT R33, RZ, 0x7610, R33 ;  /* 0x00007610ff217816 */ /* 0x000fe40000000021 */
        /* <DEDUP_REMOVED lines=13> */
[----:B------:R-:W-:Y:S01]  /*0460*/  IADD3 R15, R21, R2, RZ ;  /* 0x00000002150f7210 */ /* 0x000fe20007ffe0ff */
[----:B------:R-:W-:-:S03]  /*0470*/  UMOV UR4, 0x400 ;  /* 0x0000040000047882 */ /* 0x000fc60000000000 */
[C---:B------:R-:W-:Y:S01]  /*0480*/  IADD3 R10, R15.reuse, 0x80, RZ ;  /* 0x000000800f0a7810 */ /* 0x040fe20007ffe0ff */
[C---:B------:R-:W-:Y:S02]  /*0490*/  VIADD R8, R15.reuse, 0x20 ;  /* 0x000000200f087836 */ /* 0x040fe40000000000 */
[C---:B------:R-:W-:Y:S02]  /*04a0*/  VIADD R18, R15.reuse, 0x40 ;  /* 0x000000400f127836 */ /* 0x040fe40000000000 */
[C---:B------:R-:W-:Y:S02]  /*04b0*/  VIADD R16, R15.reuse, 0x60 ;  /* 0x000000600f107836 */ /* 0x040fe40000000000 */
[C---:B------:R-:W-:Y:S02]  /*04c0*/  VIADD R12, R15.reuse, 0xa0 ;  /* 0x000000a00f0c7836 */ /* 0x040fe40000000000 */
[C---:B------:R-:W-:Y:S02]  /*04d0*/  VIADD R26, R15.reuse, 0xc0 ;  /* 0x000000c00f1a7836 */ /* 0x040fe40000000000 */
[----:B------:R-:W-:-:S02]  /*04e0*/  VIADD R36, R15, 0xe0 ;  /* 0x000000e00f247836 */ /* 0x000fc40000000000 */
[----:B------:R-:W-:Y:S01]  /*04f0*/  IMAD R35, R2, 0x7, R15 ;  /* 0x0000000702237824 */ /* 0x000fe200078e020f */
[-C--:B------:R-:W-:Y:S02]  /*0500*/  LEA.HI.SX32 R14, R15, R15.reuse, 0x1b ;  /* 0x0000000f0f0e7211 */ /* 0x080fe400078fdaff */
[-C--:B------:R-:W-:Y:S02]  /*0510*/  LEA.HI.SX32 R17, R8, R15.reuse, 0x1b ;  /* 0x0000000f08117211 */ /* 0x080fe400078fdaff */
[-C--:B------:R-:W-:Y:S01]  /*0520*/  LEA.HI.SX32 R18, R18, R15.reuse, 0x1b ;  /* 0x0000000f12127211 */ /* 0x080fe200078fdaff */
[----:B-1----:R-:W-:Y:S01]  /*0530*/  ULEA UR4, UR5, UR4, 0x18 ;  /* 0x0000000405047291 */ /* 0x002fe2000f8ec03f */
[-C--:B------:R-:W-:Y:S02]  /*0540*/  LEA.HI.SX32 R16, R16, R15.reuse, 0x1b ;  /* 0x0000000f10107211 */ /* 0x080fe400078fdaff */
[-C--:B0-----:R-:W-:Y:S02]  /*0550*/  LEA.HI.SX32 R6, R10, R15.reuse, 0x1b ;  /* 0x0000000f0a067211 */ /* 0x081fe400078fdaff */
[----:B------:R-:W-:-:S02]  /*0560*/  LEA.HI.SX32 R19, R12, R15, 0x1b ;  /* 0x0000000f0c137211 */ /* 0x000fc400078fdaff */
[-C--:B------:R-:W-:Y:S01]  /*0570*/  LEA.HI.SX32 R26, R26, R15.reuse, 0x1b ;  /* 0x0000000f1a1a7211 */ /* 0x080fe200078fdaff */
[C---:B------:R-:W-:Y:S01]  /*0580*/  VIADD R10, R35.reuse, 0x2 ;  /* 0x00000002230a7836 */ /* 0x040fe20000000000 */
[----:B------:R-:W-:Y:S01]  /*0590*/  LEA.HI.SX32 R15, R36, R15, 0x1b ;  /* 0x0000000f240f7211 */ /* 0x000fe200078fdaff */
[C---:B------:R-:W-:Y:S01]  /*05a0*/  VIADD R36, R35.reuse, 0x4 ;  /* 0x0000000423247836 */ /* 0x040fe20000000000 */
[----:B------:R-:W-:Y:S01]  /*05b0*/  LEA R7, R2, R21, 0x3 ;  /* 0x0000001502077211 */ /* 0x000fe200078e18ff */
[C---:B------:R-:W-:Y:S01]  /*05c0*/  VIADD R38, R35.reuse, 0x5 ;  /* 0x0000000523267836 */ /* 0x040fe20000000000 */
[C---:B------:R-:W-:Y:S01]  /*05d0*/  IADD3 R12, R35.reuse, 0x3, RZ ;  /* 0x00000003230c7810 */ /* 0x040fe20007ffe0ff */
[C---:B------:R-:W-:Y:S01]  /*05e0*/  VIADD R8, R35.reuse, 0x1 ;  /* 0x0000000123087836 */ /* 0x040fe20000000000 */
[----:B------:R-:W-:Y:S01]  /*05f0*/  LEA R37, R14, UR4, 0x1 ;  /* 0x000000040e257c11 */ /* 0x000fe2000f8e08ff */
[----:B------:R-:W-:Y:S01]  /*0600*/  VIADD R42, R35, 0x7 ;  /* 0x00000007232a7836 */ /* 0x000fe20000000000 */
[----:B------:R-:W-:-:S02]  /*0610*/  LEA.HI.SX32 R9, R10, R7, 0x1b ;  /* 0x000000070a097211 */ /* 0x000fc400078fdaff */
[-C--:B------:R-:W-:Y:S02]  /*0620*/  LEA.HI.SX32 R11, R36, R7.reuse, 0x1b ;  /* 0x00000007240b7211 */ /* 0x080fe400078fdaff */
[----:B------:R-:W-:Y:S02]  /*0630*/  IADD3 R40, R35, 0x6, RZ ;  /* 0x0000000623287810 */ /* 0x000fe40007ffe0ff */
[-C--:B------:R-:W-:Y:S02]  /*0640*/  LEA.HI.SX32 R10, R12, R7.reuse, 0x1b ;  /* 0x000000070c0a7211 */ /* 0x080fe400078fdaff */
[----:B------:R-:W-:Y:S02]  /*0650*/  LEA R36, R17, UR4, 0x1 ;  /* 0x0000000411247c11 */ /* 0x000fe4000f8e08ff */
[----:B------:R-:W-:Y:S02]  /*0660*/  LEA.HI.SX32 R12, R38, R7, 0x1b ;  /* 0x00000007260c7211 */ /* 0x000fe400078fdaff */
[----:B------:R-:W-:-:S02]  /*0670*/  LEA R38, R18, UR4, 0x1 ;  /* 0x0000000412267c11 */ /* 0x000fc4000f8e08ff */
[----:B------:R-:W-:Y:S02]  /*0680*/  LEA R39, R16, UR4, 0x1 ;  /* 0x0000000410277c11 */ /* 0x000fe4000f8e08ff */
[-C--:B------:R-:W-:Y:S02]  /*0690*/  LEA.HI.SX32 R8, R8, R7.reuse, 0x1b ;  /* 0x0000000708087211 */ /* 0x080fe400078fdaff */
[-C--:B------:R-:W-:Y:S02]  /*06a0*/  LEA.HI.SX32 R13, R40, R7.reuse, 0x1b ;  /* 0x00000007280d7211 */ /* 0x080fe400078fdaff */
[----:B------:R-:W-:Y:S02]  /*06b0*/  LEA.HI.SX32 R7, R42, R7, 0x1b ;  /* 0x000000072a077211 */ /* 0x000fe400078fdaff */
[----:B------:R-:W-:Y:S02]  /*06c0*/  LEA R40, R6, UR4, 0x1 ;  /* 0x0000000406287c11 */ /* 0x000fe4000f8e08ff */
[----:B------:R-:W-:-:S02]  /*06d0*/  LEA R42, R19, UR4, 0x1 ;  /* 0x00000004132a7c11 */ /* 0x000fc4000f8e08ff */
[----:B------:R-:W-:Y:S02]  /*06e0*/  LEA R41, R26, UR4, 0x1 ;  /* 0x000000041a297c11 */ /* 0x000fe4000f8e08ff */
[----:B------:R-:W-:Y:S02]  /*06f0*/  LEA R43, R15, UR4, 0x1 ;  /* 0x000000040f2b7c11 */ /* 0x000fe4000f8e08ff */
[----:B------:R-:W-:Y:S01]  /*0700*/  LEA R44, R9, UR4, 0x1 ;  /* 0x00000004092c7c11 */ /* 0x000fe2000f8e08ff */
[----:B--2---:R0:W-:Y:S04]  /*0710*/  STS.U16 [R37], R34 ;  /* 0x0000002225007388 */ /* 0x0041e80000000400 */
[----:B----4-:R1:W-:Y:S01]  /*0720*/  STS.U16 [R36+0x40], R27 ;  /* 0x0000401b24007388 */ /* 0x0103e20000000400 */
[----:B0-----:R-:W-:-:S03]  /*0730*/  LEA R34, R12, UR4, 0x1 ;  /* 0x000000040c227c11 */ /* 0x001fc6000f8e08ff */
[----:B-----5:R-:W-:Y:S04]  /*0740*/  STS.U16 [R38+0x80], R33 ;  /* 0x0000802126007388 */ /* 0x020fe80000000400 */
[----:B---3--:R0:W-:Y:S01]  /*0750*/  STS.U16 [R39+0xc0], R32 ;  /* 0x0000c02027007388 */ /* 0x0081e20000000400 */
[----:B-1----:R-:W-:Y:S02]  /*0760*/  LEA.HI.SX32 R27, R35, R35, 0x1b ;  /* 0x00000023231b7211 */ /* 0x002fe400078fdaff */
[----:B------:R-:W-:Y:S01]  /*0770*/  LEA R35, R13, UR4, 0x1 ;  /* 0x000000040d237c11 */ /* 0x000fe2000f8e08ff */
[----:B------:R-:W-:Y:S01]  /*0780*/  STS.U16 [R40+0x100], R29 ;  /* 0x0001001d28007388 */ /* 0x000fe20000000400 */
[----:B------:R-:W-:Y:S02]  /*0790*/  LEA R36, R7, UR4, 0x1 ;  /* 0x0000000407247c11 */ /* 0x000fe4000f8e08ff */
[----:B------:R-:W-:-:S02]  /*07a0*/  LEA R37, R27, UR4, 0x1 ;  /* 0x000000041b257c11 */ /* 0x000fc4000f8e08ff */
[----:B0-----:R-:W-:Y:S01]  /*07b0*/  LEA R32, R11, UR4, 0x1 ;  /* 0x000000040b207c11 */ /* 0x001fe2000f8e08ff */
[----:B------:R-:W-:Y:S01]  /*07c0*/  STS.U16 [R42+0x140], R31 ;  /* 0x0001401f2a007388 */ /* 0x000fe20000000400 */
[----:B------:R-:W-:Y:S02]  /*07d0*/  LEA R38, R8, UR4, 0x1 ;  /* 0x0000000408267c11 */ /* 0x000fe4000f8e08ff */
[----:B------:R-:W-:Y:S01]  /*07e0*/  LEA R39, R10, UR4, 0x1 ;  /* 0x000000040a277c11 */ /* 0x000fe2000f8e08ff */
[----:B------:R-:W-:Y:S04]  /*07f0*/  STS.U16 [R41+0x180], R30 ;  /* 0x0001801e29007388 */ /* 0x000fe80000000400 */
[----:B------:R0:W-:Y:S01]  /*0800*/  STS.U16 [R43+0x1c0], R28 ;  /* 0x0001c01c2b007388 */ /* 0x0001e20000000400 */
[----:B------:R-:W-:-:S03]  /*0810*/  NOP ;  /* 0x0000000000007918 */ /* 0x000fc60000000000 */
[----:B------:R1:W2:Y:S04]  /*0820*/  LDS.U16 R28, [R37] ;  /* 0x00000000251c7984 */ /* 0x0002a80000000400 */
[----:B------:R-:W3:Y:S04]  /*0830*/  LDS.U16 R29, [R38+0x2] ;  /* 0x00000200261d7984 */ /* 0x000ee80000000400 */
[----:B------:R-:W4:Y:S04]  /*0840*/  LDS.U16 R30, [R44+0x4] ;  /* 0x000004002c1e7984 */ /* 0x000f280000000400 */
[----:B------:R5:W4:Y:S04]  /*0850*/  LDS.U16 R31, [R39+0x6] ;  /* 0x00000600271f7984 */ /* 0x000b280000000400 */
[----:B------:R-:W4:Y:S04]  /*0860*/  LDS.U16 R32, [R32+0x8] ;  /* 0x0000080020207984 */ /* 0x000f280000000400 */
[----:B------:R-:W4:Y:S04]  /*0870*/  LDS.U16 R34, [R34+0xa] ;  /* 0x00000a0022227984 */ /* 0x000f280000000400 */
[----:B------:R-:W4:Y:S04]  /*0880*/  LDS.U16 R35, [R35+0xc] ;  /* 0x00000c0023237984 */ /* 0x000f280000000400 */
[----:B------:R-:W4:Y:S01]  /*0890*/  LDS.U16 R36, [R36+0xe] ;  /* 0x00000e0024247984 */ /* 0x000f220000000400 */
        /* <DEDUP_REMOVED lines=17> */
[----:B------:R-:W-:Y:S02]  /*09b0*/  ISETP.NE.AND P0, PT, R25, 0x1, PT ;  /* 0x000000011900780c */ /* 0x000fe40003f05270 */
[----:B------:R-:W-:Y:S02]  /*09c0*/  LEA R17, R18, UR4, 0x2 ;  /* 0x0000000412117c11 */ /* 0x000fe4000f8e10ff */
[----:B------:R-:W-:Y:S02]  /*09d0*/  LEA R16, R16, UR4, 0x2 ;  /* 0x0000000410107c11 */ /* 0x000fe4000f8e10ff */
[----:B------:R-:W-:Y:S01]  /*09e0*/  LEA R45, R6, UR4, 0x2 ;  /* 0x00000004062d7c11 */ /* 0x000fe2000f8e10ff */
[----:B--2---:R-:W-:Y:S01]  /*09f0*/  HADD2.F32 R28, -RZ, R28.H0_H0 ;  /* 0x2000001cff1c7230 */ /* 0x004fe20000004100 */
[----:B------:R-:W-:Y:S01]  /*0a00*/  LEA R6, R19, UR4, 0x2 ;  /* 0x0000000413067c11 */ /* 0x000fe2000f8e10ff */
[----:B---3--:R-:W-:Y:S01]  /*0a10*/  HADD2.F32 R29, -RZ, R29.H0_H0 ;  /* 0x2000001dff1d7230 */ /* 0x008fe20000004100 */
[----:B------:R-:W-:Y:S01]  /*0a20*/  LEA R19, R26, UR4, 0x2 ;  /* 0x000000041a137c11 */ /* 0x000fe2000f8e10ff */
[----:B----4-:R-:W-:-:S02]  /*0a30*/  HADD2.F32 R30, -RZ, R30.H0_H0 ;  /* 0x2000001eff1e7230 */ /* 0x010fc40000004100 */
[----:B------:R-:W-:Y:S02]  /*0a40*/  HADD2.F32 R31, -RZ, R31.H0_H0 ;  /* 0x2000001fff1f7230 */ /* 0x000fe40000004100 */
[----:B------:R-:W-:Y:S02]  /*0a50*/  HADD2.F32 R32, -RZ, R32.H0_H0 ;  /* 0x20000020ff207230 */ /* 0x000fe40000004100 */
[----:B------:R-:W-:Y:S02]  /*0a60*/  HADD2.F32 R34, -RZ, R34.H0_H0 ;  /* 0x20000022ff227230 */ /* 0x000fe40000004100 */
[----:B------:R-:W-:Y:S02]  /*0a70*/  HADD2.F32 R35, -RZ, R35.H0_H0 ;  /* 0x20000023ff237230 */ /* 0x000fe40000004100 */
[----:B------:R-:W-:Y:S02]  /*0a80*/  HADD2.F32 R36, -RZ, R36.H0_H0 ;  /* 0x20000024ff247230 */ /* 0x000fe40000004100 */
[----:B------:R-:W-:Y:S01]  /*0a90*/  FMUL.FTZ R28, R28, UR7 ;  /* 0x000000071c1c7c20 */ /* 0x000fe20008410000 */
[----:B------:R-:W-:Y:S01]  /*0aa0*/  FMUL.FTZ R29, R29, UR7 ;  /* 0x000000071d1d7c20 */ /* 0x000fe20008410000 */
[----:B0-----:R-:W-:Y:S01]  /*0ab0*/  FMUL.FTZ R4, R30, UR7 ;  /* 0x000000071e047c20 */ /* 0x001fe20008410000 */
[----:B------:R-:W-:Y:S01]  /*0ac0*/  FMUL.FTZ R31, R31, UR7 ;  /* 0x000000071f1f7c20 */ /* 0x000fe20008410000 */
[----:B------:R-:W-:Y:S01]  /*0ad0*/  FMUL.FTZ R5, R32, UR7 ;  /* 0x0000000720057c20 */ /* 0x000fe20008410000 */
[----:B------:R-:W-:Y:S01]  /*0ae0*/  FMUL.FTZ R34, R34, UR7 ;  /* 0x0000000722227c20 */ /* 0x000fe20008410000 */
[----:B------:R-:W-:-:S02]  /*0af0*/  F2FP.F16.F32.PACK_AB R28, R29, R28 ;  /* 0x0000001c1d1c723e */ /* 0x000fc400000000ff */
[----:B------:R-:W-:Y:S02]  /*0b00*/  F2FP.F16.F32.PACK_AB R4, R31, R4 ;  /* 0x000000041f04723e */ /* 0x000fe400000000ff */
[----:B------:R-:W-:Y:S02]  /*0b10*/  F2FP.F16.F32.PACK_AB R5, R34, R5 ;  /* 0x000000052205723e */ /* 0x000fe400000000ff */
[----:B------:R-:W-:Y:S02]  /*0b20*/  LEA R27, R27, UR4, 0x2 ;  /* 0x000000041b1b7c11 */ /* 0x000fe4000f8e10ff */
[----:B------:R-:W-:Y:S02]  /*0b30*/  LEA R8, R8, UR4, 0x2 ;  /* 0x0000000408087c11 */ /* 0x000fe4000f8e10ff */
[----:B------:R-:W-:Y:S02]  /*0b40*/  LEA R9, R9, UR4, 0x2 ;  /* 0x0000000409097c11 */ /* 0x000fe4000f8e10ff */
[----:B------:R-:W-:-:S02]  /*0b50*/  LEA R10, R10, UR4, 0x2 ;  /* 0x000000040a0a7c11 */ /* 0x000fc4000f8e10ff */
[----:B------:R-:W-:Y:S02]  /*0b60*/  LEA R11, R11, UR4, 0x2 ;  /* 0x000000040b0b7c11 */ /* 0x000fe4000f8e10ff */
[----:B------:R-:W-:Y:S02]  /*0b70*/  LEA R12, R12, UR4, 0x2 ;  /* 0x000000040c0c7c11 */ /* 0x000fe4000f8e10ff */
[----:B------:R-:W-:Y:S02]  /*0b80*/  LEA R13, R13, UR4, 0x2 ;  /* 0x000000040d0d7c11 */ /* 0x000fe4000f8e10ff */
[----:B------:R-:W-:Y:S01]  /*0b90*/  LEA R7, R7, UR4, 0x2 ;  /* 0x0000000407077c11 */ /* 0x000fe2000f8e10ff */
[----:B-----5:R0:W-:Y:S04]  /*0ba0*/  STS [R14], R43 ;  /* 0x0000002b0e007388 */ /* 0x0201e80000000800 */
[----:B------:R-:W-:Y:S04]  /*0bb0*/  STS [R44+0x80], R33 ;  /* 0x000080212c007388 */ /* 0x000fe80000000800 */
[----:B------:R-:W-:Y:S01]  /*0bc0*/  STS [R17+0x100], R42 ;  /* 0x0001002a11007388 */ /* 0x000fe20000000800 */
[----:B0-----:R-:W-:-:S03]  /*0bd0*/  LEA R14, R15, UR4, 0x2 ;  /* 0x000000040f0e7c11 */ /* 0x001fc6000f8e10ff */
[----:B------:R-:W-:Y:S01]  /*0be0*/  STS [R16+0x180], R41 ;  /* 0x0001802910007388 */ /* 0x000fe20000000800 */
[----:B------:R-:W-:-:S03]  /*0bf0*/  FMUL.FTZ R15, R36, UR7 ;  /* 0x00000007240f7c20 */ /* 0x000fc60008410000 */
[----:B------:R-:W-:Y:S04]  /*0c00*/  STS [R45+0x200], R40 ;  /* 0x000200282d007388 */ /* 0x000fe80000000800 */
[----:B------:R0:W-:Y:S04]  /*0c10*/  STS [R6+0x280], R39 ;  /* 0x0002802706007388 */ /* 0x0001e80000000800 */
[----:B------:R1:W-:Y:S04]  /*0c20*/  STS [R19+0x300], R38 ;  /* 0x0003002613007388 */ /* 0x0003e80000000800 */
[----:B------:R1:W-:Y:S01]  /*0c30*/  STS [R14+0x380], R37 ;  /* 0x000380250e007388 */ /* 0x0003e20000000800 */
[----:B0-----:R-:W-:-:S05]  /*0c40*/  FMUL.FTZ R6, R35, UR7 ;  /* 0x0000000723067c20 */ /* 0x001fca0008410000 */
[----:B------:R-:W-:Y:S01]  /*0c50*/  F2FP.F16.F32.PACK_AB R6, R15, R6 ;  /* 0x000000060f06723e */ /* 0x000fe200000000ff */
[----:B------:R-:W-:Y:S01]  /*0c60*/  NOP ;  /* 0x0000000000007918 */ /* 0x000fe20000000000 */
[----:B------:R-:W-:Y:S05]  /*0c70*/  @!P0 BRA `(.L_x_1901) ;  /* 0x0000000000848947 */ /* 0x000fea0003800000 */
[----:B------:R-:W0:Y:S01]  /*0c80*/  LDS R8, [R8+0x4] ;  /* 0x0000040008087984 */ /* 0x000e220000000800 */
[----:B------:R-:W-:Y:S02]  /*0c90*/  HADD2.F32 R15, -RZ, R28.H1_H1 ;  /* 0x3000001cff0f7230 */ /* 0x000fe40000004100 */
[----:B------:R-:W-:Y:S01]  /*0ca0*/  HADD2.F32 R16, -RZ, R4.H0_H0 ;  /* 0x20000004ff107230 */ /* 0x000fe20000004100 */
[----:B------:R-:W2:Y:S01]  /*0cb0*/  LDS R9, [R9+0x8] ;  /* 0x0000080009097984 */ /* 0x000ea20000000800 */
[----:B-1----:R-:W-:-:S03]  /*0cc0*/  HADD2.F32 R14, -RZ, R28.H0_H0 ;  /* 0x2000001cff0e7230 */ /* 0x002fc60000004100 */
[----:B------:R-:W1:Y:S04]  /*0cd0*/  LDS R10, [R10+0xc] ;  /* 0x00000c000a0a7984 */ /* 0x000e680000000800 */
[----:B------:R-:W3:Y:S04]  /*0ce0*/  LDS R11, [R11+0x10] ;  /* 0x000010000b0b7984 */ /* 0x000ee80000000800 */
[----:B------:R-:W4:Y:S04]  /*0cf0*/  LDS R27, [R27] ;  /* 0x000000001b1b7984 */ /* 0x000f280000000800 */
[----:B------:R-:W5:Y:S04]  /*0d00*/  LDS R12, [R12+0x14] ;  /* 0x000014000c0c7984 */ /* 0x000f680000000800 */
[----:B------:R-:W5:Y:S04]  /*0d10*/  LDS R13, [R13+0x18] ;  /* 0x000018000d0d7984 */ /* 0x000f680000000800 */
[----:B------:R-:W5:Y:S01]  /*0d20*/  LDS R7, [R7+0x1c] ;  /* 0x00001c0007077984 */ /* 0x000f620000000800 */
[----:B0-----:R-:W-:Y:S01]  /*0d30*/  FFMA.FTZ R8, R8, UR14, R15 ;  /* 0x0000000e08087c23 */ /* 0x001fe2000801000f */
[----:B------:R-:W-:-:S02]  /*0d40*/  HADD2.F32 R15, -RZ, R4.H1_H1 ;  /* 0x30000004ff0f7230 */ /* 0x000fc40000004100 */
[--C-:B------:R-:W-:Y:S02]  /*0d50*/  HADD2.F32 R4, -RZ, R5.reuse.H0_H0 ;  /* 0x20000005ff047230 */ /* 0x100fe40000004100 */
[----:B--2---:R-:W-:Y:S01]  /*0d60*/  FFMA.FTZ R9, R9, UR14, R16 ;  /* 0x0000000e09097c23 */ /* 0x004fe20008010010 */
[--C-:B------:R-:W-:Y:S02]  /*0d70*/  HADD2.F32 R16, -RZ, R6.reuse.H0_H0 ;  /* 0x20000006ff107230 */ /* 0x100fe40000004100 */
[----:B------:R-:W-:Y:S02]  /*0d80*/  HADD2.F32 R5, -RZ, R5.H1_H1 ;  /* 0x30000005ff057230 */ /* 0x000fe40000004100 */
[----:B-1----:R-:W-:Y:S01]  /*0d90*/  FFMA.FTZ R10, R10, UR14, R15 ;  /* 0x0000000e0a0a7c23 */ /* 0x002fe2000801000f */
[----:B------:R-:W-:Y:S02]  /*0da0*/  HADD2.F32 R6, -RZ, R6.H1_H1 ;  /* 0x30000006ff067230 */ /* 0x000fe40000004100 */
[----:B---3--:R-:W-:Y:S01]  /*0db0*/  FFMA.FTZ R11, R11, UR14, R4 ;  /* 0x0000000e0b0b7c23 */ /* 0x008fe20008010004 */
[----:B----4-:R-:W-:Y:S01]  /*0dc0*/  FFMA.FTZ R14, R27, UR14, R14 ;  /* 0x0000000e1b0e7c23 */ /* 0x010fe2000801000e */
[----:B-----5:R-:W-:Y:S01]  /*0dd0*/  FFMA.FTZ R12, R12, UR14, R5 ;  /* 0x0000000e0c0c7c23 */ /* 0x020fe20008010005 */
[----:B------:R-:W-:Y:S01]  /*0de0*/  FMUL.FTZ R5, R8, R8 ;  /* 0x0000000808057220 */ /* 0x000fe20000410000 */
[----:B------:R-:W-:Y:S01]  /*0df0*/  FMUL.FTZ R8, R11, R11 ;  /* 0x0000000b0b087220 */ /* 0x000fe20000410000 */
[----:B------:R-:W-:Y:S01]  /*0e00*/  FMUL.FTZ R4, R14, R14 ;  /* 0x0000000e0e047220 */ /* 0x000fe20000410000 */
[----:B------:R-:W-:Y:S01]  /*0e10*/  FFMA.FTZ R13, R13, UR14, R16 ;  /* 0x0000000e0d0d7c23 */ /* 0x000fe20008010010 */
[----:B------:R-:W-:Y:S01]  /*0e20*/  FFMA.FTZ R15, R7, UR14, R6 ;  /* 0x0000000e070f7c23 */ /* 0x000fe20008010006 */
[----:B------:R-:W-:Y:S01]  /*0e30*/  FMUL.FTZ R6, R9, R9 ;  /* 0x0000000909067220 */ /* 0x000fe20000410000 */
[----:B------:R-:W-:Y:S01]  /*0e40*/  FMUL.FTZ R7, R10, R10 ;  /* 0x0000000a0a077220 */ /* 0x000fe20000410000 */
[----:B------:R-:W-:Y:S01]  /*0e50*/  FMUL.FTZ R9, R12, R12 ;  /* 0x0000000c0c097220 */ /* 0x000fe20000410000 */
[----:B------:R-:W-:Y:S01]  /*0e60*/  FMUL.FTZ R10, R13, R13 ;  /* 0x0000000d0d0a7220 */ /* 0x000fe20000410000 */
[----:B------:R-:W-:Y:S01]  /*0e70*/  FMUL.FTZ R11, R15, R15 ;  /* 0x0000000f0f0b7220 */ /* 0x000fe20000410000 */
[----:B------:R-:W-:Y:S06]  /*0e80*/  BRA `(.L_x_1902) ;  /* 0x0000000000407947 */ /* 0x000fec0003800000 */
.L_x_1901:
[----:B------:R-:W-:Y:S02]  /*0e90*/  HADD2.F32 R7, -RZ, R28.H0_H0 ;  /* 0x2000001cff077230 */ /* 0x000fe40000004100 */
[--C-:B------:R-:W-:Y:S02]  /*0ea0*/  HADD2.F32 R8, -RZ, R4.reuse.H0_H0 ;  /* 0x20000004ff087230 */ /* 0x100fe40000004100 */
[----:B------:R-:W-:Y:S02]  /*0eb0*/  HADD2.F32 R9, -RZ, R4.H1_H1 ;  /* 0x30000004ff097230 */ /* 0x000fe40000004100 */
[----:B------:R-:W-:Y:S01]  /*0ec0*/  FMUL.FTZ R4, R7, R7 ;  /* 0x0000000707047220 */ /* 0x000fe20000410000 */
[--C-:B------:R-:W-:Y:S02]  /*0ed0*/  HADD2.F32 R10, -RZ, R5.reuse.H0_H0 ;  /* 0x20000005ff0a7230 */ /* 0x100fe40000004100 */
[----:B------:R-:W-:Y:S02]  /*0ee0*/  HADD2.F32 R11, -RZ, R5.H1_H1 ;  /* 0x30000005ff0b7230 */ /* 0x000fe40000004100 */
[----:B------:R-:W-:Y:S01]  /*0ef0*/  FMUL.FTZ R7, R9, R9 ;  /* 0x0000000909077220 */ /* 0x000fe20000410000 */
[----:B------:R-:W-:-:S02]  /*0f00*/  HADD2.F32 R28, -RZ, R28.H1_H1 ;  /* 0x3000001cff1c7230 */ /* 0x000fc40000004100 */
[--C-:B------:R-:W-:Y:S02]  /*0f10*/  HADD2.F32 R12, -RZ, R6.reuse.H0_H0 ;  /* 0x20000006ff0c7230 */ /* 0x100fe40000004100 */
[----:B------:R-:W-:Y:S01]  /*0f20*/  FMUL.FTZ R9, R11, R11 ;  /* 0x0000000b0b097220 */ /* 0x000fe20000410000 */
[----:B------:R-:W-:Y:S02]  /*0f30*/  HADD2.F32 R13, -RZ, R6.H1_H1 ;  /* 0x30000006ff0d7230 */ /* 0x000fe40000004100 */
[----:B------:R-:W-:Y:S01]  /*0f40*/  FMUL.FTZ R6, R8, R8 ;  /* 0x0000000808067220 */ /* 0x000fe20000410000 */
[----:B------:R-:W-:Y:S01]  /*0f50*/  FMUL.FTZ R8, R10, R10 ;  /* 0x0000000a0a087220 */ /* 0x000fe20000410000 */
[----:B------:R-:W-:Y:S01]  /*0f60*/  FMUL.FTZ R5, R28, R28 ;  /* 0x0000001c1c057220 */ /* 0x000fe20000410000 */
[----:B------:R-:W-:Y:S01]  /*0f70*/  FMUL.FTZ R10, R12, R12 ;  /* 0x0000000c0c0a7220 */ /* 0x000fe20000410000 */
[----:B------:R-:W-:-:S07]  /*0f80*/  FMUL.FTZ R11, R13, R13 ;  /* 0x0000000d0d0b7220 */ /* 0x000fce0000410000 */
.L_x_1902:
        /* <DEDUP_REMOVED lines=36> */
[----:B--2---:R-:W2:Y:S01]  /*11d0*/  LDS.128 R8, [UR4+0x20] ;  /* 0x00002004ff087984 */ /* 0x004ea20008000c00 */
[C---:B------:R-:W-:Y:S02]  /*11e0*/  ISETP.GT.AND P3, PT, R24.reuse, 0x60, PT ;  /* 0x000000601800780c */ /* 0x040fe40003f64270 */
[C---:B------:R-:W-:Y:S01]  /*11f0*/  ISETP.GT.AND P4, PT, R24.reuse, 0x80, PT ;  /* 0x000000801800780c */ /* 0x040fe20003f84270 */
[----:B------:R-:W3:Y:S01]  /*1200*/  LDS R27, [UR4+0x24] ;  /* 0x00002404ff1b7984 */ /* 0x000ee20008000800 */
[----:B------:R-:W-:-:S03]  /*1210*/  ISETP.GT.AND P5, PT, R24, 0xa0, PT ;  /* 0x000000a01800780c */ /* 0x000fc60003fa4270 */
[----:B-1----:R-:W1:Y:S04]  /*1220*/  LDS.128 R12, [UR4+0x30] ;  /* 0x00003004ff0c7984 */ /* 0x002e680008000c00 */
[----:B------:R-:W4:Y:S01]  /*1230*/  LDS.128 R16, [UR4+0x40] ;  /* 0x00004004ff107984 */ /* 0x000f220008000c00 */
[----:B0-----:R-:W-:Y:S01]  /*1240*/  @P1 FADD.FTZ R26, R26, R5 ;  /* 0x000000051a1a1221 */ /* 0x001fe20000010000 */
[----:B------:R-:W-:-:S03]  /*1250*/  ISETP.GT.AND P1, PT, R24, 0xc0, PT ;  /* 0x000000c01800780c */ /* 0x000fc60003f24270 */
[----:B------:R-:W-:Y:S01]  /*1260*/  @P2 FADD.FTZ R26, R26, R6 ;  /* 0x000000061a1a2221 */ /* 0x000fe20000010000 */
[----:B------:R-:W-:-:S03]  /*1270*/  ISETP.GT.AND P2, PT, R24, 0xe0, PT ;  /* 0x000000e01800780c */ /* 0x000fc60003f44270 */
[----:B------:R-:W-:Y:S01]  /*1280*/  @P3 FADD.FTZ R26, R26, R7 ;  /* 0x000000071a1a3221 */ /* 0x000fe20000010000 */
[----:B------:R-:W-:-:S03]  /*1290*/  ISETP.GT.AND P3, PT, R24, 0x100, PT ;  /* 0x000001001800780c */ /* 0x000fc60003f64270 */
[----:B--2---:R-:W-:Y:S01]  /*12a0*/  @P4 FADD.FTZ R26, R26, R8 ;  /* 0x000000081a1a4221 */ /* 0x004fe20000010000 */
[----:B------:R-:W-:-:S03]  /*12b0*/  ISETP.GT.AND P4, PT, R24, 0x120, PT ;  /* 0x000001201800780c */ /* 0x000fc60003f84270 */
[----:B---3--:R-:W-:-:S04]  /*12c0*/  @P5 FADD.FTZ R26, R26, R27 ;  /* 0x0000001b1a1a5221 */ /* 0x008fc80000010000 */
[----:B------:R-:W-:Y:S01]  /*12d0*/  @P1 FADD.FTZ R26, R26, R10 ;  /* 0x0000000a1a1a1221 */ /* 0x000fe20000010000 */
[----:B------:R-:W-:-:S03]  /*12e0*/  ISETP.GT.AND P1, PT, R24, 0x140, PT ;  /* 0x000001401800780c */ /* 0x000fc60003f24270 */
[----:B------:R-:W-:Y:S01]  /*12f0*/  @P2 FADD.FTZ R26, R26, R11 ;  /* 0x0000000b1a1a2221 */ /* 0x000fe20000010000 */
[----:B------:R-:W-:-:S03]  /*1300*/  ISETP.GT.AND P2, PT, R24, 0x160, PT ;  /* 0x000001601800780c */ /* 0x000fc60003f44270 */
[----:B-1----:R-:W-:Y:S01]  /*1310*/  @P3 FADD.FTZ R26, R26, R12 ;  /* 0x0000000c1a1a3221 */ /* 0x002fe20000010000 */
        /* <DEDUP_REMOVED lines=14> */
.L_x_1904:
        /* <DEDUP_REMOVED lines=16> */
[----:B------:R-:W2:Y:S04]  /*1500*/  LDS.128 R4, [UR4+0x10] ;  /* 0x00001004ff047984 */ /* 0x000ea80008000c00 */
[----:B0-----:R-:W0:Y:S04]  /*1510*/  LDS.128 R8, [UR4+0x20] ;  /* 0x00002004ff087984 */ /* 0x001e280008000c00 */
[----:B------:R-:W3:Y:S04]  /*1520*/  LDS R24, [UR4+0x24] ;  /* 0x00002404ff187984 */ /* 0x000ee80008000800 */
[----:B-1----:R-:W1:Y:S04]  /*1530*/  LDS.128 R12, [UR4+0x30] ;  /* 0x00003004ff0c7984 */ /* 0x002e680008000c00 */
[----:B------:R-:W4:Y:S01]  /*1540*/  LDS.128 R16, [UR4+0x40] ;  /* 0x00004004ff107984 */ /* 0x000f220008000c00 */
[----:B--2---:R-:W-:-:S04]  /*1550*/  FADD.FTZ R5, R26, R5 ;  /* 0x000000051a057221 */ /* 0x004fc80000010000 */
[----:B------:R-:W-:Y:S02]  /*1560*/  FADD.FTZ R6, R5, R6 ;  /* 0x0000000605067221 */ /* 0x000fe40000010000 */
[----:B------:R-:W2:Y:S02]  /*1570*/  LDS R5, [UR4+0x48] ;  /* 0x00004804ff057984 */ /* 0x000ea40008000800 */
[----:B------:R-:W-:-:S04]  /*1580*/  FADD.FTZ R7, R6, R7 ;  /* 0x0000000706077221 */ /* 0x000fc80000010000 */
[----:B0-----:R-:W-:-:S04]  /*1590*/  FADD.FTZ R7, R7, R8 ;  /* 0x0000000807077221 */ /* 0x001fc80000010000 */
[----:B---3--:R-:W-:-:S04]  /*15a0*/  FADD.FTZ R7, R7, R24 ;  /* 0x0000001807077221 */ /* 0x008fc80000010000 */
[----:B------:R-:W-:-:S04]  /*15b0*/  FADD.FTZ R10, R7, R10 ;  /* 0x0000000a070a7221 */ /* 0x000fc80000010000 */
[----:B------:R-:W-:-:S04]  /*15c0*/  FADD.FTZ R11, R10, R11 ;  /* 0x0000000b0a0b7221 */ /* 0x000fc80000010000 */
[----:B-1----:R-:W-:-:S04]  /*15d0*/  FADD.FTZ R12, R11, R12 ;  /* 0x0000000c0b0c7221 */ /* 0x002fc80000010000 */
[----:B------:R-:W-:-:S04]  /*15e0*/  FADD.FTZ R13, R12, R13 ;  /* 0x0000000d0c0d7221 */ /* 0x000fc80000010000 */
[----:B------:R-:W-:-:S04]  /*15f0*/  FADD.FTZ R14, R13, R14 ;  /* 0x0000000e0d0e7221 */ /* 0x000fc80000010000 */
[----:B------:R-:W-:-:S04]  /*1600*/  FADD.FTZ R15, R14, R15 ;  /* 0x0000000f0e0f7221 */ /* 0x000fc80000010000 */
[----:B----4-:R-:W-:-:S04]  /*1610*/  FADD.FTZ R16, R15, R16 ;  /* 0x000000100f107221 */ /* 0x010fc80000010000 */
[----:B------:R-:W-:-:S04]  /*1620*/  FADD.FTZ R16, R17, R16 ;  /* 0x0000001011107221 */ /* 0x000fc80000010000 */
[----:B--2---:R-:W-:-:S04]  /*1630*/  FADD.FTZ R16, R16, R5 ;  /* 0x0000000510107221 */ /* 0x004fc80000010000 */
[----:B------:R-:W-:-:S07]  /*1640*/  FADD.FTZ R26, R19, R16 ;  /* 0x00000010131a7221 */ /* 0x000fce0000010000 */
.L_x_1905:
[----:B------:R-:W-:Y:S05]  /*1650*/  BSYNC B0 ;  /* 0x0000000000007941 */ /* 0x000fea0003800000 */
.L_x_1903:
[----:B------:R-:W-:Y:S04]  /*1660*/  BSSY B0, `(.L_x_1906) ;  /* 0x0000004000007945 */ /* 0x000fe80003800000 */
[----:B------:R-:W-:Y:S05]  /*1670*/  @P0 BRA `(.L_x_1907) ;  /* 0x0000000000080947 */ /* 0x000fea0003800000 */
[----:B------:R-:W3:Y:S02]  /*1680*/  LDC.64 R4, c[0x0][0x228] ;  /* 0x00008a00ff047b82 */ /* 0x000ee40000000a00 */
[----:B---3--:R3:W-:Y:S02]  /*1690*/  REDG.E.ADD.F32.FTZ.RN.STRONG.GPU desc[UR8][R4.64], R26 ;  /* 0x0000001a040079a6 */ /* 0x0087e4000c10f388 */
.L_x_1907:
[----:B------:R-:W-:Y:S05]  /*16a0*/  BSYNC B0 ;  /* 0x0000000000007941 */ /* 0x000fea0003800000 */
.L_x_1906:
[----:B---3--:R-:W3:Y:S01]  /*16b0*/  LDC R5, c[0x0][0xc] ;  /* 0x00000300ff057b82 */ /* 0x008ee20000000800 */
[----:B------:R-:W-:Y:S01]  /*16c0*/  NOP ;  /* 0x0000000000007918 */ /* 0x000fe20000000000 */
[----:B---3--:R-:W-:-:S05]  /*16d0*/  IMAD R20, R5, 0x1000, R20 ;  /* 0x0000100005147824 */ /* 0x008fca00078e0214 */
[----:B------:R-:W-:-:S13]  /*16e0*/  ISETP.GE.U32.AND P0, PT, R20, UR6, PT ;  /* 0x0000000614007c0c */ /* 0x000fda000bf06070 */
[----:B------:R-:W-:Y:S05]  /*16f0*/  @!P0 BRA `(.L_x_1908) ;  /* 0xffffffe800b48947 */ /* 0x000fea000383ffff */
[----:B------:R-:W-:Y:S05]  /*1700*/  EXIT ;  /* 0x000000000000794d */ /* 0x000fea0003800000 */
.L_x_1909:
        /* <DEDUP_REMOVED lines=15> */
.L_x_2177:


//--------------------- .text._Z22kdequant_mm_int32_fp16ILi4ELi512EEvPiPfS1_P6__halfS3_iii --------------------------
	.section	.text._Z22kdequant_mm_int32_fp16ILi4ELi512EEvPiPfS1_P6__halfS3_iii,"ax",@progbits
	.align	128
        .global         _Z22kdequant_mm_int32_fp16ILi4ELi512EEvPiPfS1_P6__halfS3_iii
        .type           _Z22kdequant_mm_int32_fp16ILi4ELi512EEvPiPfS1_P6__halfS3_iii,@function
        .size           _Z22kdequant_mm_int32_fp16ILi4ELi512EEvPiPfS1_P6__halfS3_iii,(.L_x_2178 - _Z22kdequant_mm_int32_fp16ILi4ELi512EEvPiPfS1_P6__halfS3_iii)
        .other          _Z22kdequant_mm_int32_fp16ILi4ELi512EEvPiPfS1_P6__halfS3_iii,@"STO_CUDA_ENTRY STV_DEFAULT"
_Z22kdequant_mm_int32_fp16ILi4ELi512EEvPiPfS1_P6__halfS3_iii:
.text._Z22kdequant_mm_int32_fp16ILi4ELi512EEvPiPfS1_P6__halfS3_iii:
[----:B------:R-:W-:Y:S08]  /*0000*/  LDC R1, c[0x0][0x28] ;  /* 0x00000a00ff017b82 */ /* 0x000ff00000000800 */
[----:B------:R-:W0:Y:S01]  /*0010*/  LDC R17, c[0x0][0x23c] ;  /* 0x00008f00ff117b82 */ /* 0x000e220000000800 */
[----:B------:R-:W1:Y:S01]  /*0020*/  S2R R5, SR_TID.X ;  /* 0x0000000000057919 */ /* 0x000e620000002100 */
[----:B------:R-:W-:Y:S01]  /*0030*/  ULDC UR5, c[0x0][0x238] ;  /* 0x00008e0000057ab9 */ /* 0x000fe20000000800 */
[----:B------:R-:W-:Y:S01]  /*0040*/  MOV R23, RZ ;  /* 0x000000ff00177202 */ /* 0x000fe20000000f00 */
[----:B------:R-:W-:Y:S01]  /*0050*/  ULDC.64 UR6, c[0x0][0x208] ;  /* 0x0000820000067ab9 */ /* 0x000fe20000000a00 */
[----:B------:R-:W-:-:S03]  /*0060*/  ULDC.64 UR8, c[0x0][0x210] ;  /* 0x0000840000087ab9 */ /* 0x000fc60000000a00 */
[----:B------:R-:W2:Y:S01]  /*0070*/  S2UR UR4, SR_CTAID.X ;  /* 0x00000000000479c3 */ /* 0x000ea20000002500 */
[----:B0-----:R-:W-:-:S04]  /*0080*/  IABS R0, R17 ;  /* 0x0000001100007213 */ /* 0x001fc80000000000 */
[----:B------:R-:W0:Y:S01]  /*0090*/  I2F.RP R4, R0 ;  /* 0x0000000000047306 */ /* 0x000e220000209400 */
[----:B--2---:R-:W-:Y:S01]  /*00a0*/  USHF.L.U32 UR4, UR4, 0xb, URZ ;  /* 0x0000000b04047899 */ /* 0x004fe2000800063f */
[----:B-1----:R-:W-:-:S05]  /*00b0*/  SHF.L.U32 R5, R5, 0x2, RZ ;  /* 0x0000000205057819 */ /* 0x002fca00000006ff */
[----:B------:R-:W-:-:S04]  /*00c0*/  VIADD R6, R5, UR4 ;  /* 0x0000000405067c36 */ /* 0x000fc80008000000 */
[C---:B------:R-:W-:Y:S01]  /*00d0*/  VIADD R26, R6.reuse, 0x1 ;  /* 0x00000001061a7836 */ /* 0x040fe20000000000 */
[----:B0-----:R-:W0:Y:S01]  /*00e0*/  MUFU.RCP R4, R4 ;  /* 0x0000000400047308 */ /* 0x001e220000001000 */
[----:B------:R-:W-:Y:S01]  /*00f0*/  IABS R9, R6 ;  /* 0x0000000600097213 */ /* 0x000fe20000000000 */
[C---:B------:R-:W-:Y:S02]  /*0100*/  VIADD R24, R6.reuse, 0x3 ;  /* 0x0000000306187836 */ /* 0x040fe40000000000 */
[----:B------:R-:W-:Y:S01]  /*0110*/  IABS R10, R26 ;  /* 0x0000001a000a7213 */ /* 0x000fe20000000000 */
[----:B------:R-:W-:Y:S02]  /*0120*/  VIADD R22, R6, 0x2 ;  /* 0x0000000206167836 */ /* 0x000fe40000000000 */
[----:B------:R-:W-:-:S03]  /*0130*/  IABS R13, R24 ;  /* 0x00000018000d7213 */ /* 0x000fc60000000000 */
[----:B------:R-:W-:Y:S01]  /*0140*/  IABS R12, R22 ;  /* 0x00000016000c7213 */ /* 0x000fe20000000000 */
[----:B0-----:R-:W-:-:S04]  /*0150*/  VIADD R2, R4, 0xffffffe ;  /* 0x0ffffffe04027836 */ /* 0x001fc80000000000 */
[----:B------:R0:W1:Y:S02]  /*0160*/  F2I.FTZ.U32.TRUNC.NTZ R3, R2 ;  /* 0x0000000200037305 */ /* 0x000064000021f000 */
[----:B0-----:R-:W-:Y:S01]  /*0170*/  HFMA2.MMA R2, -RZ, RZ, 0, 0 ;  /* 0x00000000ff027435 */ /* 0x001fe200000001ff */
[----:B-1----:R-:W-:-:S04]  /*0180*/  IMAD.MOV R7, RZ, RZ, -R3 ;  /* 0x000000ffff077224 */ /* 0x002fc800078e0a03 */
[----:B------:R-:W-:-:S05]  /*0190*/  IMAD R7, R7, R0, RZ ;  /* 0x0000000007077224 */ /* 0x000fca00078e02ff */
[----:B------:R-:W-:-:S06]  /*01a0*/  IMAD.HI.U32 R3, R3, R7, R2 ;  /* 0x0000000703037227 */ /* 0x000fcc00078e0002 */
[----:B------:R-:W-:-:S04]  /*01b0*/  IMAD.HI.U32 R8, R3, R9, RZ ;  /* 0x0000000903087227 */ /* 0x000fc800078e00ff */
[----:B------:R-:W-:Y:S01]  /*01c0*/  IMAD.HI.U32 R2, R3, R10, RZ ;  /* 0x0000000a03027227 */ /* 0x000fe200078e00ff */
[----:B------:R-:W-:-:S03]  /*01d0*/  IADD3 R4, -R8, RZ, RZ ;  /* 0x000000ff08047210 */ /* 0x000fc60007ffe1ff */
[----:B------:R-:W-:Y:S02]  /*01e0*/  IMAD.MOV R11, RZ, RZ, -R2 ;  /* 0x000000ffff0b7224 */ /* 0x000fe400078e0a02 */
[----:B------:R-:W-:Y:S02]  /*01f0*/  IMAD R9, R0, R4, R9 ;  /* 0x0000000400097224 */ /* 0x000fe400078e0209 */
[----:B------:R-:W-:-:S03]  /*0200*/  IMAD.HI.U32 R7, R3, R13, RZ ;  /* 0x0000000d03077227 */ /* 0x000fc600078e00ff */
[----:B------:R-:W-:Y:S01]  /*0210*/  ISETP.GT.U32.AND P3, PT, R0, R9, PT ;  /* 0x000000090000720c */ /* 0x000fe20003f64070 */
[----:B------:R-:W-:-:S04]  /*0220*/  IMAD.HI.U32 R4, R3, R12, RZ ;  /* 0x0000000c03047227 */ /* 0x000fc800078e00ff */
[----:B------:R-:W-:Y:S01]  /*0230*/  IMAD R3, R0, R11, R10 ;  /* 0x0000000b00037224 */ /* 0x000fe200078e020a */
[----:B------:R-:W-:Y:S01]  /*0240*/  IADD3 R11, -R4, RZ, RZ ;  /* 0x000000ff040b7210 */ /* 0x000fe20007ffe1ff */
[----:B------:R-:W-:-:S03]  /*0250*/  IMAD.MOV R10, RZ, RZ, -R7 ;  /* 0x000000ffff0a7224 */ /* 0x000fc600078e0a07 */
[C---:B------:R-:W-:Y:S01]  /*0260*/  ISETP.GT.U32.AND P1, PT, R0.reuse, R3, PT ;  /* 0x000000030000720c */ /* 0x040fe20003f24070 */
[----:B------:R-:W-:Y:S02]  /*0270*/  IMAD R13, R0, R10, R13 ;  /* 0x0000000a000d7224 */ /* 0x000fe400078e020d */
[----:B------:R-:W-:Y:S01]  /*0280*/  @!P3 IMAD.IADD R9, R9, 0x1, -R0 ;  /* 0x000000010909b824 */ /* 0x000fe200078e0a00 */
[----:B------:R-:W-:Y:S01]  /*0290*/  @!P3 IADD3 R8, R8, 0x1, RZ ;  /* 0x000000010808b810 */ /* 0x000fe20007ffe0ff */
[C---:B------:R-:W-:Y:S01]  /*02a0*/  IMAD R11, R0.reuse, R11, R12 ;  /* 0x0000000b000b7224 */ /* 0x040fe200078e020c */
[----:B------:R-:W-:Y:S02]  /*02b0*/  ISETP.GT.U32.AND P4, PT, R0, R13, PT ;  /* 0x0000000d0000720c */ /* 0x000fe40003f84070 */
[----:B------:R-:W-:Y:S02]  /*02c0*/  ISETP.GE.U32.AND P0, PT, R9, R0, PT ;  /* 0x000000000900720c */ /* 0x000fe40003f06070 */
[----:B------:R-:W-:-:S02]  /*02d0*/  LOP3.LUT R9, R6, R17, RZ, 0x3c, !PT ;  /* 0x0000001106097212 */ /* 0x000fc400078e3cff */
[----:B------:R-:W-:Y:S01]  /*02e0*/  ISETP.GT.U32.AND P5, PT, R0, R11, PT ;  /* 0x0000000b0000720c */ /* 0x000fe20003fa4070 */
[----:B------:R-:W-:Y:S01]  /*02f0*/  @!P1 IMAD.IADD R3, R3, 0x1, -R0 ;  /* 0x0000000103039824 */ /* 0x000fe200078e0a00 */
[----:B------:R-:W-:Y:S01]  /*0300*/  ISETP.GE.AND P2, PT, R9, RZ, PT ;  /* 0x000000ff0900720c */ /* 0x000fe20003f46270 */
[----:B------:R-:W-:-:S03]  /*0310*/  @!P1 VIADD R2, R2, 0x1 ;  /* 0x0000000102029836 */ /* 0x000fc60000000000 */
[-C--:B------:R-:W-:Y:S01]  /*0320*/  ISETP.GE.U32.AND P3, PT, R3, R0.reuse, PT ;  /* 0x000000000300720c */ /* 0x080fe20003f66070 */
[----:B------:R-:W-:Y:S01]  /*0330*/  @!P4 IMAD.IADD R13, R13, 0x1, -R0 ;  /* 0x000000010d0dc824 */ /* 0x000fe200078e0a00 */
[----:B------:R-:W-:Y:S01]  /*0340*/  LOP3.LUT R3, R26, R17, RZ, 0x3c, !PT ;  /* 0x000000111a037212 */ /* 0x000fe200078e3cff */
[----:B------:R-:W-:Y:S02]  /*0350*/  @P0 VIADD R8, R8, 0x1 ;  /* 0x0000000108080836 */ /* 0x000fe40000000000 */
[----:B------:R-:W-:Y:S01]  /*0360*/  @!P4 VIADD R7, R7, 0x1 ;  /* 0x000000010707c836 */ /* 0x000fe20000000000 */
[-C--:B------:R-:W-:Y:S02]  /*0370*/  ISETP.GE.U32.AND P6, PT, R13, R0.reuse, PT ;  /* 0x000000000d00720c */ /* 0x080fe40003fc6070 */
[----:B------:R-:W-:Y:S01]  /*0380*/  ISETP.GE.AND P0, PT, R3, RZ, PT ;  /* 0x000000ff0300720c */ /* 0x000fe20003f06270 */
[----:B------:R-:W-:Y:S01]  /*0390*/  @!P2 IMAD.MOV R8, RZ, RZ, -R8 ;  /* 0x000000ffff08a224 */ /* 0x000fe200078e0a08 */
[----:B------:R-:W-:-:S02]  /*03a0*/  @!P5 IADD3 R11, R11, -R0, RZ ;  /* 0x800000000b0bd210 */ /* 0x000fc40007ffe0ff */
[-C--:B------:R-:W-:Y:S02]  /*03b0*/  LOP3.LUT R3, R24, R17.reuse, RZ, 0x3c, !PT ;  /* 0x0000001118037212 */ /* 0x080fe400078e3cff */
[----:B------:R-:W-:Y:S02]  /*03c0*/  ISETP.GE.U32.AND P2, PT, R11, R0, PT ;  /* 0x000000000b00720c */ /* 0x000fe40003f46070 */
[-C--:B------:R-:W-:Y:S02]  /*03d0*/  LOP3.LUT R0, R22, R17.reuse, RZ, 0x3c, !PT ;  /* 0x0000001116007212 */ /* 0x080fe400078e3cff */
[----:B------:R-:W-:Y:S01]  /*03e0*/  ISETP.GE.AND P1, PT, R3, RZ, PT ;  /* 0x000000ff0300720c */ /* 0x000fe20003f26270 */
[----:B------:R-:W-:Y:S01]  /*03f0*/  @P6 VIADD R7, R7, 0x1 ;  /* 0x0000000107076836 */ /* 0x000fe20000000000 */
[----:B------:R-:W-:Y:S02]  /*0400*/  @P3 IADD3 R2, R2, 0x1, RZ ;  /* 0x0000000102023810 */ /* 0x000fe40007ffe0ff */
[----:B------:R-:W-:Y:S01]  /*0410*/  ISETP.GE.AND P4, PT, R0, RZ, PT ;  /* 0x000000ff0000720c */ /* 0x000fe20003f86270 */
[----:B------:R-:W-:Y:S01]  /*0420*/  IMAD.MOV.U32 R0, RZ, RZ, R7 ;  /* 0x000000ffff007224 */ /* 0x000fe200078e0007 */
[----:B------:R-:W-:Y:S01]  /*0430*/  ISETP.NE.AND P3, PT, R17, RZ, PT ;  /* 0x000000ff1100720c */ /* 0x000fe20003f65270 */
[----:B------:R-:W-:Y:S01]  /*0440*/  @!P0 IMAD.MOV R2, RZ, RZ, -R2 ;  /* 0x000000ffff028224 */ /* 0x000fe200078e0a02 */
[----:B------:R-:W-:-:S02]  /*0450*/  LOP3.LUT R11, RZ, R17, RZ, 0x33, !PT ;  /* 0x00000011ff0b7212 */ /* 0x000fc400078e33ff */
[----:B------:R-:W-:Y:S02]  /*0460*/  @!P5 IADD3 R4, R4, 0x1, RZ ;  /* 0x000000010404d810 */ /* 0x000fe40007ffe0ff */
[C---:B------:R-:W-:Y:S02]  /*0470*/  SEL R7, R11.reuse, R2, !P3 ;  /* 0x000000020b077207 */ /* 0x040fe40005800000 */
[----:B------:R-:W-:Y:S01]  /*0480*/  SEL R3, R11, R8, !P3 ;  /* 0x000000080b037207 */ /* 0x000fe20005800000 */
[----:B------:R-:W-:Y:S01]  /*0490*/  @P2 VIADD R4, R4, 0x1 ;  /* 0x0000000104042836 */ /* 0x000fe20000000000 */
[----:B------:R-:W-:Y:S01]  /*04a0*/  @!P1 IADD3 R0, -R0, RZ, RZ ;  /* 0x000000ff00009210 */ /* 0x000fe20007ffe1ff */
[----:B------:R-:W0:Y:S01]  /*04b0*/  LDC.64 R8, c[0x0][0x230] ;  /* 0x00008c00ff087b82 */ /* 0x000e220000000a00 */
[----:B------:R-:W-:Y:S01]  /*04c0*/  ISETP.GE.AND P1, PT, R7, UR5, PT ;  /* 0x0000000507007c0c */ /* 0x000fe2000bf26270 */
[----:B------:R-:W-:Y:S01]  /*04d0*/  @!P4 IMAD.MOV R4, RZ, RZ, -R4 ;  /* 0x000000ffff04c224 */ /* 0x000fe200078e0a04 */
[----:B------:R-:W-:-:S02]  /*04e0*/  ISETP.GE.AND P5, PT, R3, UR5, PT ;  /* 0x0000000503007c0c */ /* 0x000fc4000bfa6270 */
[C---:B------:R-:W-:Y:S02]  /*04f0*/  SEL R0, R11.reuse, R0, !P3 ;  /* 0x000000000b007207 */ /* 0x040fe40005800000 */
[----:B------:R-:W-:Y:S02]  /*0500*/  SEL R2, R11, R4, !P3 ;  /* 0x000000040b027207 */ /* 0x000fe40005800000 */
[----:B------:R-:W-:Y:S02]  /*0510*/  ISETP.GE.AND P2, PT, R0, UR5, PT ;  /* 0x0000000500007c0c */ /* 0x000fe4000bf46270 */
[----:B------:R-:W-:Y:S02]  /*0520*/  ISETP.GE.AND P4, PT, R2, UR5, PT ;  /* 0x0000000502007c0c */ /* 0x000fe4000bf86270 */
[----:B------:R-:W-:Y:S01]  /*0530*/  ISETP.GE.AND P3, PT, R17, RZ, PT ;  /* 0x000000ff1100720c */ /* 0x000fe20003f66270 */
[----:B------:R-:W1:Y:S08]  /*0540*/  @!P1 LDC.64 R14, c[0x0][0x218] ;  /* 0x00008600ff0e9b82 */ /* 0x000e700000000a00 */
[----:B------:R-:W2:Y:S01]  /*0550*/  @!P5 LDC.64 R20, c[0x0][0x218] ;  /* 0x00008600ff14db82 */ /* 0x000ea20000000a00 */
[----:B0-----:R-:W-:-:S07]  /*0560*/  ISETP.EQ.U32.AND P0, PT, R8, RZ, PT ;  /* 0x000000ff0800720c */ /* 0x001fce0003f02070 */
[----:B------:R-:W0:Y:S01]  /*0570*/  @!P2 LDC.64 R10, c[0x0][0x218] ;  /* 0x00008600ff0aab82 */ /* 0x000e220000000a00 */
[----:B------:R-:W-:-:S07]  /*0580*/  ISETP.EQ.OR.EX P0, PT, R9, RZ, !P3, P0 ;  /* 0x000000ff0900720c */ /* 0x000fce0005f02700 */
[----:B------:R-:W3:Y:S01]  /*0590*/  @!P4 LDC.64 R18, c[0x0][0x218] ;  /* 0x00008600ff12cb82 */ /* 0x000ee20000000a00 */
[----:B------:R-:W-:Y:S01]  /*05a0*/  CS2R R8, SRZ ;  /* 0x0000000000087805 */ /* 0x000fe2000001ff00 */
[----:B-1----:R-:W-:-:S04]  /*05b0*/  @!P1 IMAD.WIDE R14, R7, 0x4, R14 ;  /* 0x00000004070e9825 */ /* 0x002fc800078e020e */
[----:B------:R-:W-:Y:S01]  /*05c0*/  IMAD.MOV.U32 R4, RZ, RZ, RZ ;  /* 0x000000ffff047224 */ /* 0x000fe200078e00ff */
[----:B------:R1:W4:Y:S01]  /*05d0*/  @!P1 LDG.E.CONSTANT R8, desc[UR6][R14.64] ;  /* 0x000000060e089981 */ /* 0x000322000c1e9900 */
[----:B------:R-:W5:Y:S01]  /*05e0*/  @P3 LDC.64 R12, c[0x0][0x220] ;  /* 0x00008800ff0c3b82 */ /* 0x000f620000000a00 */
[----:B--2---:R-:W-:-:S05]  /*05f0*/  @!P5 IMAD.WIDE R20, R3, 0x4, R20 ;  /* 0x000000040314d825 */ /* 0x004fca00078e0214 */
[----:B------:R0:W2:Y:S01]  /*0600*/  @!P5 LDG.E.CONSTANT R23, desc[UR6][R20.64] ;  /* 0x000000061417d981 */ /* 0x0000a2000c1e9900 */
[----:B------:R-:W-:Y:S01]  /*0610*/  IMAD.MOV R3, RZ, RZ, -R3 ;  /* 0x000000ffff037224 */ /* 0x000fe200078e0a03 */
[----:B------:R-:W5:Y:S08]  /*0620*/  @P3 LDC.64 R28, c[0x0][0x220] ;  /* 0x00008800ff1c3b82 */ /* 0x000f700000000a00 */
[----:B-1----:R-:W1:Y:S01]  /*0630*/  @!P0 LDC.64 R14, c[0x0][0x230] ;  /* 0x00008c00ff0e8b82 */ /* 0x002e620000000a00 */
[----:B0-----:R-:W-:Y:S01]  /*0640*/  @!P2 IMAD.WIDE R20, R0, 0x4, R10 ;  /* 0x000000040014a825 */ /* 0x001fe200078e020a */
[----:B------:R-:W-:-:S03]  /*0650*/  CS2R R10, SRZ ;  /* 0x00000000000a7805 */ /* 0x000fc6000001ff00 */
[----:B---3--:R-:W-:Y:S01]  /*0660*/  @!P4 IMAD.WIDE R18, R2, 0x4, R18 ;  /* 0x000000040212c825 */ /* 0x008fe200078e0212 */
[----:B------:R0:W3:Y:S03]  /*0670*/  @!P2 LDG.E.CONSTANT R4, desc[UR6][R20.64] ;  /* 0x000000061404a981 */ /* 0x0000e6000c1e9900 */
[----:B------:R-:W-:Y:S01]  /*0680*/  IMAD R3, R17, R3, R6 ;  /* 0x0000000311037224 */ /* 0x000fe200078e0206 */
[----:B------:R5:W3:Y:S01]  /*0690*/  @!P4 LDG.E.CONSTANT R10, desc[UR6][R18.64] ;  /* 0x00000006120ac981 */ /* 0x000ae2000c1e9900 */
[----:B0-----:R-:W0:Y:S02]  /*06a0*/  @P3 LDC.64 R20, c[0x0][0x220] ;  /* 0x00008800ff143b82 */ /* 0x001e240000000a00 */
[----:B-----5:R-:W-:Y:S01]  /*06b0*/  @P3 IMAD.WIDE R12, R3, 0x4, R12 ;  /* 0x00000004030c3825 */ /* 0x020fe200078e020c */
[----:B------:R-:W-:-:S04]  /*06c0*/  IADD3 R27, -R7, RZ, RZ ;  /* 0x000000ff071b7210 */ /* 0x000fc80007ffe1ff */
[----:B------:R5:W3:Y:S01]  /*06d0*/  @P3 LDG.E.CONSTANT R9, desc[UR6][R12.64] ;  /* 0x000000060c093981 */ /* 0x000ae2000c1e9900 */
[----:B------:R-:W0:Y:S01]  /*06e0*/  @!P0 LDC.64 R18, c[0x0][0x230] ;  /* 0x00008c00ff128b82 */ /* 0x000e220000000a00 */
[----:B------:R-:W-:Y:S02]  /*06f0*/  IMAD R27, R17, R27, R26 ;  /* 0x0000001b111b7224 */ /* 0x000fe400078e021a */
[----:B------:R-:W-:-:S05]  /*0700*/  IMAD.MOV R25, RZ, RZ, -R2 ;  /* 0x000000ffff197224 */ /* 0x000fca00078e0a02 */
[----:B-----5:R-:W5:Y:S01]  /*0710*/  @!P0 LDC.64 R12, c[0x0][0x230] ;  /* 0x00008c00ff0c8b82 */ /* 0x020f620000000a00 */
[----:B-1----:R-:W-:Y:S01]  /*0720*/  @!P0 IMAD.WIDE R14, R3, 0x2, R14 ;  /* 0x00000002030e8825 */ /* 0x002fe200078e020e */
[----:B------:R-:W-:-:S03]  /*0730*/  HFMA2.MMA R7, -RZ, RZ, 0, 0 ;  /* 0x00000000ff077435 */ /* 0x000fc600000001ff */
[----:B------:R-:W-:Y:S01]  /*0740*/  @P3 IMAD.WIDE R28, R27, 0x4, R28 ;  /* 0x000000041b1c3825 */ /* 0x000fe200078e021c */
[----:B------:R1:W4:Y:S03]  /*0750*/  @!P0 LDG.E.U16.CONSTANT R2, desc[UR6][R14.64] ;  /* 0x000000060e028981 */ /* 0x000326000c1e9500 */
[C---:B------:R-:W-:Y:S01]  /*0760*/  IMAD R3, R17.reuse, UR5, RZ ;  /* 0x0000000511037c24 */ /* 0x040fe2000f8e02ff */
[----:B------:R-:W-:Y:S01]  /*0770*/  UIADD3 UR5, UR4, 0x800, URZ ;  /* 0x0000080004057890 */ /* 0x000fe2000fffe03f */
[----:B------:R-:W-:Y:S01]  /*0780*/  IMAD R25, R17, R25, R22 ;  /* 0x0000001911197224 */ /* 0x000fe200078e0216 */
[----:B------:R1:W3:Y:S01]  /*0790*/  @P3 LDG.E.CONSTANT R11, desc[UR6][R28.64] ;  /* 0x000000061c0b3981 */ /* 0x0002e2000c1e9900 */
[----:B------:R-:W-:Y:S02]  /*07a0*/  IMAD.MOV R0, RZ, RZ, -R0 ;  /* 0x000000ffff007224 */ /* 0x000fe400078e0a00 */
[----:B0-----:R-:W-:Y:S01]  /*07b0*/  @P3 IMAD.WIDE R20, R25, 0x4, R20 ;  /* 0x0000000419143825 */ /* 0x001fe200078e0214 */
[----:B------:R-:W-:Y:S01]  /*07c0*/  ISETP.LE.AND P1, PT, R3, UR5, PT ;  /* 0x0000000503007c0c */ /* 0x000fe2000bf23270 */
[----:B-1----:R-:W0:Y:S01]  /*07d0*/  @P3 LDC.64 R14, c[0x0][0x220] ;  /* 0x00008800ff0e3b82 */ /* 0x002e220000000a00 */
[----:B------:R-:W-:Y:S01]  /*07e0*/  USHF.R.S32.HI UR5, URZ, 0x1f, UR4 ;  /* 0x0000001f3f057899 */ /* 0x000fe20008011404 */
[----:B------:R-:W-:Y:S01]  /*07f0*/  IMAD R0, R17, R0, R24 ;  /* 0x0000000011007224 */ /* 0x000fe200078e0218 */
[----:B------:R1:W3:Y:S01]  /*0800*/  @P3 LDG.E.CONSTANT R7, desc[UR6][R20.64] ;  /* 0x0000000614073981 */ /* 0x0002e2000c1e9900 */
[----:B------:R-:W-:-:S02]  /*0810*/  VIADD R28, R3, -UR4 ;  /* 0x80000004031c7c36 */ /* 0x000fc40008000000 */
[----:B------:R-:W-:Y:S02]  /*0820*/  @!P0 IMAD.WIDE R18, R27, 0x2, R18 ;  /* 0x000000021b128825 */ /* 0x000fe400078e0212 */
[----:B------:R-:W0:Y:S01]  /*0830*/  @!P0 LDC.64 R16, c[0x0][0x230] ;  /* 0x00008c00ff108b82 */ /* 0x000e220000000a00 */
[----:B------:R-:W-:Y:S01]  /*0840*/  SEL R28, R28, 0x800, P1 ;  /* 0x000008001c1c7807 */ /* 0x000fe20000800000 */
[C---:B------:R-:W-:Y:S01]  /*0850*/  VIADD R27, R5.reuse, 0x1 ;  /* 0x00000001051b7836 */ /* 0x040fe20000000000 */
[----:B-1----:R-:W-:Y:S01]  /*0860*/  IADD3 R21, P1, R5, UR4, RZ ;  /* 0x0000000405157c10 */ /* 0x002fe2000ff3e0ff */
[----:B-----5:R-:W-:Y:S01]  /*0870*/  @!P0 IMAD.WIDE R12, R25, 0x2, R12 ;  /* 0x00000002190c8825 */ /* 0x020fe200078e020c */
[----:B------:R1:W5:Y:S02]  /*0880*/  @!P0 LDG.E.U16.CONSTANT R18, desc[UR6][R18.64] ;  /* 0x0000000612128981 */ /* 0x000364000c1e9500 */
[----:B------:R-:W-:Y:S02]  /*0890*/  ISETP.GE.AND P2, PT, R27, R28, PT ;  /* 0x0000001c1b00720c */ /* 0x000fe40003f46270 */
[----:B------:R-:W-:-:S02]  /*08a0*/  LEA.HI.X.SX32 R27, R5, UR5, 0x1, P1 ;  /* 0x00000005051b7c11 */ /* 0x000fc400088f0eff */
[----:B------:R-:W-:Y:S01]  /*08b0*/  LEA R20, P1, R21, UR8, 0x2 ;  /* 0x0000000815147c11 */ /* 0x000fe2000f8210ff */
[----:B------:R-:W2:Y:S01]  /*08c0*/  @!P0 LDG.E.U16.CONSTANT R12, desc[UR6][R12.64] ;  /* 0x000000060c0c8981 */ /* 0x000ea2000c1e9500 */
[----:B------:R-:W-:Y:S02]  /*08d0*/  IADD3 R25, R5, 0x2, RZ ;  /* 0x0000000205197810 */ /* 0x000fe40007ffe0ff */
[----:B------:R-:W-:Y:S02]  /*08e0*/  LEA.HI.X R21, R21, UR9, R27, 0x2, P1 ;  /* 0x0000000915157c11 */ /* 0x000fe400088f141b */
[-C--:B------:R-:W-:Y:S02]  /*08f0*/  ISETP.GE.AND P5, PT, R5, R28.reuse, PT ;  /* 0x0000001c0500720c */ /* 0x080fe40003fa6270 */
[----:B------:R-:W-:Y:S01]  /*0900*/  ISETP.GE.AND P1, PT, R25, R28, PT ;  /* 0x0000001c1900720c */ /* 0x000fe20003f26270 */
[----:B-1----:R-:W-:Y:S01]  /*0910*/  VIADD R19, R5, 0x3 ;  /* 0x0000000305137836 */ /* 0x002fe20000000000 */
[----:B------:R-:W3:Y:S01]  /*0920*/  @!P2 LDG.E.CONSTANT R27, desc[UR6][R20.64+0x4] ;  /* 0x00000406141ba981 */ /* 0x000ee2000c1e9900 */
[----:B0-----:R-:W-:-:S03]  /*0930*/  @P3 IMAD.WIDE R14, R0, 0x4, R14 ;  /* 0x00000004000e3825 */ /* 0x001fc600078e020e */
[----:B------:R-:W-:Y:S01]  /*0940*/  ISETP.GE.AND P4, PT, R19, R28, PT ;  /* 0x0000001c1300720c */ /* 0x000fe20003f86270 */
[----:B------:R-:W-:-:S04]  /*0950*/  @!P0 IMAD.WIDE R16, R0, 0x2, R16 ;  /* 0x0000000200108825 */ /* 0x000fc800078e0210 */
[----:B------:R-:W5:Y:S04]  /*0960*/  @!P5 LDG.E.CONSTANT R5, desc[UR6][R20.64] ;  /* 0x000000061405d981 */ /* 0x000f68000c1e9900 */
[----:B------:R-:W5:Y:S01]  /*0970*/  @!P1 LDG.E.CONSTANT R0, desc[UR6][R20.64+0x8] ;  /* 0x0000080614009981 */ /* 0x000f62000c1e9900 */
[----:B------:R-:W-:-:S03]  /*0980*/  MOV R19, RZ ;  /* 0x000000ff00137202 */ /* 0x000fc60000000f00 */
[----:B------:R-:W5:Y:S04]  /*0990*/  @!P4 LDG.E.CONSTANT R13, desc[UR6][R20.64+0xc] ;  /* 0x00000c06140dc981 */ /* 0x000f68000c1e9900 */
[----:B------:R-:W5:Y:S04]  /*09a0*/  @!P0 LDG.E.U16.CONSTANT R16, desc[UR6][R16.64] ;  /* 0x0000000610108981 */ /* 0x000f68000c1e9500 */
[----:B------:R0:W5:Y:S01]  /*09b0*/  @P3 LDG.E.CONSTANT R19, desc[UR6][R14.64] ;  /* 0x000000060e133981 */ /* 0x000162000c1e9900 */
[----:B------:R-:W-:Y:S01]  /*09c0*/  CS2R R28, SRZ ;  /* 0x00000000001c7805 */ /* 0x000fe2000001ff00 */
[----:B0-----:R-:W0:Y:S01]  /*09d0*/  LDC.64 R14, c[0x0][0x228] ;  /* 0x00008a00ff0e7b82 */ /* 0x001e220000000a00 */
[----:B------:R-:W-:Y:S01]  /*09e0*/  MOV R17, RZ ;  /* 0x000000ff00117202 */ /* 0x000fe20000000f00 */
[----:B------:R-:W-:Y:S01]  /*09f0*/  IMAD.MOV.U32 R25, RZ, RZ, RZ ;  /* 0x000000ffff197224 */ /* 0x000fe200078e00ff */
[----:B------:R-:W-:-:S02]  /*0a00*/  ISETP.GE.AND P6, PT, R26, R3, PT ;  /* 0x000000031a00720c */ /* 0x000fc40003fc6270 */
[----:B------:R-:W-:Y:S01]  /*0a10*/  ISETP.GE.AND P3, PT, R22, R3, PT ;  /* 0x000000031600720c */ /* 0x000fe20003f66270 */
[----:B0-----:R-:W-:-:S04]  /*0a20*/  IMAD.WIDE R14, R6, 0x2, R14 ;  /* 0x00000002060e7825 */ /* 0x001fc800078e020e */
[----:B----4-:R-:W-:Y:S02]  /*0a30*/  @!P0 HADD2.F32 R25, -RZ, R2.H0_H0 ;  /* 0x20000002ff198230 */ /* 0x010fe40000004100 */
[----:B------:R-:W-:Y:S02]  /*0a40*/  IMAD.MOV.U32 R2, RZ, RZ, RZ ;  /* 0x000000ffff027224 */ /* 0x000fe400078e00ff */
[----:B--2---:R-:W-:Y:S01]  /*0a50*/  @!P0 HADD2.F32 R2, -RZ, R12.H0_H0 ;  /* 0x2000000cff028230 */ /* 0x004fe20000004100 */
[----:B---3--:R-:W-:Y:S02]  /*0a60*/  @!P2 I2FP.F32.S32 R29, R27 ;  /* 0x0000001b001da245 */ /* 0x008fe40000201400 */
[----:B-----5:R-:W-:Y:S01]  /*0a70*/  @!P5 I2FP.F32.S32 R28, R5 ;  /* 0x00000005001cd245 */ /* 0x020fe20000201400 */
[----:B------:R-:W-:Y:S01]  /*0a80*/  HFMA2.MMA R5, -RZ, RZ, 0, 0 ;  /* 0x00000000ff057435 */ /* 0x000fe200000001ff */
[----:B------:R-:W-:-:S03]  /*0a90*/  @!P1 I2FP.F32.S32 R17, R0 ;  /* 0x0000000000119245 */ /* 0x000fc60000201400 */
[----:B------:R-:W-:Y:S01]  /*0aa0*/  FMUL.FTZ R28, R28, R23 ;  /* 0x000000171c1c7220 */ /* 0x000fe20000410000 */
[----:B------:R-:W-:Y:S01]  /*0ab0*/  FMUL.FTZ R8, R29, R8 ;  /* 0x000000081d087220 */ /* 0x000fe20000410000 */
[----:B------:R-:W-:Y:S01]  /*0ac0*/  FMUL.FTZ R10, R17, R10 ;  /* 0x0000000a110a7220 */ /* 0x000fe20000410000 */
[----:B------:R-:W-:Y:S02]  /*0ad0*/  @!P0 HADD2.F32 R5, -RZ, R18.H0_H0 ;  /* 0x20000012ff058230 */ /* 0x000fe40000004100 */
[----:B------:R-:W-:Y:S01]  /*0ae0*/  FMUL.FTZ R28, R28, R9 ;  /* 0x000000091c1c7220 */ /* 0x000fe20000410000 */
[----:B------:R-:W-:Y:S01]  /*0af0*/  FMUL.FTZ R8, R8, R11 ;  /* 0x0000000b08087220 */ /* 0x000fe20000410000 */
[----:B------:R-:W-:Y:S01]  /*0b00*/  FMUL.FTZ R7, R10, R7 ;  /* 0x000000070a077220 */ /* 0x000fe20000410000 */
[-C--:B------:R-:W-:Y:S02]  /*0b10*/  ISETP.GE.AND P2, PT, R6, R3.reuse, PT ;  /* 0x000000030600720c */ /* 0x080fe40003f46270 */
[----:B------:R-:W-:Y:S01]  /*0b20*/  ISETP.GE.AND P5, PT, R24, R3, PT ;  /* 0x000000031800720c */ /* 0x000fe20003fa6270 */
[----:B------:R-:W-:Y:S01]  /*0b30*/  IMAD.MOV.U32 R3, RZ, RZ, RZ ;  /* 0x000000ffff037224 */ /* 0x000fe200078e00ff */
[----:B------:R-:W-:Y:S01]  /*0b40*/  @!P4 I2FP.F32.S32 R3, R13 ;  /* 0x0000000d0003c245 */ /* 0x000fe20000201400 */
[----:B------:R-:W-:Y:S01]  /*0b50*/  FFMA.FTZ R25, R28, 6.2000122852623462677e-05, R25 ;  /* 0x388206101c197823 */ /* 0x000fe20000010019 */
[----:B------:R-:W-:Y:S01]  /*0b60*/  FFMA.FTZ R5, R8, 6.2000122852623462677e-05, R5 ;  /* 0x3882061008057823 */ /* 0x000fe20000010005 */
[----:B------:R-:W-:Y:S01]  /*0b70*/  FFMA.FTZ R2, R7, 6.2000122852623462677e-05, R2 ;  /* 0x3882061007027823 */ /* 0x000fe20000010002 */
[----:B------:R-:W-:Y:S01]  /*0b80*/  HFMA2.MMA R0, -RZ, RZ, 0, 0 ;  /* 0x00000000ff007435 */ /* 0x000fe200000001ff */
[----:B------:R-:W-:Y:S01]  /*0b90*/  FMUL.FTZ R4, R3, R4 ;  /* 0x0000000403047220 */ /* 0x000fe20000410000 */
[----:B------:R-:W-:-:S02]  /*0ba0*/  F2FP.F16.F32.PACK_AB R25, RZ, R25 ;  /* 0x00000019ff19723e */ /* 0x000fc400000000ff */
[----:B------:R-:W-:Y:S02]  /*0bb0*/  F2FP.F16.F32.PACK_AB R5, RZ, R5 ;  /* 0x00000005ff05723e */ /* 0x000fe400000000ff */
[----:B------:R-:W-:Y:S01]  /*0bc0*/  F2FP.F16.F32.PACK_AB R2, RZ, R2 ;  /* 0x00000002ff02723e */ /* 0x000fe200000000ff */
[----:B------:R-:W-:Y:S02]  /*0bd0*/  @!P0 HADD2.F32 R0, -RZ, R16.H0_H0 ;  /* 0x20000010ff008230 */ /* 0x000fe40000004100 */
[----:B------:R-:W-:Y:S01]  /*0be0*/  FMUL.FTZ R19, R4, R19 ;  /* 0x0000001304137220 */ /* 0x000fe20000410000 */
[----:B------:R0:W-:Y:S04]  /*0bf0*/  @!P2 STG.E.U16 desc[UR6][R14.64], R25 ;  /* 0x000000190e00a986 */ /* 0x0001e8000c101506 */
[----:B------:R0:W-:Y:S01]  /*0c00*/  @!P6 STG.E.U16 desc[UR6][R14.64+0x2], R5 ;  /* 0x000002050e00e986 */ /* 0x0001e2000c101506 */
[----:B------:R-:W-:-:S03]  /*0c10*/  FFMA.FTZ R0, R19, 6.2000122852623462677e-05, R0 ;  /* 0x3882061013007823 */ /* 0x000fc60000010000 */
[----:B------:R0:W-:Y:S01]  /*0c20*/  @!P3 STG.E.U16 desc[UR6][R14.64+0x4], R2 ;  /* 0x000004020e00b986 */ /* 0x0001e2000c101506 */
[----:B------:R-:W-:Y:S05]  /*0c30*/  @P5 EXIT ;  /* 0x000000000000594d */ /* 0x000fea0003800000 */
[----:B------:R-:W-:-:S05]  /*0c40*/  F2FP.F16.F32.PACK_AB R0, RZ, R0 ;  /* 0x00000000ff00723e */ /* 0x000fca00000000ff */
[----:B------:R-:W-:Y:S01]  /*0c50*/  STG.E.U16 desc[UR6][R14.64+0x6], R0 ;  /* 0x000006000e007986 */ /* 0x000fe2000c101506 */
[----:B------:R-:W-:Y:S05]  /*0c60*/  EXIT ;  /* 0x000000000000794d */ /* 0x000fea0003800000 */
.L_x_1910:
        /* <DEDUP_REMOVED lines=9> */
.L_x_2178:


//--------------------- .text._Z26kgemm_4bit_inference_naiveIfLi128ELi32EEviiiPT_PhPfPKfS1_iiii --------------------------
	.section	.text._Z26kgemm_4bit_inference_naiveIfLi128ELi32EEviiiPT_PhPfPKfS1_iiii,"ax",@progbits
	.align	128
        .global         _Z26kgemm_4bit_inference_naiveIfLi128ELi32EEviiiPT_PhPfPKfS1_iiii
        .type           _Z26kgemm_4bit_inference_naiveIfLi128ELi32EEviiiPT_PhPfPKfS1_iiii,@function
        .size           _Z26kgemm_4bit_inference_naiveIfLi128ELi32EEviiiPT_PhPfPKfS1_iiii,(.L_x_2179 - _Z26kgemm_4bit_inference_naiveIfLi128ELi32EEviiiPT_PhPfPKfS1_iiii)
        .other          _Z26kgemm_4bit_inference_naiveIfLi128ELi32EEviiiPT_PhPfPKfS1_iiii,@"STO_CUDA_ENTRY STV_DEFAULT"
_Z26kgemm_4bit_inference_naiveIfLi128ELi32EEviiiPT_PhPfPKfS1_iiii:
.text._Z26kgemm_4bit_inference_naiveIfLi128ELi32EEviiiPT_PhPfPKfS1_iiii:
[----:B------:R-:W-:Y:S01]  /*0000*/  LDC R1, c[0x0][0x28] ;  /* 0x00000a00ff017b82 */ /* 0x000fe20000000800 */
[----:B------:R-:W0:Y:S01]  /*0010*/  S2R R9, SR_TID.X ;  /* 0x0000000000097919 */ /* 0x000e220000002100 */
[----:B------:R-:W-:-:S06]  /*0020*/  ULDC.64 UR4, c[0x0][0x208] ;  /* 0x0000820000047ab9 */ /* 0x000fcc0000000a00 */
[----:B------:R-:W1:Y:S01]  /*0030*/  LDC R25, c[0x0][0x218] ;  /* 0x00008600ff197b82 */ /* 0x000e620000000800 */
[----:B0-----:R-:W-:-:S13]  /*0040*/  ISETP.GT.U32.AND P0, PT, R9, 0xf, PT ;  /* 0x0000000f0900780c */ /* 0x001fda0003f04070 */
[----:B------:R-:W0:Y:S02]  /*0050*/  @!P0 LDC.64 R2, c[0x0][0x238] ;  /* 0x00008e00ff028b82 */ /* 0x000e240000000a00 */
[----:B0-----:R-:W-:-:S06]  /*0060*/  @!P0 IMAD.WIDE.U32 R2, R9, 0x4, R2 ;  /* 0x0000000409028825 */ /* 0x001fcc00078e0002 */
[----:B------:R-:W2:Y:S01]  /*0070*/  @!P0 LDG.E.CONSTANT R2, desc[UR4][R2.64] ;  /* 0x0000000402028981 */ /* 0x000ea2000c1e9900 */
[----:B------:R-:W-:Y:S01]  /*0080*/  @!P0 MOV R0, 0x400 ;  /* 0x0000040000008802 */ /* 0x000fe20000000f00 */
[----:B------:R-:W-:Y:S01]  /*0090*/  BSSY B0, `(.L_x_1911) ;  /* 0x00001fc000007945 */ /* 0x000fe20003800000 */
[----:B------:R-:W-:Y:S01]  /*00a0*/  LOP3.LUT R7, R9, 0x1f, RZ, 0xc0, !PT ;  /* 0x0000001f09077812 */ /* 0x000fe200078ec0ff */
[----:B------:R-:W0:Y:S01]  /*00b0*/  @!P0 S2R R5, SR_CgaCtaId ;  /* 0x0000000000058919 */ /* 0x000e220000008800 */
[----:B------:R-:W-:Y:S01]  /*00c0*/  SHF.R.U32.HI R26, RZ, 0x5, R9 ;  /* 0x00000005ff1a7819 */ /* 0x000fe20000011609 */
[----:B------:R-:W-:Y:S01]  /*00d0*/  IMAD.MOV.U32 R33, RZ, RZ, RZ ;  /* 0x000000ffff217224 */ /* 0x000fe200078e00ff */
[----:B------:R-:W3:Y:S01]  /*00e0*/  S2R R11, SR_CTAID.X ;  /* 0x00000000000b7919 */ /* 0x000ee20000002500 */
[----:B------:R-:W-:Y:S01]  /*00f0*/  IMAD.SHL.U32 R24, R7, 0x20, RZ ;  /* 0x0000002007187824 */ /* 0x000fe200078e00ff */
[----:B0-----:R-:W-:Y:S01]  /*0100*/  @!P0 LEA R0, R5, R0, 0x18 ;  /* 0x0000000005008211 */ /* 0x001fe200078ec0ff */
[----:B---3--:R-:W-:-:S04]  /*0110*/  IMAD R26, R11, 0x4, R26 ;  /* 0x000000040b1a7824 */ /* 0x008fc800078e021a */
[----:B------:R-:W-:-:S05]  /*0120*/  @!P0 IMAD R5, R9, 0x4, R0 ;  /* 0x0000000409058824 */ /* 0x000fca00078e0200 */
[----:B--2---:R0:W-:Y:S01]  /*0130*/  @!P0 STS [R5], R2 ;  /* 0x0000000205008388 */ /* 0x0041e20000000800 */
[----:B------:R-:W-:Y:S01]  /*0140*/  BAR.SYNC.DEFER_BLOCKING 0x0 ;  /* 0x0000000000007b1d */ /* 0x000fe20000010000 */
[----:B-1----:R-:W-:-:S13]  /*0150*/  ISETP.GE.AND P0, PT, R24, R25, PT ;  /* 0x000000191800720c */ /* 0x002fda0003f06270 */
[----:B0-----:R-:W-:Y:S05]  /*0160*/  @P0 BRA `(.L_x_1912) ;  /* 0x0000001c00b80947 */ /* 0x001fea0003800000 */
[----:B------:R-:W0:Y:S01]  /*0170*/  LDC.64 R4, c[0x0][0x220] ;  /* 0x00008800ff047b82 */ /* 0x000e220000000a00 */
[----:B------:R-:W-:Y:S01]  /*0180*/  ULDC.64 UR6, c[0x0][0x228] ;  /* 0x00008a0000067ab9 */ /* 0x000fe20000000a00 */
[----:B------:R-:W-:Y:S01]  /*0190*/  IMAD.SHL.U32 R0, R7, 0x10, RZ ;  /* 0x0000001007007824 */ /* 0x000fe200078e00ff */
[----:B------:R-:W-:Y:S01]  /*01a0*/  LEA.HI R25, R25, R25, RZ, 0x1 ;  /* 0x0000001919197211 */ /* 0x000fe200078f08ff */
[----:B------:R-:W-:Y:S01]  /*01b0*/  IMAD.U32 R3, RZ, RZ, UR6 ;  /* 0x00000006ff037e24 */ /* 0x000fe2000f8e00ff */
[----:B------:R-:W-:Y:S01]  /*01c0*/  ULDC UR6, c[0x0][0x254] ;  /* 0x0000950000067ab9 */ /* 0x000fe20000000800 */
[----:B------:R-:W-:Y:S01]  /*01d0*/  IMAD.U32 R2, RZ, RZ, UR7 ;  /* 0x00000007ff027e24 */ /* 0x000fe2000f8e00ff */
[----:B------:R-:W1:Y:S01]  /*01e0*/  FLO.U32 R27, UR6 ;  /* 0x00000006001b7d00 */ /* 0x000e6200080e0000 */
[----:B------:R-:W-:Y:S01]  /*01f0*/  ULDC UR7, c[0x0][0x24c] ;  /* 0x0000930000077ab9 */ /* 0x000fe20000000800 */
[----:B------:R-:W-:Y:S01]  /*0200*/  ULDC UR8, c[0x0][0x210] ;  /* 0x0000840000087ab9 */ /* 0x000fe20000000800 */
[----:B------:R-:W-:Y:S01]  /*0210*/  IMAD R23, R26, UR7, RZ ;  /* 0x000000071a177c24 */ /* 0x000fe2000f8e02ff */
[----:B------:R-:W-:Y:S01]  /*0220*/  SHF.R.S32.HI R25, RZ, 0x1, R25 ;  /* 0x00000001ff197819 */ /* 0x000fe20000011419 */
[----:B------:R-:W-:-:S02]  /*0230*/  IMAD.MOV.U32 R33, RZ, RZ, RZ ;  /* 0x000000ffff217224 */ /* 0x000fc400078e00ff */
[C---:B------:R-:W-:Y:S02]  /*0240*/  IMAD R22, R23.reuse, 0x2, R24 ;  /* 0x0000000217167824 */ /* 0x040fe400078e0218 */
[----:B------:R-:W-:Y:S02]  /*0250*/  IMAD.IADD R23, R23, 0x1, R0 ;  /* 0x0000000117177824 */ /* 0x000fe400078e0200 */
[----:B------:R-:W-:Y:S02]  /*0260*/  VIADD R24, R24, 0x1f ;  /* 0x0000001f18187836 */ /* 0x000fe40000000000 */
[----:B0-----:R-:W-:-:S03]  /*0270*/  IMAD.WIDE.U32 R4, R7, 0x80, R4 ;  /* 0x0000008007047825 */ /* 0x001fc600078e0004 */
[----:B------:R-:W-:Y:S01]  /*0280*/  IADD3 R30, P0, R4, 0x40, RZ ;  /* 0x00000040041e7810 */ /* 0x000fe20007f1e0ff */
[----:B------:R-:W-:-:S04]  /*0290*/  IMAD.MOV.U32 R4, RZ, RZ, R23 ;  /* 0x000000ffff047224 */ /* 0x000fc800078e0017 */
[----:B------:R-:W-:Y:S01]  /*02a0*/  IMAD.X R31, RZ, RZ, R5, P0 ;  /* 0x000000ffff1f7224 */ /* 0x000fe200000e0605 */
[----:B-1----:R-:W-:-:S13]  /*02b0*/  ISETP.GE.AND P0, PT, R26, UR8, PT ;  /* 0x000000081a007c0c */ /* 0x002fda000bf06270 */
.L_x_1928:
[----:B------:R-:W0:Y:S01]  /*02c0*/  LDC.64 R28, c[0x0][0x230] ;  /* 0x00008c00ff1c7b82 */ /* 0x000e220000000a00 */
[----:B------:R-:W-:-:S05]  /*02d0*/  SHF.R.S32.HI R9, RZ, R27, R22 ;  /* 0x0000001bff097219 */ /* 0x000fca0000011416 */
[----:B0-----:R-:W-:-:S06]  /*02e0*/  IMAD.WIDE R28, R9, 0x4, R28 ;  /* 0x00000004091c7825 */ /* 0x001fcc00078e021c */
[----:B------:R0:W5:Y:S01]  /*02f0*/  LDG.E.CONSTANT R28, desc[UR4][R28.64] ;  /* 0x000000041c1c7981 */ /* 0x000162000c1e9900 */
[----:B------:R-:W-:Y:S01]  /*0300*/  BSSY B1, `(.L_x_1913) ;  /* 0x0000071000017945 */ /* 0x000fe20003800000 */
[----:B------:R-:W-:Y:S02]  /*0310*/  IMAD.MOV.U32 R11, RZ, RZ, 0x77777777 ;  /* 0x77777777ff0b7424 */ /* 0x000fe400078e00ff */
[----:B------:R-:W-:Y:S02]  /*0320*/  IMAD.MOV.U32 R10, RZ, RZ, 0x77777777 ;  /* 0x77777777ff0a7424 */ /* 0x000fe400078e00ff */
[----:B------:R-:W-:Y:S02]  /*0330*/  IMAD.MOV.U32 R9, RZ, RZ, 0x77777777 ;  /* 0x77777777ff097424 */ /* 0x000fe400078e00ff */
[----:B------:R-:W-:Y:S01]  /*0340*/  IMAD.MOV.U32 R8, RZ, RZ, 0x77777777 ;  /* 0x77777777ff087424 */ /* 0x000fe200078e00ff */
[----:B------:R-:W-:Y:S06]  /*0350*/  @P0 BRA `(.L_x_1914) ;  /* 0x0000000400ac0947 */ /* 0x000fec0003800000 */
[----:B------:R-:W-:-:S05]  /*0360*/  VIADD R8, R0, 0x10 ;  /* 0x0000001000087836 */ /* 0x000fca0000000000 */
[----:B------:R-:W-:-:S13]  /*0370*/  ISETP.GE.AND P1, PT, R8, R25, PT ;  /* 0x000000190800720c */ /* 0x000fda0003f26270 */
[----:B------:R-:W-:Y:S05]  /*0380*/  @!P1 BRA `(.L_x_1915) ;  /* 0x0000000400889947 */ /* 0x000fea0003800000 */
[C---:B------:R-:W-:Y:S01]  /*0390*/  VIADD R8, R0.reuse, 0x4 ;  /* 0x0000000400087836 */ /* 0x040fe20000000000 */
[CC--:B------:R-:W-:Y:S01]  /*03a0*/  ISETP.GE.AND P2, PT, R0.reuse, R25.reuse, PT ;  /* 0x000000190000720c */ /* 0x0c0fe20003f46270 */
[C---:B------:R-:W-:Y:S02]  /*03b0*/  VIADD R10, R0.reuse, 0x5 ;  /* 0x00000005000a7836 */ /* 0x040fe40000000000 */
[----:B------:R-:W-:Y:S01]  /*03c0*/  VIADD R14, R0, 0x8 ;  /* 0x00000008000e7836 */ /* 0x000fe20000000000 */
[----:B------:R-:W-:Y:S02]  /*03d0*/  ISETP.GE.AND P1, PT, R8, R25, PT ;  /* 0x000000190800720c */ /* 0x000fe40003f26270 */
[----:B------:R-:W-:-:S04]  /*03e0*/  IADD3 R8, P3, R23, R3, RZ ;  /* 0x0000000317087210 */ /* 0x000fc80007f7e0ff */
[----:B------:R-:W-:Y:S02]  /*03f0*/  LEA.HI.X.SX32 R9, R23, R2, 0x1, P3 ;  /* 0x0000000217097211 */ /* 0x000fe400018f0eff */
[-C--:B------:R-:W-:Y:S02]  /*0400*/  ISETP.GE.AND P3, PT, R10, R25.reuse, PT ;  /* 0x000000190a00720c */ /* 0x080fe40003f66270 */
[----:B------:R-:W-:Y:S01]  /*0410*/  ISETP.GE.AND P4, PT, R14, R25, PT ;  /* 0x000000190e00720c */ /* 0x000fe20003f86270 */
[----:B------:R-:W2:Y:S04]  /*0420*/  @!P2 LDG.E.U8 R11, desc[UR4][R8.64] ;  /* 0x00000004080ba981 */ /* 0x000ea8000c1e1100 */
[----:B------:R-:W3:Y:S06]  /*0430*/  @!P1 LDG.E.U8 R12, desc[UR4][R8.64+0x4] ;  /* 0x00000404080c9981 */ /* 0x000eec000c1e1100 */
[----:B------:R-:W4:Y:S04]  /*0440*/  @!P3 LDG.E.U8 R14, desc[UR4][R8.64+0x5] ;  /* 0x00000504080eb981 */ /* 0x000f28000c1e1100 */
[----:B------:R-:W4:Y:S01]  /*0450*/  @!P4 LDG.E.U8 R16, desc[UR4][R8.64+0x8] ;  /* 0x000008040810c981 */ /* 0x000f22000c1e1100 */
[----:B------:R-:W-:-:S02]  /*0460*/  VIADD R10, R0, 0x6 ;  /* 0x00000006000a7836 */ /* 0x000fc40000000000 */
[----:B------:R-:W-:Y:S01]  /*0470*/  VIADD R18, R0, 0x9 ;  /* 0x0000000900127836 */ /* 0x000fe20000000000 */
[----:B------:R-:W-:Y:S02]  /*0480*/  @P1 LOP3.LUT R13, R5, 0xffffff00, RZ, 0xc0, !PT ;  /* 0xffffff00050d1812 */ /* 0x000fe400078ec0ff */
[-C--:B------:R-:W-:Y:S02]  /*0490*/  ISETP.GE.AND P5, PT, R10, R25.reuse, PT ;  /* 0x000000190a00720c */ /* 0x080fe40003fa6270 */
[----:B------:R-:W-:Y:S01]  /*04a0*/  ISETP.GE.AND P6, PT, R18, R25, PT ;  /* 0x000000191200720c */ /* 0x000fe20003fc6270 */
[----:B------:R-:W-:Y:S01]  /*04b0*/  VIADD R18, R0, 0xc ;  /* 0x0000000c00127836 */ /* 0x000fe20000000000 */
[----:B------:R-:W-:Y:S02]  /*04c0*/  @P1 LOP3.LUT R13, R13, 0x77, RZ, 0xfc, !PT ;  /* 0x000000770d0d1812 */ /* 0x000fe400078efcff */
[----:B------:R-:W-:Y:S02]  /*04d0*/  @P2 LOP3.LUT R10, R6, 0xffffff00, RZ, 0xc0, !PT ;  /* 0xffffff00060a2812 */ /* 0x000fe400078ec0ff */
[----:B------:R-:W-:-:S02]  /*04e0*/  @P4 LOP3.LUT R15, R7, 0xffffff00, RZ, 0xc0, !PT ;  /* 0xffffff00070f4812 */ /* 0x000fc400078ec0ff */
[----:B------:R-:W-:Y:S02]  /*04f0*/  @P2 LOP3.LUT R10, R10, 0x77, RZ, 0xfc, !PT ;  /* 0x000000770a0a2812 */ /* 0x000fe400078efcff */
[----:B------:R-:W-:-:S03]  /*0500*/  @P4 LOP3.LUT R15, R15, 0x77, RZ, 0xfc, !PT ;  /* 0x000000770f0f4812 */ /* 0x000fc600078efcff */
[----:B------:R-:W4:Y:S01]  /*0510*/  @!P6 LDG.E.U8 R17, desc[UR4][R8.64+0x9] ;  /* 0x000009040811e981 */ /* 0x000f22000c1e1100 */
[----:B---3--:R-:W-:Y:S01]  /*0520*/  @!P1 LOP3.LUT R13, R12, 0xffffff00, R5, 0xf8, !PT ;  /* 0xffffff000c0d9812 */ /* 0x008fe200078ef805 */
[----:B------:R-:W-:Y:S01]  /*0530*/  VIADD R12, R0, 0xa ;  /* 0x0000000a000c7836 */ /* 0x000fe20000000000 */
[-C--:B------:R-:W-:Y:S02]  /*0540*/  ISETP.GE.AND P1, PT, R18, R25.reuse, PT ;  /* 0x000000191200720c */ /* 0x080fe40003f26270 */
[----:B--2---:R-:W-:Y:S01]  /*0550*/  @!P2 LOP3.LUT R10, R11, 0xffffff00, R6, 0xf8, !PT ;  /* 0xffffff000b0aa812 */ /* 0x004fe200078ef806 */
[----:B------:R-:W-:Y:S01]  /*0560*/  VIADD R6, R0, 0x1 ;  /* 0x0000000100067836 */ /* 0x000fe20000000000 */
[----:B------:R-:W-:Y:S01]  /*0570*/  LOP3.LUT R13, R13, 0xffff00ff, RZ, 0xc0, !PT ;  /* 0xffff00ff0d0d7812 */ /* 0x000fe200078ec0ff */
[----:B------:R-:W2:Y:S01]  /*0580*/  @!P5 LDG.E.U8 R11, desc[UR4][R8.64+0x6] ;  /* 0x00000604080bd981 */ /* 0x000ea2000c1e1100 */
[----:B------:R-:W-:Y:S01]  /*0590*/  ISETP.GE.AND P2, PT, R12, R25, PT ;  /* 0x000000190c00720c */ /* 0x000fe20003f46270 */
[----:B------:R-:W-:Y:S01]  /*05a0*/  VIADD R12, R0, 0xd ;  /* 0x0000000d000c7836 */ /* 0x000fe20000000000 */
[----:B------:R-:W-:Y:S01]  /*05b0*/  @P3 LOP3.LUT R5, R13, 0x7700, RZ, 0xfc, !PT ;  /* 0x000077000d053812 */ /* 0x000fe200078efcff */
[----:B----4-:R-:W-:Y:S01]  /*05c0*/  @!P3 IMAD R5, R14, 0x100, R13 ;  /* 0x000001000e05b824 */ /* 0x010fe200078e020d */
[----:B------:R-:W-:-:S02]  /*05d0*/  @!P4 LOP3.LUT R15, R16, 0xffffff00, R7, 0xf8, !PT ;  /* 0xffffff00100fc812 */ /* 0x000fc400078ef807 */
[-C--:B------:R-:W-:Y:S01]  /*05e0*/  ISETP.GE.AND P3, PT, R12, R25.reuse, PT ;  /* 0x000000190c00720c */ /* 0x080fe20003f66270 */
[----:B------:R-:W3:Y:S01]  /*05f0*/  @!P1 LDG.E.U8 R19, desc[UR4][R8.64+0xc] ;  /* 0x00000c0408139981 */ /* 0x000ee2000c1e1100 */
[----:B------:R-:W-:-:S05]  /*0600*/  ISETP.GE.AND P4, PT, R6, R25, PT ;  /* 0x000000190600720c */ /* 0x000fca0003f86270 */
[----:B------:R-:W4:Y:S06]  /*0610*/  @!P2 LDG.E.U8 R13, desc[UR4][R8.64+0xa] ;  /* 0x00000a04080da981 */ /* 0x000f2c000c1e1100 */
[----:B------:R-:W4:Y:S04]  /*0620*/  @!P3 LDG.E.U8 R18, desc[UR4][R8.64+0xd] ;  /* 0x00000d040812b981 */ /* 0x000f28000c1e1100 */
[----:B------:R-:W4:Y:S01]  /*0630*/  @!P4 LDG.E.U8 R6, desc[UR4][R8.64+0x1] ;  /* 0x000001040806c981 */ /* 0x000f22000c1e1100 */
[----:B------:R-:W-:Y:S01]  /*0640*/  LOP3.LUT R12, R5, 0xff00ffff, RZ, 0xc0, !PT ;  /* 0xff00ffff050c7812 */ /* 0x000fe200078ec0ff */
[----:B------:R-:W-:Y:S01]  /*0650*/  VIADD R14, R0, 0x7 ;  /* 0x00000007000e7836 */ /* 0x000fe20000000000 */
[----:B------:R-:W-:-:S02]  /*0660*/  LOP3.LUT R16, R15, 0xffff00ff, RZ, 0xc0, !PT ;  /* 0xffff00ff0f107812 */ /* 0x000fc400078ec0ff */
[----:B------:R-:W-:Y:S02]  /*0670*/  @P5 LOP3.LUT R5, R12, 0x770000, RZ, 0xfc, !PT ;  /* 0x007700000c055812 */ /* 0x000fe400078efcff */
[----:B------:R-:W-:Y:S01]  /*0680*/  @P6 LOP3.LUT R7, R16, 0x7700, RZ, 0xfc, !PT ;  /* 0x0000770010076812 */ /* 0x000fe200078efcff */
[----:B------:R-:W-:Y:S01]  /*0690*/  @!P6 IMAD R7, R17, 0x100, R16 ;  /* 0x000001001107e824 */ /* 0x000fe200078e0210 */
[----:B------:R-:W-:Y:S01]  /*06a0*/  ISETP.GE.AND P6, PT, R14, R25, PT ;  /* 0x000000190e00720c */ /* 0x000fe20003fc6270 */
[----:B------:R-:W-:-:S03]  /*06b0*/  VIADD R14, R0, 0xe ;  /* 0x0000000e000e7836 */ /* 0x000fc60000000000 */
[----:B------:R-:W-:Y:S01]  /*06c0*/  LOP3.LUT R16, R7, 0xff00ffff, RZ, 0xc0, !PT ;  /* 0xff00ffff07107812 */ /* 0x000fe200078ec0ff */
[----:B--2---:R-:W-:Y:S01]  /*06d0*/  @!P5 IMAD R5, R11, 0x10000, R12 ;  /* 0x000100000b05d824 */ /* 0x004fe200078e020c */
[----:B------:R-:W-:Y:S01]  /*06e0*/  @P1 LOP3.LUT R11, R20, 0xffffff00, RZ, 0xc0, !PT ;  /* 0xffffff00140b1812 */ /* 0x000fe200078ec0ff */
[----:B------:R-:W-:-:S03]  /*06f0*/  VIADD R12, R0, 0x2 ;  /* 0x00000002000c7836 */ /* 0x000fc60000000000 */
[----:B------:R-:W-:Y:S02]  /*0700*/  @P1 LOP3.LUT R11, R11, 0x77, RZ, 0xfc, !PT ;  /* 0x000000770b0b1812 */ /* 0x000fe400078efcff */
[----:B---3--:R-:W-:Y:S02]  /*0710*/  @!P1 LOP3.LUT R11, R19, 0xffffff00, R20, 0xf8, !PT ;  /* 0xffffff00130b9812 */ /* 0x008fe400078ef814 */
[-C--:B------:R-:W-:Y:S01]  /*0720*/  ISETP.GE.AND P1, PT, R12, R25.reuse, PT ;  /* 0x000000190c00720c */ /* 0x080fe20003f26270 */
[----:B------:R-:W-:Y:S01]  /*0730*/  VIADD R12, R0, 0xb ;  /* 0x0000000b000c7836 */ /* 0x000fe20000000000 */
[-C--:B------:R-:W-:Y:S02]  /*0740*/  ISETP.GE.AND P5, PT, R14, R25.reuse, PT ;  /* 0x000000190e00720c */ /* 0x080fe40003fa6270 */
[----:B------:R-:W-:Y:S01]  /*0750*/  @P2 LOP3.LUT R14, R16, 0x770000, RZ, 0xfc, !PT ;  /* 0x00770000100e2812 */ /* 0x000fe200078efcff */
[----:B----4-:R-:W-:Y:S01]  /*0760*/  @!P2 IMAD R14, R13, 0x10000, R16 ;  /* 0x000100000d0ea824 */ /* 0x010fe200078e0210 */
[----:B------:R-:W-:Y:S01]  /*0770*/  LOP3.LUT R15, R11, 0xffff00ff, RZ, 0xc0, !PT ;  /* 0xffff00ff0b0f7812 */ /* 0x000fe200078ec0ff */
[----:B------:R-:W2:Y:S01]  /*0780*/  @!P6 LDG.E.U8 R13, desc[UR4][R8.64+0x7] ;  /* 0x00000704080de981 */ /* 0x000ea2000c1e1100 */
[----:B------:R-:W-:Y:S01]  /*0790*/  LOP3.LUT R11, R10, 0xffff00ff, RZ, 0xc0, !PT ;  /* 0xffff00ff0a0b7812 */ /* 0x000fe200078ec0ff */
[----:B------:R-:W-:Y:S01]  /*07a0*/  VIADD R10, R0, 0x3 ;  /* 0x00000003000a7836 */ /* 0x000fe20000000000 */
[-C--:B------:R-:W-:Y:S01]  /*07b0*/  ISETP.GE.AND P2, PT, R12, R25.reuse, PT ;  /* 0x000000190c00720c */ /* 0x080fe20003f46270 */
[----:B------:R-:W-:Y:S01]  /*07c0*/  VIADD R12, R0, 0xf ;  /* 0x0000000f000c7836 */ /* 0x000fe20000000000 */
[----:B------:R-:W-:Y:S01]  /*07d0*/  @P3 LOP3.LUT R16, R15, 0x7700, RZ, 0xfc, !PT ;  /* 0x000077000f103812 */ /* 0x000fe200078efcff */
[----:B------:R-:W-:Y:S01]  /*07e0*/  @!P3 IMAD R16, R18, 0x100, R15 ;  /* 0x000001001210b824 */ /* 0x000fe200078e020f */
[----:B------:R-:W-:Y:S01]  /*07f0*/  @P4 LOP3.LUT R7, R11, 0x7700, RZ, 0xfc, !PT ;  /* 0x000077000b074812 */ /* 0x000fe200078efcff */
[----:B------:R-:W-:Y:S01]  /*0800*/  @!P4 IMAD R7, R6, 0x100, R11 ;  /* 0x000001000607c824 */ /* 0x000fe200078e020b */
[-C--:B------:R-:W-:Y:S01]  /*0810*/  ISETP.GE.AND P3, PT, R12, R25.reuse, PT ;  /* 0x000000190c00720c */ /* 0x080fe20003f66270 */
[----:B------:R-:W3:Y:S01]  /*0820*/  @!P1 LDG.E.U8 R6, desc[UR4][R8.64+0x2] ;  /* 0x0000020408069981 */ /* 0x000ee2000c1e1100 */
[----:B------:R-:W-:-:S03]  /*0830*/  ISETP.GE.AND P4, PT, R10, R25, PT ;  /* 0x000000190a00720c */ /* 0x000fc60003f86270 */
[----:B------:R-:W4:Y:S04]  /*0840*/  @!P5 LDG.E.U8 R10, desc[UR4][R8.64+0xe] ;  /* 0x00000e04080ad981 */ /* 0x000f28000c1e1100 */
[----:B------:R-:W2:Y:S04]  /*0850*/  @!P2 LDG.E.U8 R15, desc[UR4][R8.64+0xb] ;  /* 0x00000b04080fa981 */ /* 0x000ea8000c1e1100 */
[----:B------:R-:W2:Y:S04]  /*0860*/  @!P3 LDG.E.U8 R18, desc[UR4][R8.64+0xf] ;  /* 0x00000f040812b981 */ /* 0x000ea8000c1e1100 */
[----:B------:R1:W2:Y:S01]  /*0870*/  @!P4 LDG.E.U8 R12, desc[UR4][R8.64+0x3] ;  /* 0x00000304080cc981 */ /* 0x0002a2000c1e1100 */
[----:B------:R-:W-:-:S02]  /*0880*/  LOP3.LUT R17, R16, 0xff00ffff, RZ, 0xc0, !PT ;  /* 0xff00ffff10117812 */ /* 0x000fc400078ec0ff */
[----:B------:R-:W-:Y:S02]  /*0890*/  LOP3.LUT R11, R7, 0xff00ffff, RZ, 0xc0, !PT ;  /* 0xff00ffff070b7812 */ /* 0x000fe400078ec0ff */
[----:B------:R-:W-:Y:S02]  /*08a0*/  @P5 LOP3.LUT R16, R17, 0x770000, RZ, 0xfc, !PT ;  /* 0x0077000011105812 */ /* 0x000fe400078efcff */
[----:B------:R-:W-:Y:S02]  /*08b0*/  @P1 LOP3.LUT R7, R11, 0x770000, RZ, 0xfc, !PT ;  /* 0x007700000b071812 */ /* 0x000fe400078efcff */
[----:B------:R-:W-:Y:S01]  /*08c0*/  LOP3.LUT R14, R14, 0xffffff, RZ, 0xc0, !PT ;  /* 0x00ffffff0e0e7812 */ /* 0x000fe200078ec0ff */
[----:B---3--:R-:W-:Y:S02]  /*08d0*/  @!P1 IMAD R7, R6, 0x10000, R11 ;  /* 0x0001000006079824 */ /* 0x008fe400078e020b */
[----:B----4-:R-:W-:Y:S01]  /*08e0*/  @!P5 IMAD R16, R10, 0x10000, R17 ;  /* 0x000100000a10d824 */ /* 0x010fe200078e0211 */
[----:B------:R-:W-:-:S02]  /*08f0*/  LOP3.LUT R6, R5, 0xffffff, RZ, 0xc0, !PT ;  /* 0x00ffffff05067812 */ /* 0x000fc400078ec0ff */
[----:B------:R-:W-:Y:S02]  /*0900*/  LOP3.LUT R7, R7, 0xffffff, RZ, 0xc0, !PT ;  /* 0x00ffffff07077812 */ /* 0x000fe400078ec0ff */
[----:B------:R-:W-:Y:S02]  /*0910*/  LOP3.LUT R5, R16, 0xffffff, RZ, 0xc0, !PT ;  /* 0x00ffffff10057812 */ /* 0x000fe400078ec0ff */
[----:B-1----:R-:W-:Y:S02]  /*0920*/  @P6 LOP3.LUT R9, R6, 0x77000000, RZ, 0xfc, !PT ;  /* 0x7700000006096812 */ /* 0x002fe400078efcff */
[----:B------:R-:W-:Y:S02]  /*0930*/  @P2 LOP3.LUT R10, R14, 0x77000000, RZ, 0xfc, !PT ;  /* 0x770000000e0a2812 */ /* 0x000fe400078efcff */
[----:B------:R-:W-:Y:S02]  /*0940*/  @P3 LOP3.LUT R11, R5, 0x77000000, RZ, 0xfc, !PT ;  /* 0x77000000050b3812 */ /* 0x000fe400078efcff */
[----:B------:R-:W-:-:S02]  /*0950*/  @P4 LOP3.LUT R8, R7, 0x77000000, RZ, 0xfc, !PT ;  /* 0x7700000007084812 */ /* 0x000fc400078efcff */
[----:B--2---:R-:W-:Y:S02]  /*0960*/  @!P6 PRMT R9, R13, 0x654, R6 ;  /* 0x000006540d09e816 */ /* 0x004fe40000000006 */
[----:B------:R-:W-:Y:S02]  /*0970*/  @!P2 PRMT R10, R15, 0x654, R14 ;  /* 0x000006540f0aa816 */ /* 0x000fe4000000000e */
[----:B------:R-:W-:Y:S02]  /*0980*/  @!P3 PRMT R11, R18, 0x654, R5 ;  /* 0x00000654120bb816 */ /* 0x000fe40000000005 */
[----:B------:R-:W-:Y:S01]  /*0990*/  @!P4 PRMT R8, R12, 0x654, R7 ;  /* 0x000006540c08c816 */ /* 0x000fe20000000007 */
[----:B------:R-:W-:Y:S06]  /*09a0*/  BRA `(.L_x_1914) ;  /* 0x0000000000187947 */ /* 0x000fec0003800000 */
.L_x_1915:
[----:B------:R-:W1:Y:S01]  /*09b0*/  LDC.64 R8, c[0x0][0x228] ;  /* 0x00008a00ff087b82 */ /* 0x000e620000000a00 */
[----:B------:R-:W-:-:S04]  /*09c0*/  SHF.R.S32.HI R5, RZ, 0x1f, R4 ;  /* 0x0000001fff057819 */ /* 0x000fc80000011404 */
[----:B------:R-:W-:-:S04]  /*09d0*/  LEA.HI R5, R5, R4, RZ, 0x4 ;  /* 0x0000000405057211 */ /* 0x000fc800078f20ff */
[----:B------:R-:W-:-:S05]  /*09e0*/  SHF.R.S32.HI R5, RZ, 0x4, R5 ;  /* 0x00000004ff057819 */ /* 0x000fca0000011405 */
[----:B-1----:R-:W-:-:S06]  /*09f0*/  IMAD.WIDE R8, R5, 0x10, R8 ;  /* 0x0000001005087825 */ /* 0x002fcc00078e0208 */
[----:B------:R-:W5:Y:S02]  /*0a00*/  LDG.E.128 R8, desc[UR4][R8.64] ;  /* 0x0000000408087981 */ /* 0x000f64000c1e1d00 */
.L_x_1914:
[----:B------:R-:W-:Y:S05]  /*0a10*/  BSYNC B1 ;  /* 0x0000000000017941 */ /* 0x000fea0003800000 */
.L_x_1913:
[----:B------:R-:W1:Y:S01]  /*0a20*/  S2R R6, SR_CgaCtaId ;  /* 0x0000000000067919 */ /* 0x000e620000008800 */
[----:B0-----:R-:W-:Y:S01]  /*0a30*/  MOV R29, 0x400 ;  /* 0x00000400001d7802 */ /* 0x001fe20000000f00 */
[----:B-----5:R-:W-:Y:S01]  /*0a40*/  IMAD.SHL.U32 R7, R8, 0x4, RZ ;  /* 0x0000000408077824 */ /* 0x020fe200078e00ff */
[--C-:B------:R-:W-:Y:S01]  /*0a50*/  SHF.R.U32.HI R19, RZ, 0xe, R8.reuse ;  /* 0x0000000eff137819 */ /* 0x100fe20000011608 */
[----:B------:R-:W-:Y:S01]  /*0a60*/  BSSY B1, `(.L_x_1916) ;  /* 0x0000048000017945 */ /* 0x000fe20003800000 */
[--C-:B------:R-:W-:Y:S02]  /*0a70*/  SHF.R.U32.HI R21, RZ, 0x1a, R8.reuse ;  /* 0x0000001aff157819 */ /* 0x100fe40000011608 */
[--C-:B------:R-:W-:Y:S02]  /*0a80*/  SHF.R.U32.HI R13, RZ, 0xa, R8.reuse ;  /* 0x0000000aff0d7819 */ /* 0x100fe40000011608 */
[--C-:B------:R-:W-:Y:S02]  /*0a90*/  SHF.R.U32.HI R15, RZ, 0x6, R8.reuse ;  /* 0x00000006ff0f7819 */ /* 0x100fe40000011608 */
[----:B------:R-:W-:-:S02]  /*0aa0*/  SHF.R.U32.HI R17, RZ, 0x12, R8 ;  /* 0x00000012ff117819 */ /* 0x000fc40000011608 */
[----:B------:R-:W-:Y:S02]  /*0ab0*/  SHF.R.U32.HI R34, RZ, 0x16, R8 ;  /* 0x00000016ff227819 */ /* 0x000fe40000011608 */
[----:B------:R-:W-:Y:S02]  /*0ac0*/  LOP3.LUT R20, R19, 0x3c, RZ, 0xc0, !PT ;  /* 0x0000003c13147812 */ /* 0x000fe400078ec0ff */
[----:B------:R-:W-:Y:S02]  /*0ad0*/  LOP3.LUT R32, R21, 0x3c, RZ, 0xc0, !PT ;  /* 0x0000003c15207812 */ /* 0x000fe400078ec0ff */
[----:B------:R-:W-:Y:S01]  /*0ae0*/  LOP3.LUT R12, R7, 0x3c, RZ, 0xc0, !PT ;  /* 0x0000003c070c7812 */ /* 0x000fe200078ec0ff */
[----:B------:R-:W0:Y:S01]  /*0af0*/  LDC R21, c[0x0][0x218] ;  /* 0x00008600ff157b82 */ /* 0x000e220000000800 */
[----:B------:R-:W-:Y:S01]  /*0b00*/  LOP3.LUT R14, R13, 0x3c, RZ, 0xc0, !PT ;  /* 0x0000003c0d0e7812 */ /* 0x000fe200078ec0ff */
[----:B------:R-:W-:Y:S01]  /*0b10*/  IMAD.MOV.U32 R7, RZ, RZ, R10 ;  /* 0x000000ffff077224 */ /* 0x000fe200078e000a */
[----:B------:R-:W-:-:S02]  /*0b20*/  LOP3.LUT R16, R15, 0x3c, RZ, 0xc0, !PT ;  /* 0x0000003c0f107812 */ /* 0x000fc400078ec0ff */
[----:B------:R-:W-:Y:S02]  /*0b30*/  LOP3.LUT R18, R17, 0x3c, RZ, 0xc0, !PT ;  /* 0x0000003c11127812 */ /* 0x000fe400078ec0ff */
[----:B------:R-:W-:Y:S02]  /*0b40*/  LOP3.LUT R34, R34, 0x3c, RZ, 0xc0, !PT ;  /* 0x0000003c22227812 */ /* 0x000fe400078ec0ff */
[----:B------:R-:W-:Y:S02]  /*0b50*/  SHF.R.U32.HI R5, RZ, 0x2, R8 ;  /* 0x00000002ff057819 */ /* 0x000fe40000011608 */
[----:B-1----:R-:W-:Y:S02]  /*0b60*/  LEA R29, R6, R29, 0x18 ;  /* 0x0000001d061d7211 */ /* 0x002fe400078ec0ff */
[----:B------:R-:W-:Y:S01]  /*0b70*/  LOP3.LUT R6, R5, 0x3c, RZ, 0xc0, !PT ;  /* 0x0000003c05067812 */ /* 0x000fe200078ec0ff */
[----:B------:R-:W-:Y:S02]  /*0b80*/  IMAD.MOV.U32 R5, RZ, RZ, R9 ;  /* 0x000000ffff057224 */ /* 0x000fe400078e0009 */
[----:B------:R-:W-:-:S02]  /*0b90*/  IMAD.IADD R42, R29, 0x1, R20 ;  /* 0x000000011d2a7824 */ /* 0x000fc400078e0214 */
[C---:B------:R-:W-:Y:S02]  /*0ba0*/  IMAD.IADD R41, R29.reuse, 0x1, R32 ;  /* 0x000000011d297824 */ /* 0x040fe400078e0220 */
[C---:B------:R-:W-:Y:S02]  /*0bb0*/  IMAD.IADD R12, R29.reuse, 0x1, R12 ;  /* 0x000000011d0c7824 */ /* 0x040fe400078e020c */
[C---:B------:R-:W-:Y:S01]  /*0bc0*/  IMAD.IADD R14, R29.reuse, 0x1, R14 ;  /* 0x000000011d0e7824 */ /* 0x040fe200078e020e */
[----:B------:R-:W1:Y:S01]  /*0bd0*/  LDS R42, [R42] ;  /* 0x000000002a2a7984 */ /* 0x000e620000000800 */
[C---:B------:R-:W-:Y:S02]  /*0be0*/  IMAD.IADD R16, R29.reuse, 0x1, R16 ;  /* 0x000000011d107824 */ /* 0x040fe400078e0210 */
[C---:B------:R-:W-:Y:S01]  /*0bf0*/  IMAD.IADD R18, R29.reuse, 0x1, R18 ;  /* 0x000000011d127824 */ /* 0x040fe200078e0212 */
[----:B------:R-:W2:Y:S01]  /*0c00*/  LDS R37, [R12] ;  /* 0x000000000c257984 */ /* 0x000ea20000000800 */
[----:B------:R-:W-:-:S02]  /*0c10*/  IMAD.IADD R34, R29, 0x1, R34 ;  /* 0x000000011d227824 */ /* 0x000fc400078e0222 */
[----:B------:R-:W-:Y:S01]  /*0c20*/  VIADD R32, R24, 0xffffffe9 ;  /* 0xffffffe918207836 */ /* 0x000fe20000000000 */
[----:B------:R-:W3:Y:S01]  /*0c30*/  LDS R39, [R14] ;  /* 0x000000000e277984 */ /* 0x000ee20000000800 */
[----:B------:R-:W-:Y:S02]  /*0c40*/  IMAD.IADD R6, R29, 0x1, R6 ;  /* 0x000000011d067824 */ /* 0x000fe400078e0206 */
[----:B------:R-:W-:Y:S01]  /*0c50*/  IMAD.MOV.U32 R20, RZ, RZ, R11 ;  /* 0x000000ffff147224 */ /* 0x000fe200078e000b */
[----:B------:R-:W4:Y:S01]  /*0c60*/  LDS R40, [R16] ;  /* 0x0000000010287984 */ /* 0x000f220000000800 */
[----:B0-----:R-:W-:-:S03]  /*0c70*/  ISETP.GE.AND P1, PT, R32, R21, PT ;  /* 0x000000152000720c */ /* 0x001fc60003f26270 */
[----:B------:R-:W0:Y:S04]  /*0c80*/  LDS R45, [R18] ;  /* 0x00000000122d7984 */ /* 0x000e280000000800 */
[----:B------:R-:W0:Y:S04]  /*0c90*/  LDS R41, [R41] ;  /* 0x0000000029297984 */ /* 0x000e280000000800 */
[----:B------:R-:W0:Y:S04]  /*0ca0*/  LDS R43, [R34] ;  /* 0x00000000222b7984 */ /* 0x000e280000000800 */
[----:B------:R1:W0:Y:S02]  /*0cb0*/  LDS R35, [R6] ;  /* 0x0000000006237984 */ /* 0x0002240000000800 */
[----:B-1----:R-:W-:Y:S01]  /*0cc0*/  IMAD.MOV.U32 R6, RZ, RZ, R8 ;  /* 0x000000ffff067224 */ /* 0x002fe200078e0008 */
[----:B--23--:R-:W-:Y:S06]  /*0cd0*/  @!P1 BRA `(.L_x_1917) ;  /* 0x0000000000789947 */ /* 0x00cfec0003800000 */
[C---:B------:R-:W-:Y:S01]  /*0ce0*/  VIADD R8, R24.reuse, 0xffffffe1 ;  /* 0xffffffe118087836 */ /* 0x040fe20000000000 */
[C---:B------:R-:W-:Y:S01]  /*0cf0*/  IADD3 R16, R24.reuse, -0x1a, RZ ;  /* 0xffffffe618107810 */ /* 0x040fe20007ffe0ff */
[C---:B------:R-:W-:Y:S02]  /*0d00*/  VIADD R12, R24.reuse, 0xffffffe2 ;  /* 0xffffffe2180c7836 */ /* 0x040fe40000000000 */
[----:B------:R-:W-:Y:S01]  /*0d10*/  VIADD R14, R24, 0xffffffe3 ;  /* 0xffffffe3180e7836 */ /* 0x000fe20000000000 */
[-C--:B------:R-:W-:Y:S01]  /*0d20*/  ISETP.GE.AND P6, PT, R8, R21.reuse, PT ;  /* 0x000000150800720c */ /* 0x080fe20003fc6270 */
[----:B------:R-:W-:Y:S01]  /*0d30*/  VIADD R8, R24, 0xffffffe4 ;  /* 0xffffffe418087836 */ /* 0x000fe20000000000 */
[-C--:B------:R-:W-:Y:S02]  /*0d40*/  ISETP.GE.AND P5, PT, R12, R21.reuse, PT ;  /* 0x000000150c00720c */ /* 0x080fe40003fa6270 */
[----:B------:R-:W-:Y:S02]  /*0d50*/  CS2R R12, SRZ ;  /* 0x00000000000c7805 */ /* 0x000fe4000001ff00 */
[-C--:B------:R-:W-:Y:S01]  /*0d60*/  ISETP.GE.AND P4, PT, R14, R21.reuse, PT ;  /* 0x000000150e00720c */ /* 0x080fe20003f86270 */
[----:B------:R-:W-:Y:S01]  /*0d70*/  VIADD R14, R24, 0xffffffe5 ;  /* 0xffffffe5180e7836 */ /* 0x000fe20000000000 */
[-C--:B------:R-:W-:Y:S01]  /*0d80*/  ISETP.GE.AND P3, PT, R8, R21.reuse, PT ;  /* 0x000000150800720c */ /* 0x080fe20003f66270 */
[----:B------:R-:W-:Y:S01]  /*0d90*/  VIADD R8, R24, 0xffffffe7 ;  /* 0xffffffe718087836 */ /* 0x000fe20000000000 */
[----:B------:R-:W-:-:S02]  /*0da0*/  ISETP.GE.AND P1, PT, R16, R21, PT ;  /* 0x000000151000720c */ /* 0x000fc40003f26270 */
[-C--:B------:R-:W-:Y:S01]  /*0db0*/  ISETP.GE.AND P2, PT, R14, R21.reuse, PT ;  /* 0x000000150e00720c */ /* 0x080fe20003f46270 */
[----:B------:R2:W5:Y:S01]  /*0dc0*/  @!P6 LDG.E.CONSTANT R12, desc[UR4][R30.64+-0x40] ;  /* 0xffffc0041e0ce981 */ /* 0x000562000c1e9900 */
[----:B------:R-:W-:Y:S02]  /*0dd0*/  ISETP.GE.AND P6, PT, R8, R21, PT ;  /* 0x000000150800720c */ /* 0x000fe40003fc6270 */
[----:B------:R-:W-:Y:S02]  /*0de0*/  CS2R R14, SRZ ;  /* 0x00000000000e7805 */ /* 0x000fe4000001ff00 */
[----:B------:R-:W-:Y:S02]  /*0df0*/  CS2R R16, SRZ ;  /* 0x0000000000107805 */ /* 0x000fe4000001ff00 */
[----:B------:R-:W-:Y:S01]  /*0e00*/  CS2R R18, SRZ ;  /* 0x0000000000127805 */ /* 0x000fe2000001ff00 */
[----:B------:R2:W5:Y:S04]  /*0e10*/  @!P5 LDG.E.CONSTANT R13, desc[UR4][R30.64+-0x3c] ;  /* 0xffffc4041e0dd981 */ /* 0x000568000c1e9900 */
[----:B------:R2:W5:Y:S04]  /*0e20*/  @!P4 LDG.E.CONSTANT R14, desc[UR4][R30.64+-0x38] ;  /* 0xffffc8041e0ec981 */ /* 0x000568000c1e9900 */
[----:B------:R2:W5:Y:S04]  /*0e30*/  @!P3 LDG.E.CONSTANT R15, desc[UR4][R30.64+-0x34] ;  /* 0xffffcc041e0fb981 */ /* 0x000568000c1e9900 */
[----:B------:R2:W5:Y:S04]  /*0e40*/  @!P2 LDG.E.CONSTANT R16, desc[UR4][R30.64+-0x30] ;  /* 0xffffd0041e10a981 */ /* 0x000568000c1e9900 */
[----:B------:R2:W5:Y:S01]  /*0e50*/  @!P6 LDG.E.CONSTANT R18, desc[UR4][R30.64+-0x28] ;  /* 0xffffd8041e12e981 */ /* 0x000562000c1e9900 */
[----:B------:R-:W-:-:S03]  /*0e60*/  VIADD R8, R24, 0xffffffe8 ;  /* 0xffffffe818087836 */ /* 0x000fc60000000000 */
[----:B------:R2:W5:Y:S02]  /*0e70*/  @!P1 LDG.E.CONSTANT R17, desc[UR4][R30.64+-0x2c] ;  /* 0xffffd4041e119981 */ /* 0x000564000c1e9900 */
[----:B------:R-:W-:-:S13]  /*0e80*/  ISETP.GE.AND P1, PT, R8, R21, PT ;  /* 0x000000150800720c */ /* 0x000fda0003f26270 */
[----:B--2---:R-:W-:Y:S05]  /*0e90*/  @P1 BRA `(.L_x_1918) ;  /* 0x0000000000101947 */ /* 0x004fea0003800000 */
[----:B------:R2:W5:Y:S01]  /*0ea0*/  LDG.E.CONSTANT R19, desc[UR4][R30.64+-0x24] ;  /* 0xffffdc041e137981 */ /* 0x000562000c1e9900 */
[----:B------:R-:W-:Y:S05]  /*0eb0*/  BRA `(.L_x_1918) ;  /* 0x0000000000087947 */ /* 0x000fea0003800000 */
.L_x_1917:
[----:B------:R1:W5:Y:S04]  /*0ec0*/  LDG.E.128.CONSTANT R12, desc[UR4][R30.64+-0x40] ;  /* 0xffffc0041e0c7981 */ /* 0x000368000c1e9d00 */
[----:B------:R1:W5:Y:S02]  /*0ed0*/  LDG.E.128.CONSTANT R16, desc[UR4][R30.64+-0x30] ;  /* 0xffffd0041e107981 */ /* 0x000364000c1e9d00 */
.L_x_1918:
[----:B------:R-:W-:Y:S05]  /*0ee0*/  BSYNC B1 ;  /* 0x0000000000017941 */ /* 0x000fea0003800000 */
.L_x_1916:
[C---:B0-----:R-:W-:Y:S01]  /*0ef0*/  FMUL.FTZ R8, R28.reuse, R35 ;  /* 0x000000231c087220 */ /* 0x041fe20000410000 */
[----:B------:R-:W-:Y:S01]  /*0f00*/  FMUL.FTZ R37, R28, R37 ;  /* 0x000000251c257220 */ /* 0x000fe20000410000 */
[----:B------:R-:W-:Y:S01]  /*0f10*/  SHF.R.U32.HI R38, RZ, 0xa, R9 ;  /* 0x0000000aff267819 */ /* 0x000fe20000011609 */
[----:B------:R-:W-:Y:S01]  /*0f20*/  BSSY B1, `(.L_x_1919) ;  /* 0x0000050000017945 */ /* 0x000fe20003800000 */
[----:B-----5:R-:W-:Y:S01]  /*0f30*/  FFMA.FTZ R8, R8, R12, R33 ;  /* 0x0000000c08087223 */ /* 0x020fe20000010021 */
[----:B------:R-:W-:Y:S01]  /*0f40*/  FMUL.FTZ R12, R28, R39 ;  /* 0x000000271c0c7220 */ /* 0x000fe20000410000 */
[----:B------:R-:W-:Y:S01]  /*0f50*/  IMAD.SHL.U32 R39, R9, 0x4, RZ ;  /* 0x0000000409277824 */ /* 0x000fe200078e00ff */
[--C-:B------:R-:W-:Y:S01]  /*0f60*/  SHF.R.U32.HI R36, RZ, 0x6, R9.reuse ;  /* 0x00000006ff247819 */ /* 0x100fe20000011609 */
[----:B------:R-:W-:Y:S01]  /*0f70*/  FFMA.FTZ R13, R37, R13, R8 ;  /* 0x0000000d250d7223 */ /* 0x000fe20000010008 */
[--C-:B------:R-:W-:Y:S02]  /*0f80*/  SHF.R.U32.HI R37, RZ, 0x2, R9.reuse ;  /* 0x00000002ff257819 */ /* 0x100fe40000011609 */
[----:B------:R-:W-:Y:S01]  /*0f90*/  SHF.R.U32.HI R34, RZ, 0x12, R9 ;  /* 0x00000012ff227819 */ /* 0x000fe20000011609 */
[----:B------:R-:W-:Y:S01]  /*0fa0*/  FFMA.FTZ R14, R12, R14, R13 ;  /* 0x0000000e0c0e7223 */ /* 0x000fe2000001000d */
[--C-:B------:R-:W-:Y:S01]  /*0fb0*/  SHF.R.U32.HI R44, RZ, 0xe, R9.reuse ;  /* 0x0000000eff2c7819 */ /* 0x100fe20000011609 */
[----:B----4-:R-:W-:Y:S01]  /*0fc0*/  FMUL.FTZ R13, R28, R40 ;  /* 0x000000281c0d7220 */ /* 0x010fe20000410000 */
[--C-:B------:R-:W-:Y:S01]  /*0fd0*/  SHF.R.U32.HI R12, RZ, 0x1a, R9.reuse ;  /* 0x0000001aff0c7819 */ /* 0x100fe20000011609 */
[----:B------:R-:W-:Y:S01]  /*0fe0*/  VIADD R40, R24, 0xfffffff1 ;  /* 0xfffffff118287836 */ /* 0x000fe20000000000 */
[----:B------:R-:W-:Y:S01]  /*0ff0*/  SHF.R.U32.HI R8, RZ, 0x16, R9 ;  /* 0x00000016ff087819 */ /* 0x000fe20000011609 */
[----:B------:R-:W-:Y:S01]  /*1000*/  FFMA.FTZ R13, R13, R15, R14 ;  /* 0x0000000f0d0d7223 */ /* 0x000fe2000001000e */
[----:B------:R-:W-:-:S02]  /*1010*/  LOP3.LUT R37, R37, 0x3c, RZ, 0xc0, !PT ;  /* 0x0000003c25257812 */ /* 0x000fc400078ec0ff */
[----:B------:R-:W-:Y:S02]  /*1020*/  LOP3.LUT R39, R39, 0x3c, RZ, 0xc0, !PT ;  /* 0x0000003c27277812 */ /* 0x000fe400078ec0ff */
[----:B------:R-:W-:Y:S01]  /*1030*/  LOP3.LUT R38, R38, 0x3c, RZ, 0xc0, !PT ;  /* 0x0000003c26267812 */ /* 0x000fe200078ec0ff */
[C---:B------:R-:W-:Y:S01]  /*1040*/  IMAD.IADD R37, R29.reuse, 0x1, R37 ;  /* 0x000000011d257824 */ /* 0x040fe200078e0225 */
        /* <DEDUP_REMOVED lines=10> */
[----:B------:R-:W0:Y:S01]  /*10f0*/  LDS R37, [R37] ;  /* 0x0000000025257984 */ /* 0x000e220000000800 */
[C---:B------:R-:W-:Y:S01]  /*1100*/  IMAD.IADD R33, R29.reuse, 0x1, R12 ;  /* 0x000000011d217824 */ /* 0x040fe200078e020c */
[----:B------:R-:W-:Y:S01]  /*1110*/  ISETP.GE.AND P1, PT, R40, R21, PT ;  /* 0x000000152800720c */ /* 0x000fe20003f26270 */
[----:B------:R-:W-:Y:S01]  /*1120*/  IMAD.IADD R35, R29, 0x1, R8 ;  /* 0x000000011d237824 */ /* 0x000fe200078e0208 */
[----:B------:R-:W3:Y:S01]  /*1130*/  LDS R39, [R39] ;  /* 0x0000000027277984 */ /* 0x000ee20000000800 */
[----:B------:R-:W-:-:S03]  /*1140*/  FMUL.FTZ R8, R28, R45 ;  /* 0x0000002d1c087220 */ /* 0x000fc60000410000 */
[----:B------:R-:W4:Y:S01]  /*1150*/  LDS R38, [R38] ;  /* 0x0000000026267984 */ /* 0x000f220000000800 */
[----:B------:R-:W-:Y:S01]  /*1160*/  FFMA.FTZ R8, R8, R16, R13 ;  /* 0x0000001008087223 */ /* 0x000fe2000001000d */
[C---:B------:R-:W-:Y:S02]  /*1170*/  FMUL.FTZ R13, R28.reuse, R42 ;  /* 0x0000002a1c0d7220 */ /* 0x040fe40000410000 */
[----:B------:R-:W0:Y:S02]  /*1180*/  LDS R36, [R36] ;  /* 0x0000000024247984 */ /* 0x000e240000000800 */
[----:B------:R-:W-:Y:S01]  /*1190*/  FFMA.FTZ R13, R13, R17, R8 ;  /* 0x000000110d0d7223 */ /* 0x000fe20000010008 */
[C---:B------:R-:W-:Y:S01]  /*11a0*/  FMUL.FTZ R8, R28.reuse, R41 ;  /* 0x000000291c087220 */ /* 0x040fe20000410000 */
[----:B------:R-:W0:Y:S01]  /*11b0*/  LDS R34, [R34] ;  /* 0x0000000022227984 */ /* 0x000e220000000800 */
[----:B------:R-:W-:Y:S02]  /*11c0*/  FMUL.FTZ R41, R28, R43 ;  /* 0x0000002b1c297220 */ /* 0x000fe40000410000 */
[----:B------:R-:W-:Y:S01]  /*11d0*/  FFMA.FTZ R8, R8, R18, R13 ;  /* 0x0000001208087223 */ /* 0x000fe2000001000d */
[----:B------:R-:W0:Y:S03]  /*11e0*/  LDS R9, [R9] ;  /* 0x0000000009097984 */ /* 0x000e260000000800 */
[----:B------:R-:W-:Y:S01]  /*11f0*/  FFMA.FTZ R41, R41, R19, R8 ;  /* 0x0000001329297223 */ /* 0x000fe20000010008 */
[----:B------:R-:W0:Y:S04]  /*1200*/  LDS R33, [R33] ;  /* 0x0000000021217984 */ /* 0x000e280000000800 */
[----:B------:R-:W0:Y:S01]  /*1210*/  LDS R35, [R35] ;  /* 0x0000000023237984 */ /* 0x000e220000000800 */
[----:B------:R-:W-:Y:S05]  /*1220*/  @!P1 BRA `(.L_x_1920) ;  /* 0x0000000000749947 */ /* 0x000fea0003800000 */
[----:B------:R-:W-:Y:S01]  /*1230*/  VIADD R8, R24, 0xffffffea ;  /* 0xffffffea18087836 */ /* 0x000fe20000000000 */
[-C--:B------:R-:W-:Y:S01]  /*1240*/  ISETP.GE.AND P6, PT, R32, R21.reuse, PT ;  /* 0x000000152000720c */ /* 0x080fe20003fc6270 */
        /* <DEDUP_REMOVED lines=10> */
[----:B------:R0:W5:Y:S02]  /*12f0*/  @!P6 LDG.E.CONSTANT R12, desc[UR4][R30.64+-0x20] ;  /* 0xffffe0041e0ce981 */ /* 0x000164000c1e9900 */
[----:B------:R-:W-:-:S02]  /*1300*/  ISETP.GE.AND P1, PT, R16, R21, PT ;  /* 0x000000151000720c */ /* 0x000fc40003f26270 */
        /* <DEDUP_REMOVED lines=12> */
[----:B0-----:R-:W-:Y:S05]  /*13d0*/  @P1 BRA `(.L_x_1921) ;  /* 0x0000000000101947 */ /* 0x001fea0003800000 */
[----:B------:R0:W5:Y:S01]  /*13e0*/  LDG.E.CONSTANT R19, desc[UR4][R30.64+-0x4] ;  /* 0xfffffc041e137981 */ /* 0x000162000c1e9900 */
[----:B------:R-:W-:Y:S05]  /*13f0*/  BRA `(.L_x_1921) ;  /* 0x0000000000087947 */ /* 0x000fea0003800000 */
.L_x_1920:
[----:B------:R0:W5:Y:S04]  /*1400*/  LDG.E.128.CONSTANT R12, desc[UR4][R30.64+-0x20] ;  /* 0xffffe0041e0c7981 */ /* 0x000168000c1e9d00 */
[----:B------:R0:W5:Y:S02]  /*1410*/  LDG.E.128.CONSTANT R16, desc[UR4][R30.64+-0x10] ;  /* 0xfffff0041e107981 */ /* 0x000164000c1e9d00 */
.L_x_1921:
[----:B------:R-:W-:Y:S05]  /*1420*/  BSYNC B1 ;  /* 0x0000000000017941 */ /* 0x000fea0003800000 */
.L_x_1919:
[C---:B0-----:R-:W-:Y:S01]  /*1430*/  FMUL.FTZ R8, R28.reuse, R37 ;  /* 0x000000251c087220 */ /* 0x041fe20000410000 */
[----:B---3--:R-:W-:Y:S01]  /*1440*/  FMUL.FTZ R43, R28, R39 ;  /* 0x000000271c2b7220 */ /* 0x008fe20000410000 */
[----:B------:R-:W-:Y:S01]  /*1450*/  IMAD.SHL.U32 R39, R10, 0x4, RZ ;  /* 0x000000040a277824 */ /* 0x000fe200078e00ff */
[--C-:B------:R-:W-:Y:S01]  /*1460*/  SHF.R.U32.HI R32, RZ, 0x1a, R10.reuse ;  /* 0x0000001aff207819 */ /* 0x100fe2000001160a */
[----:B-----5:R-:W-:Y:S01]  /*1470*/  FFMA.FTZ R8, R8, R12, R41 ;  /* 0x0000000c08087223 */ /* 0x020fe20000010029 */
[--C-:B------:R-:W-:Y:S01]  /*1480*/  SHF.R.U32.HI R37, RZ, 0x2, R10.reuse ;  /* 0x00000002ff257819 */ /* 0x100fe2000001160a */
[C---:B----4-:R-:W-:Y:S01]  /*1490*/  FMUL.FTZ R38, R28.reuse, R38 ;  /* 0x000000261c267220 */ /* 0x050fe20000410000 */
[----:B------:R-:W-:Y:S01]  /*14a0*/  SHF.R.U32.HI R44, RZ, 0xa, R10 ;  /* 0x0000000aff2c7819 */ /* 0x000fe2000001160a */
[----:B------:R-:W-:Y:S01]  /*14b0*/  FFMA.FTZ R13, R43, R13, R8 ;  /* 0x0000000d2b0d7223 */ /* 0x000fe20000010008 */
[--C-:B------:R-:W-:Y:S01]  /*14c0*/  SHF.R.U32.HI R42, RZ, 0x6, R10.reuse ;  /* 0x00000006ff2a7819 */ /* 0x100fe2000001160a */
[----:B------:R-:W-:Y:S01]  /*14d0*/  FMUL.FTZ R34, R28, R34 ;  /* 0x000000221c227220 */ /* 0x000fe20000410000 */
[--C-:B------:R-:W-:Y:S01]  /*14e0*/  SHF.R.U32.HI R12, RZ, 0x12, R10.reuse ;  /* 0x00000012ff0c7819 */ /* 0x100fe2000001160a */
[----:B------:R-:W-:Y:S01]  /*14f0*/  FFMA.FTZ R14, R38, R14, R13 ;  /* 0x0000000e260e7223 */ /* 0x000fe2000001000d */
[--C-:B------:R-:W-:Y:S01]  /*1500*/  SHF.R.U32.HI R8, RZ, 0xe, R10.reuse ;  /* 0x0000000eff087819 */ /* 0x100fe2000001160a */
[C---:B------:R-:W-:Y:S01]  /*1510*/  FMUL.FTZ R13, R28.reuse, R36 ;  /* 0x000000241c0d7220 */ /* 0x040fe20000410000 */
[----:B------:R-:W-:Y:S01]  /*1520*/  SHF.R.U32.HI R41, RZ, 0x16, R10 ;  /* 0x00000016ff297819 */ /* 0x000fe2000001160a */
[----:B------:R-:W-:Y:S01]  /*1530*/  FMUL.FTZ R9, R28, R9 ;  /* 0x000000091c097220 */ /* 0x000fe20000410000 */
[----:B------:R-:W-:Y:S01]  /*1540*/  LOP3.LUT R10, R32, 0x3c, RZ, 0xc0, !PT ;  /* 0x0000003c200a7812 */ /* 0x000fe200078ec0ff */
[----:B------:R-:W-:Y:S01]  /*1550*/  FFMA.FTZ R13, R13, R15, R14 ;  /* 0x0000000f0d0d7223 */ /* 0x000fe2000001000e */
[----:B------:R-:W-:Y:S01]  /*1560*/  LOP3.LUT R37, R37, 0x3c, RZ, 0xc0, !PT ;  /* 0x0000003c25257812 */ /* 0x000fe200078ec0ff */
[----:B------:R-:W-:Y:S01]  /*1570*/  BSSY B1, `(.L_x_1922) ;  /* 0x000003f000017945 */ /* 0x000fe20003800000 */
[----:B------:R-:W-:Y:S01]  /*1580*/  LOP3.LUT R39, R39, 0x3c, RZ, 0xc0, !PT ;  /* 0x0000003c27277812 */ /* 0x000fe200078ec0ff */
[C---:B------:R-:W-:Y:S01]  /*1590*/  IMAD.IADD R10, R29.reuse, 0x1, R10 ;  /* 0x000000011d0a7824 */ /* 0x040fe200078e020a */
[----:B------:R-:W-:Y:S01]  /*15a0*/  LOP3.LUT R44, R44, 0x3c, RZ, 0xc0, !PT ;  /* 0x0000003c2c2c7812 */ /* 0x000fe200078ec0ff */
[C---:B------:R-:W-:Y:S01]  /*15b0*/  IMAD.IADD R37, R29.reuse, 0x1, R37 ;  /* 0x000000011d257824 */ /* 0x040fe200078e0225 */
[----:B------:R-:W-:Y:S01]  /*15c0*/  LOP3.LUT R42, R42, 0x3c, RZ, 0xc0, !PT ;  /* 0x0000003c2a2a7812 */ /* 0x000fe200078ec0ff */
[C---:B------:R-:W-:Y:S01]  /*15d0*/  IMAD.IADD R39, R29.reuse, 0x1, R39 ;  /* 0x000000011d277824 */ /* 0x040fe200078e0227 */
[----:B------:R-:W-:Y:S01]  /*15e0*/  LOP3.LUT R12, R12, 0x3c, RZ, 0xc0, !PT ;  /* 0x0000003c0c0c7812 */ /* 0x000fe200078ec0ff */
[----:B------:R-:W0:Y:S01]  /*15f0*/  LDS R10, [R10] ;  /* 0x000000000a0a7984 */ /* 0x000e220000000800 */
[----:B------:R-:W-:Y:S01]  /*1600*/  LOP3.LUT R8, R8, 0x3c, RZ, 0xc0, !PT ;  /* 0x0000003c08087812 */ /* 0x000fe200078ec0ff */
[----:B------:R-:W-:Y:S01]  /*1610*/  IMAD.IADD R43, R29, 0x1, R42 ;  /* 0x000000011d2b7824 */ /* 0x000fe200078e022a */
[----:B------:R-:W-:Y:S01]  /*1620*/  LOP3.LUT R32, R41, 0x3c, RZ, 0xc0, !PT ;  /* 0x0000003c29207812 */ /* 0x000fe200078ec0ff */
[C---:B------:R-:W-:Y:S01]  /*1630*/  IMAD.IADD R41, R29.reuse, 0x1, R44 ;  /* 0x000000011d297824 */ /* 0x040fe200078e022c */
[----:B------:R-:W3:Y:S01]  /*1640*/  LDS R37, [R37] ;  /* 0x0000000025257984 */ /* 0x000ee20000000800 */
[----:B------:R-:W-:-:S02]  /*1650*/  IMAD.IADD R45, R29, 0x1, R12 ;  /* 0x000000011d2d7824 */ /* 0x000fc400078e020c */
[----:B------:R-:W-:Y:S01]  /*1660*/  FFMA.FTZ R16, R34, R16, R13 ;  /* 0x0000001022107223 */ /* 0x000fe2000001000d */
[C---:B------:R-:W-:Y:S01]  /*1670*/  IMAD.IADD R8, R29.reuse, 0x1, R8 ;  /* 0x000000011d087824 */ /* 0x040fe200078e0208 */
[----:B------:R-:W4:Y:S01]  /*1680*/  LDS R39, [R39] ;  /* 0x0000000027277984 */ /* 0x000f220000000800 */
[----:B------:R-:W-:Y:S02]  /*1690*/  IMAD.IADD R32, R29, 0x1, R32 ;  /* 0x000000011d207824 */ /* 0x000fe400078e0220 */
[----:B------:R-:W-:Y:S01]  /*16a0*/  FFMA.FTZ R9, R9, R17, R16 ;  /* 0x0000001109097223 */ /* 0x000fe20000010010 */
[----:B------:R-:W-:Y:S01]  /*16b0*/  VIADD R34, R24, 0xfffffff9 ;  /* 0xfffffff918227836 */ /* 0x000fe20000000000 */
[----:B------:R-:W0:Y:S01]  /*16c0*/  LDS R41, [R41] ;  /* 0x0000000029297984 */ /* 0x000e220000000800 */
[----:B------:R-:W-:-:S03]  /*16d0*/  FMUL.FTZ R12, R28, R33 ;  /* 0x000000211c0c7220 */ /* 0x000fc60000410000 */
[----:B------:R-:W0:Y:S01]  /*16e0*/  LDS R43, [R43] ;  /* 0x000000002b2b7984 */ /* 0x000e220000000800 */
[----:B------:R-:W-:Y:S01]  /*16f0*/  ISETP.GE.AND P1, PT, R34, R21, PT ;  /* 0x000000152200720c */ /* 0x000fe20003f26270 */
[----:B------:R-:W-:Y:S01]  /*1700*/  FFMA.FTZ R12, R12, R18, R9 ;  /* 0x000000120c0c7223 */ /* 0x000fe20000010009 */
[----:B------:R-:W-:Y:S01]  /*1710*/  FMUL.FTZ R9, R28, R35 ;  /* 0x000000231c097220 */ /* 0x000fe20000410000 */
[----:B------:R-:W0:Y:S03]  /*1720*/  LDS R45, [R45] ;  /* 0x000000002d2d7984 */ /* 0x000e260000000800 */
[----:B------:R-:W-:Y:S01]  /*1730*/  FFMA.FTZ R9, R9, R19, R12 ;  /* 0x0000001309097223 */ /* 0x000fe2000001000c */
[----:B------:R-:W0:Y:S04]  /*1740*/  LDS R8, [R8] ;  /* 0x0000000008087984 */ /* 0x000e280000000800 */
[----:B------:R-:W0:Y:S02]  /*1750*/  LDS R32, [R32] ;  /* 0x0000000020207984 */ /* 0x000e240000000800 */
[----:B------:R-:W-:Y:S05]  /*1760*/  @!P1 BRA `(.L_x_1923) ;  /* 0x0000000000749947 */ /* 0x000fea0003800000 */
[C---:B------:R-:W-:Y:S01]  /*1770*/  IADD3 R14, R24.reuse, -0xd, RZ ;  /* 0xfffffff3180e7810 */ /* 0x040fe20007ffe0ff */
[----:B------:R-:W-:Y:S01]  /*1780*/  VIADD R12, R24, 0xfffffff2 ;  /* 0xfffffff2180c7836 */ /* 0x000fe20000000000 */
[-C--:B------:R-:W-:Y:S01]  /*1790*/  ISETP.GE.AND P6, PT, R40, R21.reuse, PT ;  /* 0x000000152800720c */ /* 0x080fe20003fc6270 */
[----:B------:R-:W-:Y:S01]  /*17a0*/  VIADD R16, R24, 0xfffffff5 ;  /* 0xfffffff518107836 */ /* 0x000fe20000000000 */
[-C--:B------:R-:W-:Y:S01]  /*17b0*/  ISETP.GE.AND P4, PT, R14, R21.reuse, PT ;  /* 0x000000150e00720c */ /* 0x080fe20003f86270 */
[----:B------:R-:W-:Y:S01]  /*17c0*/  VIADD R14, R24, 0xfffffff4 ;  /* 0xfffffff4180e7836 */ /* 0x000fe20000000000 */
[-C--:B------:R-:W-:Y:S02]  /*17d0*/  ISETP.GE.AND P5, PT, R12, R21.reuse, PT ;  /* 0x000000150c00720c */ /* 0x080fe40003fa6270 */
[----:B------:R-:W-:Y:S02]  /*17e0*/  CS2R R12, SRZ ;  /* 0x00000000000c7805 */ /* 0x000fe4000001ff00 */
[-C--:B------:R-:W-:Y:S01]  /*17f0*/  ISETP.GE.AND P2, PT, R16, R21.reuse, PT ;  /* 0x000000151000720c */ /* 0x080fe20003f46270 */
[----:B------:R-:W-:Y:S01]  /*1800*/  VIADD R18, R24, 0xfffffff6 ;  /* 0xfffffff618127836 */ /* 0x000fe20000000000 */
[----:B------:R-:W-:Y:S01]  /*1810*/  ISETP.GE.AND P3, PT, R14, R21, PT ;  /* 0x000000150e00720c */ /* 0x000fe20003f66270 */
[----:B------:R-:W-:-:S02]  /*1820*/  VIADD R14, R24, 0xfffffff7 ;  /* 0xfffffff7180e7836 */ /* 0x000fc40000000000 */
[----:B------:R0:W5:Y:S03]  /*1830*/  @!P6 LDG.E.CONSTANT R12, desc[UR4][R30.64] ;  /* 0x000000041e0ce981 */ /* 0x000166000c1e9900 */
[-C--:B------:R-:W-:Y:S02]  /*1840*/  ISETP.GE.AND P6, PT, R14, R21.reuse, PT ;  /* 0x000000150e00720c */ /* 0x080fe40003fc6270 */
[----:B------:R-:W-:Y:S02]  /*1850*/  CS2R R14, SRZ ;  /* 0x00000000000e7805 */ /* 0x000fe4000001ff00 */
[----:B------:R-:W-:Y:S02]  /*1860*/  ISETP.GE.AND P1, PT, R18, R21, PT ;  /* 0x000000151200720c */ /* 0x000fe40003f26270 */
        /* <DEDUP_REMOVED lines=13> */
.L_x_1923:
[----:B------:R0:W5:Y:S04]  /*1940*/  LDG.E.128.CONSTANT R12, desc[UR4][R30.64] ;  /* 0x000000041e0c7981 */ /* 0x000168000c1e9d00 */
[----:B------:R0:W5:Y:S02]  /*1950*/  LDG.E.128.CONSTANT R16, desc[UR4][R30.64+0x10] ;  /* 0x000010041e107981 */ /* 0x000164000c1e9d00 */
.L_x_1924:
[----:B------:R-:W-:Y:S05]  /*1960*/  BSYNC B1 ;  /* 0x0000000000017941 */ /* 0x000fea0003800000 */
.L_x_1922:
[C---:B---3--:R-:W-:Y:S01]  /*1970*/  FMUL.FTZ R36, R28.reuse, R37 ;  /* 0x000000251c247220 */ /* 0x048fe20000410000 */
[----:B----4-:R-:W-:Y:S01]  /*1980*/  FMUL.FTZ R39, R28, R39 ;  /* 0x000000271c277220 */ /* 0x010fe20000410000 */
[----:B------:R-:W-:Y:S01]  /*1990*/  IMAD.SHL.U32 R33, R11, 0x4, RZ ;  /* 0x000000040b217824 */ /* 0x000fe200078e00ff */
[----:B------:R-:W-:Y:S01]  /*19a0*/  SHF.R.U32.HI R35, RZ, 0x2, R11 ;  /* 0x00000002ff237819 */ /* 0x000fe2000001160b */
[----:B-----5:R-:W-:Y:S01]  /*19b0*/  FFMA.FTZ R12, R36, R12, R9 ;  /* 0x0000000c240c7223 */ /* 0x020fe20000010009 */
[--C-:B------:R-:W-:Y:S01]  /*19c0*/  SHF.R.U32.HI R44, RZ, 0x6, R11.reuse ;  /* 0x00000006ff2c7819 */ /* 0x100fe2000001160b */
[C---:B0-----:R-:W-:Y:S01]  /*19d0*/  FMUL.FTZ R43, R28.reuse, R43 ;  /* 0x0000002b1c2b7220 */ /* 0x041fe20000410000 */
[--C-:B------:R-:W-:Y:S01]  /*19e0*/  SHF.R.U32.HI R42, RZ, 0x12, R11.reuse ;  /* 0x00000012ff2a7819 */ /* 0x100fe2000001160b */
[----:B------:R-:W-:Y:S01]  /*19f0*/  FFMA.FTZ R13, R39, R13, R12 ;  /* 0x0000000d270d7223 */ /* 0x000fe2000001000c */
[--C-:B------:R-:W-:Y:S01]  /*1a00*/  SHF.R.U32.HI R36, RZ, 0x16, R11.reuse ;  /* 0x00000016ff247819 */ /* 0x100fe2000001160b */
[----:B------:R-:W-:Y:S01]  /*1a10*/  FMUL.FTZ R10, R28, R10 ;  /* 0x0000000a1c0a7220 */ /* 0x000fe20000410000 */
[--C-:B------:R-:W-:Y:S01]  /*1a20*/  SHF.R.U32.HI R12, RZ, 0xa, R11.reuse ;  /* 0x0000000aff0c7819 */ /* 0x100fe2000001160b */
[----:B------:R-:W-:Y:S01]  /*1a30*/  BSSY B1, `(.L_x_1925) ;  /* 0x000004e000017945 */ /* 0x000fe20003800000 */
[----:B------:R-:W-:-:S02]  /*1a40*/  SHF.R.U32.HI R40, RZ, 0xe, R11 ;  /* 0x0000000eff287819 */ /* 0x000fc4000001160b */
[----:B------:R-:W-:Y:S02]  /*1a50*/  SHF.R.U32.HI R38, RZ, 0x1a, R11 ;  /* 0x0000001aff267819 */ /* 0x000fe4000001160b */
[----:B------:R-:W-:Y:S02]  /*1a60*/  LOP3.LUT R35, R35, 0x3c, RZ, 0xc0, !PT ;  /* 0x0000003c23237812 */ /* 0x000fe400078ec0ff */
        /* <DEDUP_REMOVED lines=14> */
[----:B------:R-:W-:-:S02]  /*1b50*/  IMAD.IADD R40, R29, 0x1, R40 ;  /* 0x000000011d287824 */ /* 0x000fc400078e0228 */
[----:B------:R-:W-:Y:S01]  /*1b60*/  FMUL.FTZ R42, R28, R41 ;  /* 0x000000291c2a7220 */ /* 0x000fe20000410000 */
[----:B------:R-:W-:Y:S01]  /*1b70*/  IMAD.IADD R38, R29, 0x1, R38 ;  /* 0x000000011d267824 */ /* 0x000fe200078e0226 */
[----:B------:R-:W3:Y:S02]  /*1b80*/  LDS R33, [R33] ;  /* 0x0000000021217984 */ /* 0x000ee40000000800 */
[----:B------:R-:W-:Y:S01]  /*1b90*/  FFMA.FTZ R14, R42, R14, R13 ;  /* 0x0000000e2a0e7223 */ /* 0x000fe2000001000d */
[----:B------:R-:W-:Y:S01]  /*1ba0*/  FMUL.FTZ R13, R28, R8 ;  /* 0x000000081c0d7220 */ /* 0x000fe20000410000 */
[----:B------:R-:W4:Y:S01]  /*1bb0*/  LDS R29, [R12] ;  /* 0x000000000c1d7984 */ /* 0x000f220000000800 */
[----:B------:R-:W-:Y:S02]  /*1bc0*/  VIADD R8, R24, 0x1 ;  /* 0x0000000118087836 */ /* 0x000fe40000000000 */
[----:B------:R-:W-:Y:S01]  /*1bd0*/  FFMA.FTZ R15, R43, R15, R14 ;  /* 0x0000000f2b0f7223 */ /* 0x000fe2000001000e */
[----:B------:R-:W-:Y:S01]  /*1be0*/  FMUL.FTZ R14, R28, R45 ;  /* 0x0000002d1c0e7220 */ /* 0x000fe20000410000 */
[----:B------:R-:W1:Y:S01]  /*1bf0*/  LDS R9, [R9] ;  /* 0x0000000009097984 */ /* 0x000e620000000800 */
[----:B------:R-:W-:-:S02]  /*1c00*/  ISETP.GE.AND P1, PT, R8, R21, PT ;  /* 0x000000150800720c */ /* 0x000fc40003f26270 */
[----:B------:R-:W-:Y:S01]  /*1c10*/  FFMA.FTZ R14, R14, R16, R15 ;  /* 0x000000100e0e7223 */ /* 0x000fe2000001000f */
[----:B------:R-:W2:Y:S03]  /*1c20*/  LDS R11, [R11] ;  /* 0x000000000b0b7984 */ /* 0x000ea60000000800 */
[----:B------:R-:W-:Y:S01]  /*1c30*/  FFMA.FTZ R13, R13, R17, R14 ;  /* 0x000000110d0d7223 */ /* 0x000fe2000001000e */
[----:B------:R-:W2:Y:S03]  /*1c40*/  LDS R37, [R40] ;  /* 0x0000000028257984 */ /* 0x000ea60000000800 */
[----:B------:R-:W-:Y:S01]  /*1c50*/  FFMA.FTZ R10, R10, R18, R13 ;  /* 0x000000120a0a7223 */ /* 0x000fe2000001000d */
[----:B------:R2:W2:Y:S01]  /*1c60*/  LDS R39, [R38] ;  /* 0x0000000026277984 */ /* 0x0004a20000000800 */
[----:B------:R-:W-:-:S03]  /*1c70*/  FMUL.FTZ R13, R28, R32 ;  /* 0x000000201c0d7220 */ /* 0x000fc60000410000 */
[----:B------:R-:W2:Y:S01]  /*1c80*/  LDS R36, [R36] ;  /* 0x0000000024247984 */ /* 0x000ea20000000800 */
[----:B------:R-:W-:Y:S01]  /*1c90*/  FFMA.FTZ R19, R13, R19, R10 ;  /* 0x000000130d137223 */ /* 0x000fe2000001000a */
[C---:B0-----:R-:W-:Y:S01]  /*1ca0*/  FMUL.FTZ R16, R28.reuse, R35 ;  /* 0x000000231c107220 */ /* 0x041fe20000410000 */
[C---:B---3--:R-:W-:Y:S01]  /*1cb0*/  FMUL.FTZ R18, R28.reuse, R33 ;  /* 0x000000211c127220 */ /* 0x048fe20000410000 */
[C---:B----4-:R-:W-:Y:S01]  /*1cc0*/  FMUL.FTZ R29, R28.reuse, R29 ;  /* 0x0000001d1c1d7220 */ /* 0x050fe20000410000 */
[C---:B-1----:R-:W-:Y:S01]  /*1cd0*/  FMUL.FTZ R32, R28.reuse, R9 ;  /* 0x000000091c207220 */ /* 0x042fe20000410000 */
[C---:B--2---:R-:W-:Y:S01]  /*1ce0*/  FMUL.FTZ R17, R28.reuse, R11 ;  /* 0x0000000b1c117220 */ /* 0x044fe20000410000 */
[C---:B------:R-:W-:Y:S01]  /*1cf0*/  FMUL.FTZ R38, R28.reuse, R37 ;  /* 0x000000251c267220 */ /* 0x040fe20000410000 */
[C---:B------:R-:W-:Y:S01]  /*1d00*/  FMUL.FTZ R39, R28.reuse, R39 ;  /* 0x000000271c277220 */ /* 0x040fe20000410000 */
[----:B------:R-:W-:Y:S01]  /*1d10*/  FMUL.FTZ R36, R28, R36 ;  /* 0x000000241c247220 */ /* 0x000fe20000410000 */
[----:B------:R-:W-:Y:S06]  /*1d20*/  @!P1 BRA `(.L_x_1926) ;  /* 0x0000000000709947 */ /* 0x000fec0003800000 */
        /* <DEDUP_REMOVED lines=14> */
[-C--:B------:R-:W-:Y:S02]  /*1e10*/  ISETP.GE.AND P6, PT, R10, R21.reuse, PT ;  /* 0x000000150a00720c */ /* 0x080fe40003fc6270 */
[----:B------:R-:W-:Y:S02]  /*1e20*/  CS2R R10, SRZ ;  /* 0x00000000000a7805 */ /* 0x000fe4000001ff00 */
[----:B------:R-:W-:Y:S02]  /*1e30*/  CS2R R12, SRZ ;  /* 0x00000000000c7805 */ /* 0x000fe4000001ff00 */
[----:B------:R-:W-:Y:S01]  /*1e40*/  CS2R R14, SRZ ;  /* 0x00000000000e7805 */ /* 0x000fe2000001ff00 */
[----:B------:R1:W5:Y:S04]  /*1e50*/  @!P5 LDG.E.CONSTANT R9, desc[UR4][R30.64+0x24] ;  /* 0x000024041e09d981 */ /* 0x000368000c1e9900 */
[----:B------:R1:W5:Y:S04]  /*1e60*/  @!P4 LDG.E.CONSTANT R10, desc[UR4][R30.64+0x28] ;  /* 0x000028041e0ac981 */ /* 0x000368000c1e9900 */
[----:B------:R1:W5:Y:S04]  /*1e70*/  @!P3 LDG.E.CONSTANT R11, desc[UR4][R30.64+0x2c] ;  /* 0x00002c041e0bb981 */ /* 0x000368000c1e9900 */
[----:B------:R1:W5:Y:S04]  /*1e80*/  @!P2 LDG.E.CONSTANT R12, desc[UR4][R30.64+0x30] ;  /* 0x000030041e0ca981 */ /* 0x000368000c1e9900 */
[----:B------:R1:W5:Y:S04]  /*1e90*/  @!P6 LDG.E.CONSTANT R14, desc[UR4][R30.64+0x38] ;  /* 0x000038041e0ee981 */ /* 0x000368000c1e9900 */
[----:B------:R1:W5:Y:S01]  /*1ea0*/  @!P1 LDG.E.CONSTANT R13, desc[UR4][R30.64+0x34] ;  /* 0x000034041e0d9981 */ /* 0x000362000c1e9900 */
[----:B------:R-:W-:-:S13]  /*1eb0*/  ISETP.GE.AND P1, PT, R24, R21, PT ;  /* 0x000000151800720c */ /* 0x000fda0003f26270 */
[----:B-1----:R-:W-:Y:S05]  /*1ec0*/  @P1 BRA `(.L_x_1927) ;  /* 0x0000000000101947 */ /* 0x002fea0003800000 */
[----:B------:R1:W5:Y:S01]  /*1ed0*/  LDG.E.CONSTANT R15, desc[UR4][R30.64+0x3c] ;  /* 0x00003c041e0f7981 */ /* 0x000362000c1e9900 */
[----:B------:R-:W-:Y:S05]  /*1ee0*/  BRA `(.L_x_1927) ;  /* 0x0000000000087947 */ /* 0x000fea0003800000 */
.L_x_1926:
[----:B------:R0:W5:Y:S04]  /*1ef0*/  LDG.E.128.CONSTANT R8, desc[UR4][R30.64+0x20] ;  /* 0x000020041e087981 */ /* 0x000168000c1e9d00 */
[----:B------:R0:W5:Y:S02]  /*1f00*/  LDG.E.128.CONSTANT R12, desc[UR4][R30.64+0x30] ;  /* 0x000030041e0c7981 */ /* 0x000164000c1e9d00 */
.L_x_1927:
[----:B------:R-:W-:Y:S05]  /*1f10*/  BSYNC B1 ;  /* 0x0000000000017941 */ /* 0x000fea0003800000 */
.L_x_1925:
[----:B-----5:R-:W-:Y:S01]  /*1f20*/  FFMA.FTZ R19, R16, R8, R19 ;  /* 0x0000000810137223 */ /* 0x020fe20000010013 */
[----:B------:R-:W-:Y:S01]  /*1f30*/  VIADD R8, R24, 0x3e1 ;  /* 0x000003e118087836 */ /* 0x000fe20000000000 */
[----:B01----:R-:W-:Y:S01]  /*1f40*/  IADD3 R30, P2, R30, 0x1000, RZ ;  /* 0x000010001e1e7810 */ /* 0x003fe20007f5e0ff */
[----:B------:R-:W-:Y:S02]  /*1f50*/  VIADD R22, R22, 0x400 ;  /* 0x0000040016167836 */ /* 0x000fe40000000000 */
[----:B------:R-:W-:Y:S01]  /*1f60*/  FFMA.FTZ R18, R18, R9, R19 ;  /* 0x0000000912127223 */ /* 0x000fe20000010013 */
[----:B------:R-:W-:Y:S01]  /*1f70*/  VIADD R4, R4, 0x200 ;  /* 0x0000020004047836 */ /* 0x000fe20000000000 */
[----:B------:R-:W-:Y:S01]  /*1f80*/  ISETP.GE.AND P1, PT, R8, R21, PT ;  /* 0x000000150800720c */ /* 0x000fe20003f26270 */
[----:B------:R-:W-:Y:S02]  /*1f90*/  IMAD.X R31, RZ, RZ, R31, P2 ;  /* 0x000000ffff1f7224 */ /* 0x000fe400010e061f */
[----:B------:R-:W-:Y:S01]  /*1fa0*/  FFMA.FTZ R29, R29, R10, R18 ;  /* 0x0000000a1d1d7223 */ /* 0x000fe20000010012 */
[----:B------:R-:W-:Y:S01]  /*1fb0*/  IADD3 R3, P2, R3, 0x200, RZ ;  /* 0x0000020003037810 */ /* 0x000fe20007f5e0ff */
[----:B------:R-:W-:-:S02]  /*1fc0*/  VIADD R0, R0, 0x200 ;  /* 0x0000020000007836 */ /* 0x000fc40000000000 */
[----:B------:R-:W-:Y:S01]  /*1fd0*/  FFMA.FTZ R32, R32, R11, R29 ;  /* 0x0000000b20207223 */ /* 0x000fe2000001001d */
[----:B------:R-:W-:Y:S02]  /*1fe0*/  VIADD R24, R24, 0x400 ;  /* 0x0000040018187836 */ /* 0x000fe40000000000 */
[----:B------:R-:W-:Y:S02]  /*1ff0*/  IMAD.X R2, RZ, RZ, R2, P2 ;  /* 0x000000ffff027224 */ /* 0x000fe400010e0602 */
[----:B------:R-:W-:-:S04]  /*2000*/  FFMA.FTZ R17, R17, R12, R32 ;  /* 0x0000000c11117223 */ /* 0x000fc80000010020 */
[----:B------:R-:W-:-:S04]  /*2010*/  FFMA.FTZ R38, R38, R13, R17 ;  /* 0x0000000d26267223 */ /* 0x000fc80000010011 */
[----:B------:R-:W-:-:S04]  /*2020*/  FFMA.FTZ R39, R39, R14, R38 ;  /* 0x0000000e27277223 */ /* 0x000fc80000010026 */
[----:B------:R-:W-:Y:S01]  /*2030*/  FFMA.FTZ R33, R36, R15, R39 ;  /* 0x0000000f24217223 */ /* 0x000fe20000010027 */
[----:B------:R-:W-:Y:S06]  /*2040*/  @!P1 BRA `(.L_x_1928) ;  /* 0xffffffe0009c9947 */ /* 0x000fec000383ffff */
.L_x_1912:
[----:B------:R-:W-:Y:S05]  /*2050*/  BSYNC B0 ;  /* 0x0000000000007941 */ /* 0x000fea0003800000 */
.L_x_1911:
[----:B------:R-:W0:Y:S01]  /*2060*/  SHFL.DOWN P0, R0, R33, 0x1, 0x1f ;  /* 0x08201f0021007f89 */ /* 0x000e220000000000 */
[----:B------:R-:W-:Y:S01]  /*2070*/  ULDC UR6, c[0x0][0x210] ;  /* 0x0000840000067ab9 */ /* 0x000fe20000000800 */
[----:B------:R-:W1:Y:S01]  /*2080*/  S2R R4, SR_TID.X ;  /* 0x0000000000047919 */ /* 0x000e620000002100 */
[----:B0-----:R-:W-:-:S05]  /*2090*/  @P0 FADD R0, R0, R33 ;  /* 0x0000002100000221 */ /* 0x001fca0000000000 */
[----:B------:R-:W0:Y:S01]  /*20a0*/  SHFL.DOWN P0, R3, R0, 0x2, 0x1f ;  /* 0x08401f0000037f89 */ /* 0x000e220000000000 */
[----:B-1----:R-:W-:Y:S01]  /*20b0*/  LOP3.LUT R4, R4, 0x1f, RZ, 0xc0, !PT ;  /* 0x0000001f04047812 */ /* 0x002fe200078ec0ff */
[----:B0-----:R-:W-:-:S05]  /*20c0*/  @P0 FADD R3, R0, R3 ;  /* 0x0000000300030221 */ /* 0x001fca0000000000 */
[----:B------:R-:W0:Y:S02]  /*20d0*/  SHFL.DOWN P0, R2, R3, 0x4, 0x1f ;  /* 0x08801f0003027f89 */ /* 0x000e240000000000 */
[----:B0-----:R-:W-:Y:S01]  /*20e0*/  @P0 FADD R2, R3, R2 ;  /* 0x0000000203020221 */ /* 0x001fe20000000000 */
[----:B------:R-:W-:-:S04]  /*20f0*/  ISETP.GE.AND P0, PT, R26, UR6, PT ;  /* 0x000000061a007c0c */ /* 0x000fc8000bf06270 */
[----:B------:R-:W0:Y:S01]  /*2100*/  SHFL.DOWN P1, R5, R2, 0x8, 0x1f ;  /* 0x09001f0002057f89 */ /* 0x000e220000020000 */
[----:B------:R-:W-:Y:S01]  /*2110*/  ISETP.NE.OR P0, PT, R4, RZ, P0 ;  /* 0x000000ff0400720c */ /* 0x000fe20000705670 */
[----:B0-----:R-:W-:-:S05]  /*2120*/  @P1 FADD R5, R2, R5 ;  /* 0x0000000502051221 */ /* 0x001fca0000000000 */
[----:B------:R0:W1:Y:S07]  /*2130*/  SHFL.DOWN P1, R0, R5, 0x10, 0x1f ;  /* 0x0a001f0005007f89 */ /* 0x00006e0000020000 */
[----:B------:R-:W-:Y:S05]  /*2140*/  @P0 EXIT ;  /* 0x000000000000094d */ /* 0x000fea0003800000 */
[----:B------:R-:W2:Y:S01]  /*2150*/  LDC.64 R2, c[0x0][0x240] ;  /* 0x00009000ff027b82 */ /* 0x000ea20000000a00 */
[----:B-1----:R-:W-:Y:S01]  /*2160*/  @P1 FADD R0, R5, R0 ;  /* 0x0000000005001221 */ /* 0x002fe20000000000 */
[----:B--2---:R-:W-:-:S05]  /*2170*/  IMAD.WIDE R26, R26, 0x4, R2 ;  /* 0x000000041a1a7825 */ /* 0x004fca00078e0202 */
[----:B------:R-:W-:Y:S01]  /*2180*/  STG.E desc[UR4][R26.64], R0 ;  /* 0x000000001a007986 */ /* 0x000fe2000c101904 */
[----:B------:R-:W-:Y:S05]  /*2190*/  EXIT ;  /* 0x000000000000794d */ /* 0x000fea0003800000 */
.L_x_1929:
        /* <DEDUP_REMOVED lines=14> */
.L_x_2179:


//--------------------- .text._Z26kgemm_4bit_inference_naiveI13__nv_bfloat16Li128ELi16EEviiiPT_PhPfPKfS2_iiii --------------------------
	.section	.text._Z26kgemm_4bit_inference_naiveI13__nv_bfloat16Li128ELi16EEviiiPT_PhPfPKfS2_iiii,"ax",@progbits
	.align	128
        .global         _Z26kgemm_4bit_inference_naiveI13__nv_bfloat16Li128ELi16EEviiiPT_PhPfPKfS2_iiii
        .type           _Z26kgemm_4bit_inference_naiveI13__nv_bfloat16Li128ELi16EEviiiPT_PhPfPKfS2_iiii,@function
        .size           _Z26kgemm_4bit_inference_naiveI13__nv_bfloat16Li128ELi16EEviiiPT_PhPfPKfS2_iiii,(.L_x_2180 - _Z26kgemm_4bit_inference_naiveI13__nv_bfloat16Li128ELi16EEviiiPT_PhPfPKfS2_iiii)
        .other          _Z26kgemm_4bit_inference_naiveI13__nv_bfloat16Li128ELi16EEviiiPT_PhPfPKfS2_iiii,@"STO_CUDA_ENTRY STV_DEFAULT"
_Z26kgemm_4bit_inference_naiveI13__nv_bfloat16Li128ELi16EEviiiPT_PhPfPKfS2_iiii:
.text._Z26kgemm_4bit_inference_naiveI13__nv_bfloat16Li128ELi16EEviiiPT_PhPfPKfS2_iiii:
        /* <DEDUP_REMOVED lines=18> */
[----:B------:R-:W-:Y:S01]  /*0120*/  @!P0 IMAD R4, R7, 0x2, R4 ;  /* 0x0000000207048824 */ /* 0x000fe200078e0204 */
[----:B--2---:R-:W-:-:S05]  /*0130*/  @!P0 F2FP.BF16.F32.PACK_AB R0, RZ, R2 ;  /* 0x00000002ff00823e */ /* 0x004fca00000010ff */
[----:B------:R0:W-:Y:S01]  /*0140*/  @!P0 STS.U16 [R4], R0 ;  /* 0x0000000004008388 */ /* 0x0001e20000000400 */
[----:B------:R-:W-:Y:S01]  /*0150*/  BAR.SYNC.DEFER_BLOCKING 0x0 ;  /* 0x0000000000007b1d */ /* 0x000fe20000010000 */
[----:B-1----:R-:W-:-:S13]  /*0160*/  ISETP.GE.AND P0, PT, R17, R16, PT ;  /* 0x000000101100720c */ /* 0x002fda0003f06270 */
[----:B0-----:R-:W-:Y:S05]  /*0170*/  @P0 BRA `(.L_x_1931) ;  /* 0x0000002400540947 */ /* 0x001fea0003800000 */
[----:B------:R-:W0:Y:S01]  /*0180*/  LDC.64 R2, c[0x0][0x220] ;  /* 0x00008800ff027b82 */ /* 0x000e220000000a00 */
[----:B------:R-:W-:Y:S01]  /*0190*/  ULDC.64 UR6, c[0x0][0x228] ;  /* 0x00008a0000067ab9 */ /* 0x000fe20000000a00 */
        /* <DEDUP_REMOVED lines=10> */
[----:B------:R-:W-:Y:S02]  /*0240*/  IMAD R19, R18, 0x2, R17 ;  /* 0x0000000212137824 */ /* 0x000fe400078e0211 */
[----:B------:R-:W-:Y:S02]  /*0250*/  VIADD R17, R17, 0x1f ;  /* 0x0000001f11117836 */ /* 0x000fe40000000000 */
[----:B0-----:R-:W-:-:S04]  /*0260*/  IMAD.WIDE.U32 R2, R21, 0x40, R2 ;  /* 0x0000004015027825 */ /* 0x001fc800078e0002 */
[----:B------:R-:W-:Y:S01]  /*0270*/  IMAD.SHL.U32 R21, R21, 0x10, RZ ;  /* 0x0000001015157824 */ /* 0x000fe200078e00ff */
[----:B------:R-:W-:-:S03]  /*0280*/  IADD3 R2, P0, R2, 0x20, RZ ;  /* 0x0000002002027810 */ /* 0x000fc60007f1e0ff */
[----:B------:R-:W-:Y:S02]  /*0290*/  IMAD.IADD R18, R18, 0x1, R21 ;  /* 0x0000000112127824 */ /* 0x000fe400078e0215 */
[----:B------:R-:W-:Y:S01]  /*02a0*/  IMAD.X R3, RZ, RZ, R3, P0 ;  /* 0x000000ffff037224 */ /* 0x000fe200000e0603 */
[----:B------:R-:W-:Y:S01]  /*02b0*/  ISETP.GE.AND P0, PT, R22, UR8, PT ;  /* 0x0000000816007c0c */ /* 0x000fe2000bf06270 */
[----:B-1----:R-:W-:-:S12]  /*02c0*/  IMAD.MOV.U32 R15, RZ, RZ, R18 ;  /* 0x000000ffff0f7224 */ /* 0x002fd800078e0012 */
.L_x_1947:
[----:B------:R-:W0:Y:S01]  /*02d0*/  LDC.64 R4, c[0x0][0x230] ;  /* 0x00008c00ff047b82 */ /* 0x000e220000000a00 */
[----:B------:R-:W-:-:S05]  /*02e0*/  SHF.R.S32.HI R9, RZ, R20, R19 ;  /* 0x00000014ff097219 */ /* 0x000fca0000011413 */
[----:B0-----:R-:W-:-:S05]  /*02f0*/  IMAD.WIDE R8, R9, 0x4, R4 ;  /* 0x0000000409087825 */ /* 0x001fca00078e0204 */
[----:B------:R-:W2:Y:S01]  /*0300*/  LDG.E.CONSTANT R27, desc[UR4][R8.64] ;  /* 0x00000004081b7981 */ /* 0x000ea2000c1e9900 */
[----:B------:R-:W-:Y:S01]  /*0310*/  BSSY B1, `(.L_x_1932) ;  /* 0x0000072000017945 */ /* 0x000fe20003800000 */
[----:B------:R-:W-:Y:S02]  /*0320*/  IMAD.MOV.U32 R7, RZ, RZ, 0x77777777 ;  /* 0x77777777ff077424 */ /* 0x000fe400078e00ff */
[----:B------:R-:W-:Y:S02]  /*0330*/  IMAD.MOV.U32 R6, RZ, RZ, 0x77777777 ;  /* 0x77777777ff067424 */ /* 0x000fe400078e00ff */
[----:B------:R-:W-:Y:S02]  /*0340*/  IMAD.MOV.U32 R5, RZ, RZ, 0x77777777 ;  /* 0x77777777ff057424 */ /* 0x000fe400078e00ff */
[----:B------:R-:W-:Y:S01]  /*0350*/  IMAD.MOV.U32 R4, RZ, RZ, 0x77777777 ;  /* 0x77777777ff047424 */ /* 0x000fe200078e00ff */
[----:B--2---:R-:W-:Y:S01]  /*0360*/  F2FP.BF16.F32.PACK_AB R27, RZ, R27 ;  /* 0x0000001bff1b723e */ /* 0x004fe200000010ff */
[----:B------:R-:W-:Y:S06]  /*0370*/  @P0 BRA `(.L_x_1933) ;  /* 0x0000000400ac0947 */ /* 0x000fec0003800000 */
[----:B------:R-:W-:-:S05]  /*0380*/  VIADD R5, R21, 0x10 ;  /* 0x0000001015057836 */ /* 0x000fca0000000000 */
[----:B------:R-:W-:-:S13]  /*0390*/  ISETP.GE.AND P1, PT, R5, R16, PT ;  /* 0x000000100500720c */ /* 0x000fda0003f26270 */
[----:B------:R-:W-:Y:S05]  /*03a0*/  @!P1 BRA `(.L_x_1934) ;  /* 0x0000000400889947 */ /* 0x000fea0003800000 */
[C---:B------:R-:W-:Y:S01]  /*03b0*/  VIADD R5, R21.reuse, 0x4 ;  /* 0x0000000415057836 */ /* 0x040fe20000000000 */
[C---:B------:R-:W-:Y:S01]  /*03c0*/  IADD3 R4, P3, R18.reuse, R25, RZ ;  /* 0x0000001912047210 */ /* 0x040fe20007f7e0ff */
[C---:B------:R-:W-:Y:S01]  /*03d0*/  VIADD R7, R21.reuse, 0x5 ;  /* 0x0000000515077836 */ /* 0x040fe20000000000 */
[CC--:B------:R-:W-:Y:S01]  /*03e0*/  ISETP.GE.AND P2, PT, R21.reuse, R16.reuse, PT ;  /* 0x000000101500720c */ /* 0x0c0fe20003f46270 */
[----:B------:R-:W-:Y:S01]  /*03f0*/  VIADD R11, R21, 0x8 ;  /* 0x00000008150b7836 */ /* 0x000fe20000000000 */
[-C--:B------:R-:W-:Y:S02]  /*0400*/  ISETP.GE.AND P1, PT, R5, R16.reuse, PT ;  /* 0x000000100500720c */ /* 0x080fe40003f26270 */
[----:B------:R-:W-:Y:S02]  /*0410*/  LEA.HI.X.SX32 R5, R18, R23, 0x1, P3 ;  /* 0x0000001712057211 */ /* 0x000fe400018f0eff */
[-C--:B------:R-:W-:Y:S02]  /*0420*/  ISETP.GE.AND P3, PT, R7, R16.reuse, PT ;  /* 0x000000100700720c */ /* 0x080fe40003f66270 */
[----:B------:R-:W-:-:S05]  /*0430*/  ISETP.GE.AND P4, PT, R11, R16, PT ;  /* 0x000000100b00720c */ /* 0x000fca0003f86270 */
[----:B------:R-:W2:Y:S04]  /*0440*/  @!P2 LDG.E.U8 R10, desc[UR4][R4.64] ;  /* 0x00000004040aa981 */ /* 0x000ea8000c1e1100 */
[----:B------:R-:W3:Y:S04]  /*0450*/  @!P1 LDG.E.U8 R9, desc[UR4][R4.64+0x4] ;  /* 0x0000040404099981 */ /* 0x000ee8000c1e1100 */
[----:B------:R-:W4:Y:S04]  /*0460*/  @!P3 LDG.E.U8 R8, desc[UR4][R4.64+0x5] ;  /* 0x000005040408b981 */ /* 0x000f28000c1e1100 */
[----:B------:R-:W5:Y:S01]  /*0470*/  @!P4 LDG.E.U8 R7, desc[UR4][R4.64+0x8] ;  /* 0x000008040407c981 */ /* 0x000f62000c1e1100 */
[----:B------:R-:W-:-:S02]  /*0480*/  VIADD R29, R21, 0x6 ;  /* 0x00000006151d7836 */ /* 0x000fc40000000000 */
[----:B------:R-:W-:Y:S01]  /*0490*/  VIADD R31, R21, 0x9 ;  /* 0x00000009151f7836 */ /* 0x000fe20000000000 */
[----:B------:R-:W-:Y:S02]  /*04a0*/  @P1 LOP3.LUT R11, R14, 0xffffff00, RZ, 0xc0, !PT ;  /* 0xffffff000e0b1812 */ /* 0x000fe400078ec0ff */
[-C--:B------:R-:W-:Y:S02]  /*04b0*/  ISETP.GE.AND P5, PT, R29, R16.reuse, PT ;  /* 0x000000101d00720c */ /* 0x080fe40003fa6270 */
[----:B------:R-:W-:Y:S01]  /*04c0*/  ISETP.GE.AND P6, PT, R31, R16, PT ;  /* 0x000000101f00720c */ /* 0x000fe20003fc6270 */
[----:B------:R-:W-:Y:S01]  /*04d0*/  VIADD R31, R21, 0xc ;  /* 0x0000000c151f7836 */ /* 0x000fe20000000000 */
[----:B------:R-:W-:Y:S02]  /*04e0*/  @P1 LOP3.LUT R11, R11, 0x77, RZ, 0xfc, !PT ;  /* 0x000000770b0b1812 */ /* 0x000fe400078efcff */
[----:B------:R-:W-:Y:S01]  /*04f0*/  @P2 LOP3.LUT R6, R13, 0xffffff00, RZ, 0xc0, !PT ;  /* 0xffffff000d062812 */ /* 0x000fe200078ec0ff */
[----:B------:R-:W-:-:S03]  /*0500*/  VIADD R29, R21, 0xa ;  /* 0x0000000a151d7836 */ /* 0x000fc60000000000 */
[----:B------:R-:W-:Y:S02]  /*0510*/  @P2 LOP3.LUT R6, R6, 0x77, RZ, 0xfc, !PT ;  /* 0x0000007706062812 */ /* 0x000fe400078efcff */
[----:B------:R-:W-:-:S04]  /*0520*/  @P4 LOP3.LUT R24, R12, 0xffffff00, RZ, 0xc0, !PT ;  /* 0xffffff000c184812 */ /* 0x000fc800078ec0ff */
[----:B------:R-:W-:Y:S02]  /*0530*/  @P4 LOP3.LUT R24, R24, 0x77, RZ, 0xfc, !PT ;  /* 0x0000007718184812 */ /* 0x000fe400078efcff */
[----:B---3--:R-:W-:Y:S02]  /*0540*/  @!P1 LOP3.LUT R11, R9, 0xffffff00, R14, 0xf8, !PT ;  /* 0xffffff00090b9812 */ /* 0x008fe400078ef80e */
[-C--:B------:R-:W-:Y:S02]  /*0550*/  ISETP.GE.AND P1, PT, R31, R16.reuse, PT ;  /* 0x000000101f00720c */ /* 0x080fe40003f26270 */
[----:B------:R-:W-:Y:S02]  /*0560*/  LOP3.LUT R9, R11, 0xffff00ff, RZ, 0xc0, !PT ;  /* 0xffff00ff0b097812 */ /* 0x000fe400078ec0ff */
[----:B------:R-:W3:Y:S01]  /*0570*/  @!P5 LDG.E.U8 R11, desc[UR4][R4.64+0x6] ;  /* 0x00000604040bd981 */ /* 0x000ee2000c1e1100 */
[----:B--2---:R-:W-:Y:S02]  /*0580*/  @!P2 LOP3.LUT R6, R10, 0xffffff00, R13, 0xf8, !PT ;  /* 0xffffff000a06a812 */ /* 0x004fe400078ef80d */
[----:B------:R-:W-:Y:S01]  /*0590*/  @P3 LOP3.LUT R13, R9, 0x7700, RZ, 0xfc, !PT ;  /* 0x00007700090d3812 */ /* 0x000fe200078efcff */
[----:B----4-:R-:W-:Y:S01]  /*05a0*/  @!P3 IMAD R13, R8, 0x100, R9 ;  /* 0x00000100080db824 */ /* 0x010fe200078e0209 */
[----:B------:R-:W-:Y:S01]  /*05b0*/  ISETP.GE.AND P2, PT, R29, R16, PT ;  /* 0x000000101d00720c */ /* 0x000fe20003f46270 */
[----:B------:R-:W2:Y:S01]  /*05c0*/  @!P6 LDG.E.U8 R10, desc[UR4][R4.64+0x9] ;  /* 0x00000904040ae981 */ /* 0x000ea2000c1e1100 */
[----:B------:R-:W-:-:S02]  /*05d0*/  VIADD R29, R21, 0xd ;  /* 0x0000000d151d7836 */ /* 0x000fc40000000000 */
[----:B------:R-:W-:Y:S01]  /*05e0*/  VIADD R9, R21, 0x1 ;  /* 0x0000000115097836 */ /* 0x000fe20000000000 */
[----:B-----5:R-:W-:Y:S01]  /*05f0*/  @!P4 LOP3.LUT R24, R7, 0xffffff00, R12, 0xf8, !PT ;  /* 0xffffff000718c812 */ /* 0x020fe200078ef80c */
[----:B------:R-:W4:Y:S01]  /*0600*/  @!P1 LDG.E.U8 R31, desc[UR4][R4.64+0xc] ;  /* 0x00000c04041f9981 */ /* 0x000f22000c1e1100 */
[-C--:B------:R-:W-:Y:S02]  /*0610*/  ISETP.GE.AND P3, PT, R29, R16.reuse, PT ;  /* 0x000000101d00720c */ /* 0x080fe40003f66270 */
[----:B------:R-:W-:-:S04]  /*0620*/  ISETP.GE.AND P4, PT, R9, R16, PT ;  /* 0x000000100900720c */ /* 0x000fc80003f86270 */
[----:B------:R-:W5:Y:S07]  /*0630*/  @!P2 LDG.E.U8 R12, desc[UR4][R4.64+0xa] ;  /* 0x00000a04040ca981 */ /* 0x000f6e000c1e1100 */
[----:B------:R-:W5:Y:S04]  /*0640*/  @!P3 LDG.E.U8 R8, desc[UR4][R4.64+0xd] ;  /* 0x00000d040408b981 */ /* 0x000f68000c1e1100 */
[----:B------:R-:W5:Y:S01]  /*0650*/  @!P4 LDG.E.U8 R9, desc[UR4][R4.64+0x1] ;  /* 0x000001040409c981 */ /* 0x000f62000c1e1100 */
[----:B------:R-:W-:-:S02]  /*0660*/  LOP3.LUT R14, R13, 0xff00ffff, RZ, 0xc0, !PT ;  /* 0xff00ffff0d0e7812 */ /* 0x000fc400078ec0ff */
[----:B------:R-:W-:Y:S02]  /*0670*/  LOP3.LUT R29, R24, 0xffff00ff, RZ, 0xc0, !PT ;  /* 0xffff00ff181d7812 */ /* 0x000fe400078ec0ff */
[----:B------:R-:W-:Y:S02]  /*0680*/  @P5 LOP3.LUT R7, R14, 0x770000, RZ, 0xfc, !PT ;  /* 0x007700000e075812 */ /* 0x000fe400078efcff */
[----:B------:R-:W-:Y:S01]  /*0690*/  @P6 LOP3.LUT R24, R29, 0x7700, RZ, 0xfc, !PT ;  /* 0x000077001d186812 */ /* 0x000fe200078efcff */
[----:B------:R-:W-:Y:S02]  /*06a0*/  VIADD R13, R21, 0x7 ;  /* 0x00000007150d7836 */ /* 0x000fe40000000000 */
[----:B---3--:R-:W-:Y:S01]  /*06b0*/  @!P5 IMAD R7, R11, 0x10000, R14 ;  /* 0x000100000b07d824 */ /* 0x008fe200078e020e */
[----:B------:R-:W-:Y:S01]  /*06c0*/  @P1 LOP3.LUT R11, R0, 0xffffff00, RZ, 0xc0, !PT ;  /* 0xffffff00000b1812 */ /* 0x000fe200078ec0ff */
[----:B--2---:R-:W-:-:S03]  /*06d0*/  @!P6 IMAD R24, R10, 0x100, R29 ;  /* 0x000001000a18e824 */ /* 0x004fc600078e021d */
[----:B------:R-:W-:Y:S01]  /*06e0*/  @P1 LOP3.LUT R10, R11, 0x77, RZ, 0xfc, !PT ;  /* 0x000000770b0a1812 */ /* 0x000fe200078efcff */
[C---:B------:R-:W-:Y:S02]  /*06f0*/  VIADD R11, R21.reuse, 0x2 ;  /* 0x00000002150b7836 */ /* 0x040fe40000000000 */
[----:B------:R-:W-:Y:S01]  /*0700*/  VIADD R29, R21, 0xe ;  /* 0x0000000e151d7836 */ /* 0x000fe20000000000 */
[-C--:B------:R-:W-:Y:S02]  /*0710*/  ISETP.GE.AND P6, PT, R13, R16.reuse, PT ;  /* 0x000000100d00720c */ /* 0x080fe40003fc6270 */
[----:B----4-:R-:W-:Y:S02]  /*0720*/  @!P1 LOP3.LUT R10, R31, 0xffffff00, R0, 0xf8, !PT ;  /* 0xffffff001f0a9812 */ /* 0x010fe400078ef800 */
[----:B------:R-:W-:Y:S02]  /*0730*/  LOP3.LUT R13, R24, 0xff00ffff, RZ, 0xc0, !PT ;  /* 0xff00ffff180d7812 */ /* 0x000fe400078ec0ff */
[-C--:B------:R-:W-:Y:S01]  /*0740*/  ISETP.GE.AND P1, PT, R11, R16.reuse, PT ;  /* 0x000000100b00720c */ /* 0x080fe20003f26270 */
[----:B------:R-:W-:Y:S01]  /*0750*/  VIADD R11, R21, 0xb ;  /* 0x0000000b150b7836 */ /* 0x000fe20000000000 */
[----:B------:R-:W-:-:S02]  /*0760*/  ISETP.GE.AND P5, PT, R29, R16, PT ;  /* 0x000000101d00720c */ /* 0x000fc40003fa6270 */
[----:B------:R-:W-:Y:S01]  /*0770*/  @P2 LOP3.LUT R0, R13, 0x770000, RZ, 0xfc, !PT ;  /* 0x007700000d002812 */ /* 0x000fe200078efcff */
[----:B-----5:R-:W-:Y:S01]  /*0780*/  @!P2 IMAD R0, R12, 0x10000, R13 ;  /* 0x000100000c00a824 */ /* 0x020fe200078e020d */
[----:B------:R-:W-:Y:S01]  /*0790*/  LOP3.LUT R29, R10, 0xffff00ff, RZ, 0xc0, !PT ;  /* 0xffff00ff0a1d7812 */ /* 0x000fe200078ec0ff */
[----:B------:R-:W-:Y:S01]  /*07a0*/  VIADD R13, R21, 0xf ;  /* 0x0000000f150d7836 */ /* 0x000fe20000000000 */
[----:B------:R-:W-:Y:S02]  /*07b0*/  LOP3.LUT R10, R6, 0xffff00ff, RZ, 0xc0, !PT ;  /* 0xffff00ff060a7812 */ /* 0x000fe400078ec0ff */
[-C--:B------:R-:W-:Y:S01]  /*07c0*/  ISETP.GE.AND P2, PT, R11, R16.reuse, PT ;  /* 0x000000100b00720c */ /* 0x080fe20003f46270 */
[----:B------:R-:W-:Y:S01]  /*07d0*/  VIADD R11, R21, 0x3 ;  /* 0x00000003150b7836 */ /* 0x000fe20000000000 */
[----:B------:R-:W-:Y:S01]  /*07e0*/  @P3 LOP3.LUT R12, R29, 0x7700, RZ, 0xfc, !PT ;  /* 0x000077001d0c3812 */ /* 0x000fe200078efcff */
[----:B------:R-:W-:Y:S01]  /*07f0*/  @!P3 IMAD R12, R8, 0x100, R29 ;  /* 0x00000100080cb824 */ /* 0x000fe200078e021d */
[----:B------:R-:W-:Y:S01]  /*0800*/  @P4 LOP3.LUT R6, R10, 0x7700, RZ, 0xfc, !PT ;  /* 0x000077000a064812 */ /* 0x000fe200078efcff */
[----:B------:R-:W-:Y:S01]  /*0810*/  @!P4 IMAD R6, R9, 0x100, R10 ;  /* 0x000001000906c824 */ /* 0x000fe200078e020a */
[-C--:B------:R-:W-:Y:S01]  /*0820*/  ISETP.GE.AND P3, PT, R13, R16.reuse, PT ;  /* 0x000000100d00720c */ /* 0x080fe20003f66270 */
[----:B------:R-:W2:Y:S01]  /*0830*/  @!P5 LDG.E.U8 R14, desc[UR4][R4.64+0xe] ;  /* 0x00000e04040ed981 */ /* 0x000ea2000c1e1100 */
[----:B------:R-:W-:-:S03]  /*0840*/  ISETP.GE.AND P4, PT, R11, R16, PT ;  /* 0x000000100b00720c */ /* 0x000fc60003f86270 */
[----:B------:R-:W3:Y:S04]  /*0850*/  @!P1 LDG.E.U8 R11, desc[UR4][R4.64+0x2] ;  /* 0x00000204040b9981 */ /* 0x000ee8000c1e1100 */
[----:B------:R-:W4:Y:S04]  /*0860*/  @!P6 LDG.E.U8 R8, desc[UR4][R4.64+0x7] ;  /* 0x000007040408e981 */ /* 0x000f28000c1e1100 */
[----:B------:R-:W5:Y:S04]  /*0870*/  @!P2 LDG.E.U8 R9, desc[UR4][R4.64+0xb] ;  /* 0x00000b040409a981 */ /* 0x000f68000c1e1100 */
[----:B------:R-:W5:Y:S04]  /*0880*/  @!P3 LDG.E.U8 R10, desc[UR4][R4.64+0xf] ;  /* 0x00000f04040ab981 */ /* 0x000f68000c1e1100 */
[----:B------:R0:W5:Y:S01]  /*0890*/  @!P4 LDG.E.U8 R13, desc[UR4][R4.64+0x3] ;  /* 0x00000304040dc981 */ /* 0x000162000c1e1100 */
[----:B------:R-:W-:-:S02]  /*08a0*/  LOP3.LUT R29, R12, 0xff00ffff, RZ, 0xc0, !PT ;  /* 0xff00ffff0c1d7812 */ /* 0x000fc400078ec0ff */
[----:B------:R-:W-:Y:S02]  /*08b0*/  LOP3.LUT R12, R6, 0xff00ffff, RZ, 0xc0, !PT ;  /* 0xff00ffff060c7812 */ /* 0x000fe400078ec0ff */
[----:B------:R-:W-:Y:S02]  /*08c0*/  @P5 LOP3.LUT R24, R29, 0x770000, RZ, 0xfc, !PT ;  /* 0x007700001d185812 */ /* 0x000fe400078efcff */
[----:B------:R-:W-:Y:S01]  /*08d0*/  @P1 LOP3.LUT R6, R12, 0x770000, RZ, 0xfc, !PT ;  /* 0x007700000c061812 */ /* 0x000fe200078efcff */
[----:B--2---:R-:W-:Y:S02]  /*08e0*/  @!P5 IMAD R24, R14, 0x10000, R29 ;  /* 0x000100000e18d824 */ /* 0x004fe400078e021d */
[----:B---3--:R-:W-:Y:S01]  /*08f0*/  @!P1 IMAD R6, R11, 0x10000, R12 ;  /* 0x000100000b069824 */ /* 0x008fe200078e020c */
[----:B------:R-:W-:Y:S02]  /*0900*/  LOP3.LUT R12, R0, 0xffffff, RZ, 0xc0, !PT ;  /* 0x00ffffff000c7812 */ /* 0x000fe400078ec0ff */
[----:B------:R-:W-:-:S02]  /*0910*/  LOP3.LUT R11, R7, 0xffffff, RZ, 0xc0, !PT ;  /* 0x00ffffff070b7812 */ /* 0x000fc400078ec0ff */
[----:B------:R-:W-:Y:S02]  /*0920*/  LOP3.LUT R29, R24, 0xffffff, RZ, 0xc0, !PT ;  /* 0x00ffffff181d7812 */ /* 0x000fe400078ec0ff */
[----:B------:R-:W-:Y:S02]  /*0930*/  LOP3.LUT R0, R6, 0xffffff, RZ, 0xc0, !PT ;  /* 0x00ffffff06007812 */ /* 0x000fe400078ec0ff */
[----:B0-----:R-:W-:Y:S02]  /*0940*/  @P6 LOP3.LUT R5, R11, 0x77000000, RZ, 0xfc, !PT ;  /* 0x770000000b056812 */ /* 0x001fe400078efcff */
[----:B------:R-:W-:Y:S02]  /*0950*/  @P2 LOP3.LUT R6, R12, 0x77000000, RZ, 0xfc, !PT ;  /* 0x770000000c062812 */ /* 0x000fe400078efcff */
[----:B------:R-:W-:Y:S02]  /*0960*/  @P3 LOP3.LUT R7, R29, 0x77000000, RZ, 0xfc, !PT ;  /* 0x770000001d073812 */ /* 0x000fe400078efcff */
[----:B------:R-:W-:-:S02]  /*0970*/  @P4 LOP3.LUT R4, R0, 0x77000000, RZ, 0xfc, !PT ;  /* 0x7700000000044812 */ /* 0x000fc400078efcff */
[----:B----4-:R-:W-:Y:S02]  /*0980*/  @!P6 PRMT R5, R8, 0x654, R11 ;  /* 0x000006540805e816 */ /* 0x010fe4000000000b */
[----:B-----5:R-:W-:Y:S02]  /*0990*/  @!P2 PRMT R6, R9, 0x654, R12 ;  /* 0x000006540906a816 */ /* 0x020fe4000000000c */
[----:B------:R-:W-:Y:S02]  /*09a0*/  @!P3 PRMT R7, R10, 0x654, R29 ;  /* 0x000006540a07b816 */ /* 0x000fe4000000001d */
[----:B------:R-:W-:Y:S01]  /*09b0*/  @!P4 PRMT R4, R13, 0x654, R0 ;  /* 0x000006540d04c816 */ /* 0x000fe20000000000 */
[----:B------:R-:W-:Y:S06]  /*09c0*/  BRA `(.L_x_1933) ;  /* 0x0000000000187947 */ /* 0x000fec0003800000 */
.L_x_1934:
[----:B------:R-:W0:Y:S01]  /*09d0*/  LDC.64 R4, c[0x0][0x228] ;  /* 0x00008a00ff047b82 */ /* 0x000e220000000a00 */
[----:B------:R-:W-:-:S04]  /*09e0*/  SHF.R.S32.HI R0, RZ, 0x1f, R15 ;  /* 0x0000001fff007819 */ /* 0x000fc8000001140f */
[----:B------:R-:W-:-:S04]  /*09f0*/  LEA.HI R0, R0, R15, RZ, 0x4 ;  /* 0x0000000f00007211 */ /* 0x000fc800078f20ff */
[----:B------:R-:W-:-:S05]  /*0a00*/  SHF.R.S32.HI R7, RZ, 0x4, R0 ;  /* 0x00000004ff077819 */ /* 0x000fca0000011400 */
[----:B0-----:R-:W-:-:S06]  /*0a10*/  IMAD.WIDE R4, R7, 0x10, R4 ;  /* 0x0000001007047825 */ /* 0x001fcc00078e0204 */
[----:B------:R-:W5:Y:S02]  /*0a20*/  LDG.E.128 R4, desc[UR4][R4.64] ;  /* 0x0000000404047981 */ /* 0x000f64000c1e1d00 */
.L_x_1933:
[----:B------:R-:W-:Y:S05]  /*0a30*/  BSYNC B1 ;  /* 0x0000000000017941 */ /* 0x000fea0003800000 */
.L_x_1932:
[----:B------:R-:W0:Y:S01]  /*0a40*/  S2R R9, SR_CgaCtaId ;  /* 0x0000000000097919 */ /* 0x000e220000008800 */
[----:B------:R-:W-:Y:S01]  /*0a50*/  MOV R26, 0x400 ;  /* 0x00000400001a7802 */ /* 0x000fe20000000f00 */
[----:B-----5:R-:W-:Y:S01]  /*0a60*/  IMAD.SHL.U32 R8, R4, 0x2, RZ ;  /* 0x0000000204087824 */ /* 0x020fe200078e00ff */
[--C-:B------:R-:W-:Y:S01]  /*0a70*/  SHF.R.U32.HI R0, RZ, 0x3, R4.reuse ;  /* 0x00000003ff007819 */ /* 0x100fe20000011604 */
[----:B------:R-:W-:Y:S01]  /*0a80*/  BSSY B1, `(.L_x_1935) ;  /* 0x0000056000017945 */ /* 0x000fe20003800000 */
[--C-:B------:R-:W-:Y:S02]  /*0a90*/  SHF.R.U32.HI R14, RZ, 0x13, R4.reuse ;  /* 0x00000013ff0e7819 */ /* 0x100fe40000011604 */
[--C-:B------:R-:W-:Y:S02]  /*0aa0*/  SHF.R.U32.HI R30, RZ, 0x1b, R4.reuse ;  /* 0x0000001bff1e7819 */ /* 0x100fe40000011604 */
[--C-:B------:R-:W-:Y:S02]  /*0ab0*/  SHF.R.U32.HI R10, RZ, 0xb, R4.reuse ;  /* 0x0000000bff0a7819 */ /* 0x100fe40000011604 */
[----:B------:R-:W-:-:S02]  /*0ac0*/  SHF.R.U32.HI R12, RZ, 0x7, R4 ;  /* 0x00000007ff0c7819 */ /* 0x000fc40000011604 */
[--C-:B------:R-:W-:Y:S02]  /*0ad0*/  SHF.R.U32.HI R24, RZ, 0xf, R4.reuse ;  /* 0x0000000fff187819 */ /* 0x100fe40000011604 */
[----:B------:R-:W-:Y:S02]  /*0ae0*/  SHF.R.U32.HI R32, RZ, 0x17, R4 ;  /* 0x00000017ff207819 */ /* 0x000fe40000011604 */
[----:B------:R-:W-:Y:S02]  /*0af0*/  LOP3.LUT R31, R14, 0x1e, RZ, 0xc0, !PT ;  /* 0x0000001e0e1f7812 */ /* 0x000fe400078ec0ff */
[----:B------:R-:W-:Y:S02]  /*0b00*/  LOP3.LUT R35, R30, 0x1e, RZ, 0xc0, !PT ;  /* 0x0000001e1e237812 */ /* 0x000fe400078ec0ff */
[----:B------:R-:W-:Y:S02]  /*0b10*/  LOP3.LUT R11, R8, 0x1e, RZ, 0xc0, !PT ;  /* 0x0000001e080b7812 */ /* 0x000fe400078ec0ff */
[----:B------:R-:W-:-:S02]  /*0b20*/  LOP3.LUT R13, R10, 0x1e, RZ, 0xc0, !PT ;  /* 0x0000001e0a0d7812 */ /* 0x000fc400078ec0ff */
[----:B------:R-:W-:Y:S02]  /*0b30*/  LOP3.LUT R29, R12, 0x1e, RZ, 0xc0, !PT ;  /* 0x0000001e0c1d7812 */ /* 0x000fe400078ec0ff */
[----:B------:R-:W-:Y:S02]  /*0b40*/  LOP3.LUT R33, R24, 0x1e, RZ, 0xc0, !PT ;  /* 0x0000001e18217812 */ /* 0x000fe400078ec0ff */
[----:B------:R-:W-:Y:S01]  /*0b50*/  LOP3.LUT R37, R32, 0x1e, RZ, 0xc0, !PT ;  /* 0x0000001e20257812 */ /* 0x000fe200078ec0ff */
[----:B------:R-:W1:Y:S01]  /*0b60*/  LDC R24, c[0x0][0x218] ;  /* 0x00008600ff187b82 */ /* 0x000e620000000800 */
[----:B0-----:R-:W-:Y:S02]  /*0b70*/  LEA R26, R9, R26, 0x18 ;  /* 0x0000001a091a7211 */ /* 0x001fe400078ec0ff */
[----:B------:R-:W-:-:S03]  /*0b80*/  LOP3.LUT R9, R0, 0x1e, RZ, 0xc0, !PT ;  /* 0x0000001e00097812 */ /* 0x000fc600078ec0ff */
[C---:B------:R-:W-:Y:S02]  /*0b90*/  IMAD.IADD R12, R26.reuse, 0x1, R31 ;  /* 0x000000011a0c7824 */ /* 0x040fe400078e021f */
[C---:B------:R-:W-:Y:S02]  /*0ba0*/  IMAD.IADD R0, R26.reuse, 0x1, R9 ;  /* 0x000000011a007824 */ /* 0x040fe400078e0209 */
[C---:B------:R-:W-:Y:S02]  /*0bb0*/  IMAD.IADD R35, R26.reuse, 0x1, R35 ;  /* 0x000000011a237824 */ /* 0x040fe400078e0223 */
[C---:B------:R-:W-:Y:S01]  /*0bc0*/  IMAD.IADD R11, R26.reuse, 0x1, R11 ;  /* 0x000000011a0b7824 */ /* 0x040fe200078e020b */
[----:B------:R-:W0:Y:S01]  /*0bd0*/  LDS.U16 R12, [R12] ;  /* 0x000000000c0c7984 */ /* 0x000e220000000400 */
[C---:B------:R-:W-:Y:S02]  /*0be0*/  IMAD.IADD R13, R26.reuse, 0x1, R13 ;  /* 0x000000011a0d7824 */ /* 0x040fe400078e020d */
[C---:B------:R-:W-:Y:S01]  /*0bf0*/  IMAD.IADD R10, R26.reuse, 0x1, R29 ;  /* 0x000000011a0a7824 */ /* 0x040fe200078e021d */
[----:B------:R-:W2:Y:S01]  /*0c00*/  LDS.U16 R0, [R0] ;  /* 0x0000000000007984 */ /* 0x000ea20000000400 */
[----:B------:R-:W-:-:S02]  /*0c10*/  IMAD.IADD R14, R26, 0x1, R33 ;  /* 0x000000011a0e7824 */ /* 0x000fc400078e0221 */
[----:B------:R-:W-:Y:S01]  /*0c20*/  IMAD.IADD R37, R26, 0x1, R37 ;  /* 0x000000011a257824 */ /* 0x000fe200078e0225 */
[----:B------:R-:W3:Y:S01]  /*0c30*/  LDS.U16 R36, [R35] ;  /* 0x0000000023247984 */ /* 0x000ee20000000400 */
[----:B------:R-:W-:-:S03]  /*0c40*/  VIADD R9, R17, 0xffffffe9 ;  /* 0xffffffe911097836 */ /* 0x000fc60000000000 */
[----:B------:R-:W4:Y:S02]  /*0c50*/  LDS.U16 R30, [R11] ;  /* 0x000000000b1e7984 */ /* 0x000f240000000400 */
[----:B-1----:R-:W-:Y:S02]  /*0c60*/  ISETP.GE.AND P2, PT, R9, R24, PT ;  /* 0x000000180900720c */ /* 0x002fe40003f46270 */
[----:B------:R1:W4:Y:S04]  /*0c70*/  LDS.U16 R8, [R13] ;  /* 0x000000000d087984 */ /* 0x0003280000000400 */
[----:B------:R-:W4:Y:S04]  /*0c80*/  LDS.U16 R32, [R10] ;  /* 0x000000000a207984 */ /* 0x000f280000000400 */
[----:B------:R0:W4:Y:S01]  /*0c90*/  LDS.U16 R34, [R14] ;  /* 0x000000000e227984 */ /* 0x0001220000000400 */
[----:B-1----:R-:W-:-:S03]  /*0ca0*/  IMAD.MOV.U32 R13, RZ, RZ, R4 ;  /* 0x000000ffff0d7224 */ /* 0x002fc600078e0004 */
[----:B------:R-:W1:Y:S01]  /*0cb0*/  LDS.U16 R38, [R37] ;  /* 0x0000000025267984 */ /* 0x000e620000000400 */
[----:B0-----:R-:W-:Y:S02]  /*0cc0*/  IMAD.MOV.U32 R14, RZ, RZ, R5 ;  /* 0x000000ffff0e7224 */ /* 0x001fe400078e0005 */
[-C--:B------:R-:W-:Y:S02]  /*0cd0*/  HMUL2.BF16_V2 R33, R12.H0_H0, R27.reuse.H0_H0 ;  /* 0x2000001b0c217232 */ /* 0x080fe40000200800 */
[----:B------:R-:W-:Y:S02]  /*0ce0*/  IMAD.MOV.U32 R12, RZ, RZ, R6 ;  /* 0x000000ffff0c7224 */ /* 0x000fe400078e0006 */
[-C--:B--2---:R-:W-:Y:S02]  /*0cf0*/  HMUL2.BF16_V2 R29, R0.H0_H0, R27.reuse.H0_H0 ;  /* 0x2000001b001d7232 */ /* 0x084fe40000200800 */
[----:B------:R-:W-:Y:S02]  /*0d00*/  IMAD.MOV.U32 R0, RZ, RZ, R7 ;  /* 0x000000ffff007224 */ /* 0x000fe400078e0007 */
[----:B---3--:R-:W-:-:S02]  /*0d10*/  HMUL2.BF16_V2 R35, R36.H0_H0, R27.H0_H0 ;  /* 0x2000001b24237232 */ /* 0x008fc40000200800 */
[-C--:B----4-:R-:W-:Y:S02]  /*0d20*/  HMUL2.BF16_V2 R30, R30.H0_H0, R27.reuse.H0_H0 ;  /* 0x2000001b1e1e7232 */ /* 0x090fe40000200800 */
[-C--:B------:R-:W-:Y:S02]  /*0d30*/  HMUL2.BF16_V2 R31, R8.H0_H0, R27.reuse.H0_H0 ;  /* 0x2000001b081f7232 */ /* 0x080fe40000200800 */
[-C--:B------:R-:W-:Y:S02]  /*0d40*/  HMUL2.BF16_V2 R32, R32.H0_H0, R27.reuse.H0_H0 ;  /* 0x2000001b20207232 */ /* 0x080fe40000200800 */
[-C--:B------:R-:W-:Y:S02]  /*0d50*/  HMUL2.BF16_V2 R34, R34.H0_H0, R27.reuse.H0_H0 ;  /* 0x2000001b22227232 */ /* 0x080fe40000200800 */
[----:B-1----:R-:W-:Y:S01]  /*0d60*/  HMUL2.BF16_V2 R36, R38.H0_H0, R27.H0_H0 ;  /* 0x2000001b26247232 */ /* 0x002fe20000200800 */
[----:B------:R-:W-:Y:S06]  /*0d70*/  @!P2 BRA `(.L_x_1936) ;  /* 0x000000000094a947 */ /* 0x000fec0003800000 */
[----:B------:R-:W-:-:S05]  /*0d80*/  VIADD R9, R17, 0xffffffe7 ;  /* 0xffffffe711097836 */ /* 0x000fca0000000000 */
[----:B------:R-:W-:Y:S01]  /*0d90*/  ISETP.GE.AND P1, PT, R9, R24, PT ;  /* 0x000000180900720c */ /* 0x000fe20003f26270 */
[----:B------:R-:W-:-:S05]  /*0da0*/  VIADD R9, R17, 0xffffffe8 ;  /* 0xffffffe811097836 */ /* 0x000fca0000000000 */
[----:B------:R-:W-:-:S07]  /*0db0*/  ISETP.GE.AND P3, PT, R9, R24, PT ;  /* 0x000000180900720c */ /* 0x000fce0003f66270 */
[----:B------:R-:W-:-:S06]  /*0dc0*/  @P1 PRMT R4, RZ, 0x7610, R4 ;  /* 0x00007610ff041816 */ /* 0x000fcc0000000004 */
[----:B------:R-:W2:Y:S04]  /*0dd0*/  @!P1 LDG.E.U16.CONSTANT R4, desc[UR4][R2.64+-0x14] ;  /* 0xffffec0402049981 */ /* 0x000ea8000c1e9500 */
[----:B------:R-:W3:Y:S01]  /*0de0*/  @!P3 LDG.E.U16.CONSTANT R37, desc[UR4][R2.64+-0x12] ;  /* 0xffffee040225b981 */ /* 0x000ee2000c1e9500 */
[C---:B------:R-:W-:Y:S02]  /*0df0*/  VIADD R9, R17.reuse, 0xffffffe1 ;  /* 0xffffffe111097836 */ /* 0x040fe40000000000 */
[----:B------:R-:W-:-:S03]  /*0e00*/  VIADD R39, R17, 0xffffffe5 ;  /* 0xffffffe511277836 */ /* 0x000fc60000000000 */
[-C--:B------:R-:W-:Y:S01]  /*0e10*/  ISETP.GE.AND P6, PT, R9, R24.reuse, PT ;  /* 0x000000180900720c */ /* 0x080fe20003fc6270 */
[----:B------:R-:W-:Y:S01]  /*0e20*/  VIADD R9, R17, 0xffffffe2 ;  /* 0xffffffe211097836 */ /* 0x000fe20000000000 */
[----:B------:R-:W-:-:S04]  /*0e30*/  ISETP.GE.AND P1, PT, R39, R24, PT ;  /* 0x000000182700720c */ /* 0x000fc80003f26270 */
[----:B------:R-:W-:Y:S01]  /*0e40*/  ISETP.GE.AND P5, PT, R9, R24, PT ;  /* 0x000000180900720c */ /* 0x000fe20003fa6270 */
[----:B------:R-:W-:-:S05]  /*0e50*/  VIADD R9, R17, 0xffffffe3 ;  /* 0xffffffe311097836 */ /* 0x000fca0000000000 */
[----:B------:R-:W-:Y:S01]  /*0e60*/  ISETP.GE.AND P4, PT, R9, R24, PT ;  /* 0x000000180900720c */ /* 0x000fe20003f86270 */
[----:B------:R-:W-:Y:S01]  /*0e70*/  VIADD R9, R17, 0xffffffe6 ;  /* 0xffffffe611097836 */ /* 0x000fe20000000000 */
[----:B------:R-:W-:-:S06]  /*0e80*/  @P6 PRMT R38, RZ, 0x7610, R38 ;  /* 0x00007610ff266816 */ /* 0x000fcc0000000026 */
[----:B------:R-:W4:Y:S01]  /*0e90*/  @!P6 LDG.E.U16.CONSTANT R38, desc[UR4][R2.64+-0x20] ;  /* 0xffffe0040226e981 */ /* 0x000f22000c1e9500 */
[----:B------:R-:W-:Y:S02]  /*0ea0*/  ISETP.GE.AND P6, PT, R9, R24, PT ;  /* 0x000000180900720c */ /* 0x000fe40003fc6270 */
[----:B------:R-:W-:Y:S02]  /*0eb0*/  @P5 PRMT R8, RZ, 0x7610, R8 ;  /* 0x00007610ff085816 */ /* 0x000fe40000000008 */
[----:B------:R-:W-:Y:S02]  /*0ec0*/  @P4 PRMT R9, RZ, 0x7610, R9 ;  /* 0x00007610ff094816 */ /* 0x000fe40000000009 */
[----:B------:R-:W-:Y:S02]  /*0ed0*/  @P1 PRMT R10, RZ, 0x7610, R10 ;  /* 0x00007610ff0a1816 */ /* 0x000fe4000000000a */
[----:B------:R-:W4:Y:S04]  /*0ee0*/  @!P5 LDG.E.U16.CONSTANT R8, desc[UR4][R2.64+-0x1e] ;  /* 0xffffe2040208d981 */ /* 0x000f28000c1e9500 */
[----:B------:R-:W5:Y:S04]  /*0ef0*/  @!P4 LDG.E.U16.CONSTANT R9, desc[UR4][R2.64+-0x1c] ;  /* 0xffffe4040209c981 */ /* 0x000f68000c1e9500 */
[----:B------:R-:W5:Y:S01]  /*0f00*/  @!P1 LDG.E.U16.CONSTANT R10, desc[UR4][R2.64+-0x18] ;  /* 0xffffe804020a9981 */ /* 0x000f62000c1e9500 */
[----:B--2---:R-:W-:-:S02]  /*0f10*/  @P3 PRMT R11, R4, 0x5410, RZ ;  /* 0x00005410040b3816 */ /* 0x004fc400000000ff */
[----:B---3--:R-:W-:Y:S01]  /*0f20*/  @!P3 PRMT R11, R4, 0x5410, R37 ;  /* 0x00005410040bb816 */ /* 0x008fe20000000025 */
[----:B------:R-:W-:-:S05]  /*0f30*/  VIADD R37, R17, 0xffffffe4 ;  /* 0xffffffe411257836 */ /* 0x000fca0000000000 */
[----:B------:R-:W-:Y:S02]  /*0f40*/  ISETP.GE.AND P3, PT, R37, R24, PT ;  /* 0x000000182500720c */ /* 0x000fe40003f66270 */
[----:B------:R-:W-:-:S06]  /*0f50*/  @P6 PRMT R37, RZ, 0x7610, R37 ;  /* 0x00007610ff256816 */ /* 0x000fcc0000000025 */
[----:B------:R-:W5:Y:S05]  /*0f60*/  @!P6 LDG.E.U16.CONSTANT R37, desc[UR4][R2.64+-0x16] ;  /* 0xffffea040225e981 */ /* 0x000f6a000c1e9500 */
[----:B------:R-:W-:-:S06]  /*0f70*/  @P3 PRMT R4, RZ, 0x7610, R4 ;  /* 0x00007610ff043816 */ /* 0x000fcc0000000004 */
[----:B------:R-:W2:Y:S01]  /*0f80*/  @!P3 LDG.E.U16.CONSTANT R4, desc[UR4][R2.64+-0x1a] ;  /* 0xffffe6040204b981 */ /* 0x000ea2000c1e9500 */
[----:B----4-:R-:W-:Y:S02]  /*0f90*/  PRMT R8, R38, 0x5410, R8 ;  /* 0x0000541026087816 */ /* 0x010fe40000000008 */
[----:B-----5:R-:W-:Y:S02]  /*0fa0*/  PRMT R10, R10, 0x5410, R37 ;  /* 0x000054100a0a7816 */ /* 0x020fe40000000025 */
[----:B--2---:R-:W-:Y:S01]  /*0fb0*/  PRMT R9, R9, 0x5410, R4 ;  /* 0x0000541009097816 */ /* 0x004fe20000000004 */
[----:B------:R-:W-:Y:S06]  /*0fc0*/  BRA `(.L_x_1937) ;  /* 0x0000000000047947 */ /* 0x000fec0003800000 */
.L_x_1936:
[----:B------:R0:W5:Y:S02]  /*0fd0*/  LDG.E.128.CONSTANT R8, desc[UR4][R2.64+-0x20] ;  /* 0xffffe00402087981 */ /* 0x000164000c1e9d00 */
.L_x_1937:
[----:B------:R-:W-:Y:S05]  /*0fe0*/  BSYNC B1 ;  /* 0x0000000000017941 */ /* 0x000fea0003800000 */
.L_x_1935:
[----:B------:R-:W-:Y:S01]  /*0ff0*/  PRMT R29, R29, 0x5410, R30 ;  /* 0x000054101d1d7816 */ /* 0x000fe2000000001e */
[----:B------:R-:W-:Y:S01]  /*1000*/  BSSY B1, `(.L_x_1938) ;  /* 0x000006b000017945 */ /* 0x000fe20003800000 */
[----:B------:R-:W-:Y:S02]  /*1010*/  PRMT R31, R31, 0x5410, R32 ;  /* 0x000054101f1f7816 */ /* 0x000fe40000000020 */
[----:B------:R-:W-:Y:S02]  /*1020*/  PRMT R33, R33, 0x5410, R34 ;  /* 0x0000541021217816 */ /* 0x000fe40000000022 */
[----:B-----5:R-:W-:Y:S01]  /*1030*/  HFMA2.MMA.BF16_V2 R4, R8, R29, -RZ ;  /* 0x0000001d08047235 */ /* 0x020fe200003000ff */
[----:B------:R-:W-:Y:S01]  /*1040*/  HMUL2.BF16_V2 R9, R9, R31 ;  /* 0x0000001f09097232 */ /* 0x000fe20000200000 */
[--C-:B------:R-:W-:Y:S02]  /*1050*/  SHF.R.U32.HI R43, RZ, 0x3, R5.reuse ;  /* 0x00000003ff2b7819 */ /* 0x100fe40000011605 */
[----:B------:R-:W-:Y:S01]  /*1060*/  HFMA2.MMA.BF16_V2 R10, R10, R33, -RZ ;  /* 0x000000210a0a7235 */ /* 0x000fe200003000ff */
[----:B------:R-:W-:Y:S01]  /*1070*/  IMAD.SHL.U32 R33, R5, 0x2, RZ ;  /* 0x0000000205217824 */ /* 0x000fe200078e00ff */
[--C-:B------:R-:W-:Y:S01]  /*1080*/  SHF.R.U32.HI R41, RZ, 0xb, R5.reuse ;  /* 0x0000000bff297819 */ /* 0x100fe20000011605 */
[----:B------:R-:W-:Y:S01]  /*1090*/  IMAD.U32 R31, R9, 0x10000, RZ ;  /* 0x00010000091f7824 */ /* 0x000fe200078e00ff */
[----:B------:R-:W-:-:S02]  /*10a0*/  SHF.R.U32.HI R39, RZ, 0x13, R5 ;  /* 0x00000013ff277819 */ /* 0x000fc40000011605 */
[C---:B------:R-:W-:Y:S01]  /*10b0*/  PRMT R8, R4.reuse, 0x7632, R8 ;  /* 0x0000763204087816 */ /* 0x040fe20000000008 */
[----:B------:R-:W-:Y:S01]  /*10c0*/  IMAD.U32 R29, R4, 0x10000, RZ ;  /* 0x00010000041d7824 */ /* 0x000fe200078e00ff */
[--C-:B------:R-:W-:Y:S02]  /*10d0*/  SHF.R.U32.HI R37, RZ, 0xf, R5.reuse ;  /* 0x0000000fff257819 */ /* 0x100fe40000011605 */
[----:B------:R-:W-:Y:S01]  /*10e0*/  LOP3.LUT R43, R43, 0x1e, RZ, 0xc0, !PT ;  /* 0x0000001e2b2b7812 */ /* 0x000fe200078ec0ff */
[----:B------:R-:W-:Y:S02]  /*10f0*/  IMAD.U32 R8, R8, 0x10000, RZ ;  /* 0x0001000008087824 */ /* 0x000fe400078e00ff */
[----:B------:R-:W-:Y:S01]  /*1100*/  FADD.FTZ R29, R29, R28 ;  /* 0x0000001c1d1d7221 */ /* 0x000fe20000010000 */
[----:B------:R-:W-:Y:S02]  /*1110*/  LOP3.LUT R41, R41, 0x1e, RZ, 0xc0, !PT ;  /* 0x0000001e29297812 */ /* 0x000fe400078ec0ff */
[----:B------:R-:W-:Y:S01]  /*1120*/  LOP3.LUT R39, R39, 0x1e, RZ, 0xc0, !PT ;  /* 0x0000001e27277812 */ /* 0x000fe200078ec0ff */
[----:B------:R-:W-:Y:S01]  /*1130*/  FADD.FTZ R4, R29, R8 ;  /* 0x000000081d047221 */ /* 0x000fe20000010000 */
[----:B------:R-:W-:Y:S01]  /*1140*/  SHF.R.U32.HI R8, RZ, 0x7, R5 ;  /* 0x00000007ff087819 */ /* 0x000fe20000011605 */
[----:B------:R-:W-:Y:S01]  /*1150*/  IMAD.IADD R32, R26, 0x1, R43 ;  /* 0x000000011a207824 */ /* 0x000fe200078e022b */
[----:B------:R-:W-:Y:S01]  /*1160*/  SHF.R.U32.HI R29, RZ, 0x1b, R5 ;  /* 0x0000001bff1d7819 */ /* 0x000fe20000011605 */
[----:B------:R-:W-:Y:S01]  /*1170*/  FADD.FTZ R4, R4, R31 ;  /* 0x0000001f04047221 */ /* 0x000fe20000010000 */
[----:B------:R-:W-:Y:S01]  /*1180*/  SHF.R.U32.HI R31, RZ, 0x17, R5 ;  /* 0x00000017ff1f7819 */ /* 0x000fe20000011605 */
[----:B------:R-:W-:Y:S01]  /*1190*/  IMAD.IADD R30, R26, 0x1, R41 ;  /* 0x000000011a1e7824 */ /* 0x000fe200078e0229 */
[----:B------:R-:W-:Y:S01]  /*11a0*/  LOP3.LUT R37, R37, 0x1e, RZ, 0xc0, !PT ;  /* 0x0000001e25257812 */ /* 0x000fe200078ec0ff */
[----:B------:R-:W1:Y:S01]  /*11b0*/  LDS.U16 R32, [R32] ;  /* 0x0000000020207984 */ /* 0x000e620000000400 */
[----:B------:R-:W-:-:S02]  /*11c0*/  LOP3.LUT R33, R33, 0x1e, RZ, 0xc0, !PT ;  /* 0x0000001e21217812 */ /* 0x000fc400078ec0ff */
[----:B------:R-:W-:Y:S01]  /*11d0*/  LOP3.LUT R5, R8, 0x1e, RZ, 0xc0, !PT ;  /* 0x0000001e08057812 */ /* 0x000fe200078ec0ff */
[C---:B------:R-:W-:Y:S01]  /*11e0*/  IMAD.IADD R8, R26.reuse, 0x1, R39 ;  /* 0x000000011a087824 */ /* 0x040fe200078e0227 */
[----:B------:R-:W-:Y:S01]  /*11f0*/  LOP3.LUT R29, R29, 0x1e, RZ, 0xc0, !PT ;  /* 0x0000001e1d1d7812 */ /* 0x000fe200078ec0ff */
[C---:B------:R-:W-:Y:S01]  /*1200*/  IMAD.IADD R28, R26.reuse, 0x1, R37 ;  /* 0x000000011a1c7824 */ /* 0x040fe200078e0225 */
[----:B------:R-:W-:Y:S01]  /*1210*/  LOP3.LUT R31, R31, 0x1e, RZ, 0xc0, !PT ;  /* 0x0000001e1f1f7812 */ /* 0x000fe200078ec0ff */
[C---:B------:R-:W-:Y:S01]  /*1220*/  IMAD.IADD R33, R26.reuse, 0x1, R33 ;  /* 0x000000011a217824 */ /* 0x040fe200078e0221 */
[----:B------:R-:W-:Y:S01]  /*1230*/  PRMT R34, R9, 0x7632, R34 ;  /* 0x0000763209227816 */ /* 0x000fe20000000022 */
[C---:B------:R-:W-:Y:S01]  /*1240*/  IMAD.IADD R5, R26.reuse, 0x1, R5 ;  /* 0x000000011a057824 */ /* 0x040fe200078e0205 */
[----:B------:R-:W2:Y:S01]  /*1250*/  LDS.U16 R30, [R30] ;  /* 0x000000001e1e7984 */ /* 0x000ea20000000400 */
[C---:B------:R-:W-:Y:S01]  /*1260*/  IMAD.IADD R29, R26.reuse, 0x1, R29 ;  /* 0x000000011a1d7824 */ /* 0x040fe200078e021d */
[----:B------:R-:W-:Y:S01]  /*1270*/  PRMT R35, R35, 0x5410, R36 ;  /* 0x0000541023237816 */ /* 0x000fe20000000024 */
[----:B------:R-:W-:Y:S01]  /*1280*/  IMAD.IADD R9, R26, 0x1, R31 ;  /* 0x000000011a097824 */ /* 0x000fe200078e021f */
[----:B------:R3:W4:Y:S01]  /*1290*/  LDS.U16 R38, [R5] ;  /* 0x0000000005267984 */ /* 0x0007220000000400 */
[----:B------:R-:W-:-:S02]  /*12a0*/  IMAD.U32 R31, R34, 0x10000, RZ ;  /* 0x00010000221f7824 */ /* 0x000fc400078e00ff */
[----:B------:R-:W-:Y:S01]  /*12b0*/  HMUL2.BF16_V2 R11, R11, R35 ;  /* 0x000000230b0b7232 */ /* 0x000fe20000200000 */
[----:B------:R-:W0:Y:S01]  /*12c0*/  LDS.U16 R34, [R33] ;  /* 0x0000000021227984 */ /* 0x000e220000000400 */
[----:B------:R-:W-:Y:S01]  /*12d0*/  FADD.FTZ R4, R4, R31 ;  /* 0x0000001f04047221 */ /* 0x000fe20000010000 */
[C---:B------:R-:W-:Y:S01]  /*12e0*/  IMAD.U32 R31, R10.reuse, 0x10000, RZ ;  /* 0x000100000a1f7824 */ /* 0x040fe200078e00ff */
[----:B------:R-:W-:Y:S01]  /*12f0*/  PRMT R10, R10, 0x7632, R10 ;  /* 0x000076320a0a7816 */ /* 0x000fe2000000000a */
[----:B------:R-:W0:Y:S02]  /*1300*/  LDS.U16 R8, [R8] ;  /* 0x0000000008087984 */ /* 0x000e240000000400 */
[----:B------:R-:W-:Y:S02]  /*1310*/  FADD.FTZ R4, R4, R31 ;  /* 0x0000001f04047221 */ /* 0x000fe40000010000 */
[----:B------:R-:W0:Y:S01]  /*1320*/  LDS.U16 R28, [R28] ;  /* 0x000000001c1c7984 */ /* 0x000e220000000400 */
[----:B---3--:R-:W-:-:S03]  /*1330*/  IMAD.U32 R5, R10, 0x10000, RZ ;  /* 0x000100000a057824 */ /* 0x008fc600078e00ff */
[----:B------:R-:W3:Y:S01]  /*1340*/  LDS.U16 R40, [R29] ;  /* 0x000000001d287984 */ /* 0x000ee20000000400 */
[----:B------:R-:W-:Y:S01]  /*1350*/  FADD.FTZ R4, R4, R5 ;  /* 0x0000000504047221 */ /* 0x000fe20000010000 */
[C---:B------:R-:W-:Y:S01]  /*1360*/  IMAD.U32 R5, R11.reuse, 0x10000, RZ ;  /* 0x000100000b057824 */ /* 0x040fe200078e00ff */
[----:B------:R-:W-:Y:S01]  /*1370*/  PRMT R11, R11, 0x7632, R11 ;  /* 0x000076320b0b7816 */ /* 0x000fe2000000000b */
[----:B------:R-:W3:Y:S02]  /*1380*/  LDS.U16 R42, [R9] ;  /* 0x00000000092a7984 */ /* 0x000ee40000000400 */
[----:B------:R-:W-:Y:S01]  /*1390*/  FADD.FTZ R4, R4, R5 ;  /* 0x0000000504047221 */ /* 0x000fe20000010000 */
[----:B------:R-:W-:Y:S02]  /*13a0*/  VIADD R5, R17, 0xfffffff1 ;  /* 0xfffffff111057836 */ /* 0x000fe40000000000 */
[----:B------:R-:W-:Y:S02]  /*13b0*/  IMAD.U32 R11, R11, 0x10000, RZ ;  /* 0x000100000b0b7824 */ /* 0x000fe400078e00ff */
[-C--:B-1----:R-:W-:Y:S01]  /*13c0*/  HMUL2.BF16_V2 R32, R32.H0_H0, R27.reuse.H0_H0 ;  /* 0x2000001b20207232 */ /* 0x082fe20000200800 */
[----:B------:R-:W-:Y:S01]  /*13d0*/  ISETP.GE.AND P1, PT, R5, R24, PT ;  /* 0x000000180500720c */ /* 0x000fe20003f26270 */
[----:B------:R-:W-:Y:S01]  /*13e0*/  FADD.FTZ R4, R4, R11 ;  /* 0x0000000b04047221 */ /* 0x000fe20000010000 */
[----:B--2---:R-:W-:-:S02]  /*13f0*/  HMUL2.BF16_V2 R30, R30.H0_H0, R27.H0_H0 ;  /* 0x2000001b1e1e7232 */ /* 0x004fc40000200800 */
[-C--:B----4-:R-:W-:Y:S02]  /*1400*/  HMUL2.BF16_V2 R38, R38.H0_H0, R27.reuse.H0_H0 ;  /* 0x2000001b26267232 */ /* 0x090fe40000200800 */
[-C--:B0-----:R-:W-:Y:S02]  /*1410*/  HMUL2.BF16_V2 R34, R34.H0_H0, R27.reuse.H0_H0 ;  /* 0x2000001b22227232 */ /* 0x081fe40000200800 */
[-C--:B------:R-:W-:Y:S02]  /*1420*/  HMUL2.BF16_V2 R5, R8.H0_H0, R27.reuse.H0_H0 ;  /* 0x2000001b08057232 */ /* 0x080fe40000200800 */
[-C--:B------:R-:W-:Y:S02]  /*1430*/  HMUL2.BF16_V2 R28, R28.H0_H0, R27.reuse.H0_H0 ;  /* 0x2000001b1c1c7232 */ /* 0x080fe40000200800 */
[-C--:B---3--:R-:W-:Y:S02]  /*1440*/  HMUL2.BF16_V2 R40, R40.H0_H0, R27.reuse.H0_H0 ;  /* 0x2000001b28287232 */ /* 0x088fe40000200800 */
[----:B------:R-:W-:Y:S01]  /*1450*/  HMUL2.BF16_V2 R42, R42.H0_H0, R27.H0_H0 ;  /* 0x2000001b2a2a7232 */ /* 0x000fe20000200800 */
        /* <DEDUP_REMOVED lines=14> */
[----:B------:R-:W-:-:S06]  /*1540*/  VIADD R9, R17, 0xffffffee ;  /* 0xffffffee11097836 */ /* 0x000fcc0000000000 */
[----:B------:R-:W-:Y:S02]  /*1550*/  @P6 PRMT R31, RZ, 0x7610, R31 ;  /* 0x00007610ff1f6816 */ /* 0x000fe4000000001f */
[----:B------:R-:W-:-:S04]  /*1560*/  @P3 PRMT R10, RZ, 0x7610, R10 ;  /* 0x00007610ff0a3816 */ /* 0x000fc8000000000a */
[----:B------:R-:W4:Y:S04]  /*1570*/  @!P6 LDG.E.U16.CONSTANT R31, desc[UR4][R2.64+-0xe] ;  /* 0xfffff204021fe981 */ /* 0x000f28000c1e9500 */
[----:B------:R-:W5:Y:S01]  /*1580*/  @!P3 LDG.E.U16.CONSTANT R10, desc[UR4][R2.64+-0x8] ;  /* 0xfffff804020ab981 */ /* 0x000f62000c1e9500 */
[C---:B--2---:R-:W-:Y:S02]  /*1590*/  @P4 PRMT R11, R8.reuse, 0x5410, RZ ;  /* 0x00005410080b4816 */ /* 0x044fe400000000ff */
[----:B---3--:R-:W-:Y:S01]  /*15a0*/  @!P4 PRMT R11, R8, 0x5410, R29 ;  /* 0x00005410080bc816 */ /* 0x008fe2000000001d */
[----:B------:R-:W-:Y:S01]  /*15b0*/  VIADD R29, R17, 0xffffffec ;  /* 0xffffffec111d7836 */ /* 0x000fe20000000000 */
[----:B------:R-:W-:-:S04]  /*15c0*/  @P2 PRMT R8, RZ, 0x7610, R8 ;  /* 0x00007610ff082816 */ /* 0x000fc80000000008 */
[-C--:B------:R-:W-:Y:S02]  /*15d0*/  ISETP.GE.AND P4, PT, R29, R24.reuse, PT ;  /* 0x000000181d00720c */ /* 0x080fe40003f86270 */
[----:B------:R-:W4:Y:S01]  /*15e0*/  @!P2 LDG.E.U16.CONSTANT R8, desc[UR4][R2.64+-0x10] ;  /* 0xfffff0040208a981 */ /* 0x000f22000c1e9500 */
[----:B------:R-:W-:Y:S02]  /*15f0*/  ISETP.GE.AND P2, PT, R9, R24, PT ;  /* 0x000000180900720c */ /* 0x000fe40003f46270 */
[----:B------:R-:W-:-:S06]  /*1600*/  @P5 PRMT R9, RZ, 0x7610, R9 ;  /* 0x00007610ff095816 */ /* 0x000fcc0000000009 */
[----:B------:R-:W2:Y:S02]  /*1610*/  @!P5 LDG.E.U16.CONSTANT R9, desc[UR4][R2.64+-0xc] ;  /* 0xfffff4040209d981 */ /* 0x000ea4000c1e9500 */
[----:B------:R-:W-:-:S03]  /*1620*/  @P4 PRMT R36, RZ, 0x7610, R36 ;  /* 0x00007610ff244816 */ /* 0x000fc60000000024 */
[----:B------:R-:W-:-:S03]  /*1630*/  @P2 PRMT R29, RZ, 0x7610, R29 ;  /* 0x00007610ff1d2816 */ /* 0x000fc6000000001d */
[----:B------:R-:W2:Y:S04]  /*1640*/  @!P4 LDG.E.U16.CONSTANT R36, desc[UR4][R2.64+-0xa] ;  /* 0xfffff6040224c981 */ /* 0x000ea8000c1e9500 */
[----:B------:R-:W5:Y:S01]  /*1650*/  @!P2 LDG.E.U16.CONSTANT R29, desc[UR4][R2.64+-0x6] ;  /* 0xfffffa04021da981 */ /* 0x000f62000c1e9500 */
[----:B----4-:R-:W-:Y:S02]  /*1660*/  PRMT R8, R8, 0x5410, R31 ;  /* 0x0000541008087816 */ /* 0x010fe4000000001f */
[----:B--2---:R-:W-:Y:S02]  /*1670*/  PRMT R9, R9, 0x5410, R36 ;  /* 0x0000541009097816 */ /* 0x004fe40000000024 */
[----:B-----5:R-:W-:Y:S01]  /*1680*/  PRMT R10, R10, 0x5410, R29 ;  /* 0x000054100a0a7816 */ /* 0x020fe2000000001d */
[----:B------:R-:W-:Y:S06]  /*1690*/  BRA `(.L_x_1940) ;  /* 0x0000000000047947 */ /* 0x000fec0003800000 */
.L_x_1939:
[----:B------:R0:W5:Y:S02]  /*16a0*/  LDG.E.128.CONSTANT R8, desc[UR4][R2.64+-0x10] ;  /* 0xfffff00402087981 */ /* 0x000164000c1e9d00 */
.L_x_1940:
[----:B------:R-:W-:Y:S05]  /*16b0*/  BSYNC B1 ;  /* 0x0000000000017941 */ /* 0x000fea0003800000 */
.L_x_1938:
[----:B------:R-:W-:Y:S01]  /*16c0*/  PRMT R32, R32, 0x5410, R34 ;  /* 0x0000541020207816 */ /* 0x000fe20000000022 */
[----:B------:R-:W-:Y:S01]  /*16d0*/  IMAD.SHL.U32 R43, R6, 0x2, RZ ;  /* 0x00000002062b7824 */ /* 0x000fe200078e00ff */
[----:B------:R-:W-:Y:S01]  /*16e0*/  PRMT R30, R30, 0x5410, R38 ;  /* 0x000054101e1e7816 */ /* 0x000fe20000000026 */
[----:B------:R-:W-:Y:S01]  /*16f0*/  BSSY B1, `(.L_x_1941) ;  /* 0x0000069000017945 */ /* 0x000fe20003800000 */
[--C-:B------:R-:W-:Y:S02]  /*1700*/  SHF.R.U32.HI R41, RZ, 0x3, R6.reuse ;  /* 0x00000003ff297819 */ /* 0x100fe40000011606 */
[----:B-----5:R-:W-:Y:S01]  /*1710*/  HFMA2.MMA.BF16_V2 R8, R8, R32, -RZ ;  /* 0x0000002008087235 */ /* 0x020fe200003000ff */
[----:B------:R-:W-:Y:S01]  /*1720*/  HMUL2.BF16_V2 R9, R9, R30 ;  /* 0x0000001e09097232 */ /* 0x000fe20000200000 */
[--C-:B------:R-:W-:Y:S02]  /*1730*/  SHF.R.U32.HI R45, RZ, 0xb, R6.reuse ;  /* 0x0000000bff2d7819 */ /* 0x100fe40000011606 */
[----:B------:R-:W-:-:S02]  /*1740*/  SHF.R.U32.HI R39, RZ, 0x7, R6 ;  /* 0x00000007ff277819 */ /* 0x000fc40000011606 */
[--C-:B------:R-:W-:Y:S02]  /*1750*/  SHF.R.U32.HI R37, RZ, 0x13, R6.reuse ;  /* 0x00000013ff257819 */ /* 0x100fe40000011606 */
[----:B------:R-:W-:Y:S02]  /*1760*/  SHF.R.U32.HI R33, RZ, 0x1b, R6 ;  /* 0x0000001bff217819 */ /* 0x000fe40000011606 */
[C---:B------:R-:W-:Y:S01]  /*1770*/  PRMT R30, R8.reuse, 0x7632, R30 ;  /* 0x00007632081e7816 */ /* 0x040fe2000000001e */
[----:B------:R-:W-:Y:S01]  /*1780*/  IMAD.U32 R29, R8, 0x10000, RZ ;  /* 0x00010000081d7824 */ /* 0x000fe200078e00ff */
[----:B------:R-:W-:Y:S02]  /*1790*/  SHF.R.U32.HI R35, RZ, 0x17, R6 ;  /* 0x00000017ff237819 */ /* 0x000fe40000011606 */
[----:B------:R-:W-:Y:S01]  /*17a0*/  PRMT R5, R5, 0x5410, R28 ;  /* 0x0000541005057816 */ /* 0x000fe2000000001c */
[----:B------:R-:W-:Y:S02]  /*17b0*/  IMAD.U32 R31, R30, 0x10000, RZ ;  /* 0x000100001e1f7824 */ /* 0x000fe400078e00ff */
[----:B------:R-:W-:Y:S01]  /*17c0*/  FADD.FTZ R4, R4, R29 ;  /* 0x0000001d04047221 */ /* 0x000fe20000010000 */
[----:B------:R-:W-:Y:S01]  /*17d0*/  IMAD.U32 R29, R9, 0x10000, RZ ;  /* 0x00010000091d7824 */ /* 0x000fe200078e00ff */
[----:B------:R-:W-:-:S02]  /*17e0*/  LOP3.LUT R41, R41, 0x1e, RZ, 0xc0, !PT ;  /* 0x0000001e29297812 */ /* 0x000fc400078ec0ff */
[----:B------:R-:W-:Y:S01]  /*17f0*/  FADD.FTZ R4, R4, R31 ;  /* 0x0000001f04047221 */ /* 0x000fe20000010000 */
[----:B------:R-:W-:Y:S01]  /*1800*/  SHF.R.U32.HI R31, RZ, 0xf, R6 ;  /* 0x0000000fff1f7819 */ /* 0x000fe20000011606 */
[----:B------:R-:W-:Y:S01]  /*1810*/  HFMA2.MMA.BF16_V2 R5, R10, R5, -RZ ;  /* 0x000000050a057235 */ /* 0x000fe200003000ff */
[----:B------:R-:W-:Y:S01]  /*1820*/  LOP3.LUT R43, R43, 0x1e, RZ, 0xc0, !PT ;  /* 0x0000001e2b2b7812 */ /* 0x000fe200078ec0ff */
[----:B------:R-:W-:Y:S01]  /*1830*/  FADD.FTZ R29, R4, R29 ;  /* 0x0000001d041d7221 */ /* 0x000fe20000010000 */
        /* <DEDUP_REMOVED lines=12> */
[----:B------:R-:W1:Y:S01]  /*1900*/  LDS.U16 R34, [R34] ;  /* 0x0000000022227984 */ /* 0x000e620000000400 */
[C---:B------:R-:W-:Y:S01]  /*1910*/  IMAD.IADD R28, R26.reuse, 0x1, R33 ;  /* 0x000000011a1c7824 */ /* 0x040fe200078e0221 */
[----:B------:R-:W-:Y:S01]  /*1920*/  PRMT R9, R9, 0x7632, R9 ;  /* 0x0000763209097816 */ /* 0x000fe20000000009 */
[----:B------:R-:W-:Y:S01]  /*1930*/  IMAD.IADD R6, R26, 0x1, R35 ;  /* 0x000000011a067824 */ /* 0x000fe200078e0223 */
[----:B------:R-:W2:Y:S01]  /*1940*/  LDS.U16 R32, [R32] ;  /* 0x0000000020207984 */ /* 0x000ea20000000400 */
[----:B------:R-:W-:-:S02]  /*1950*/  PRMT R40, R40, 0x5410, R42 ;  /* 0x0000541028287816 */ /* 0x000fc4000000002a */
[----:B------:R-:W-:Y:S01]  /*1960*/  IMAD.U32 R36, R9, 0x10000, RZ ;  /* 0x0001000009247824 */ /* 0x000fe200078e00ff */
[----:B------:R-:W3:Y:S02]  /*1970*/  LDS.U16 R10, [R10] ;  /* 0x000000000a0a7984 */ /* 0x000ee40000000400 */
[----:B------:R-:W-:Y:S02]  /*1980*/  HMUL2.BF16_V2 R11, R11, R40 ;  /* 0x000000280b0b7232 */ /* 0x000fe40000200000 */
[----:B------:R-:W-:Y:S01]  /*1990*/  FADD.FTZ R29, R29, R36 ;  /* 0x000000241d1d7221 */ /* 0x000fe20000010000 */
[----:B------:R-:W4:Y:S01]  /*19a0*/  LDS.U16 R30, [R30] ;  /* 0x000000001e1e7984 */ /* 0x000f220000000400 */
[C---:B------:R-:W-:Y:S01]  /*19b0*/  IMAD.U32 R36, R5.reuse, 0x10000, RZ ;  /* 0x0001000005247824 */ /* 0x040fe200078e00ff */
[----:B------:R-:W-:Y:S01]  /*19c0*/  PRMT R5, R5, 0x7632, R5 ;  /* 0x0000763205057816 */ /* 0x000fe20000000005 */
[----:B------:R-:W-:Y:S01]  /*19d0*/  IMAD.U32 R38, R11, 0x10000, RZ ;  /* 0x000100000b267824 */ /* 0x000fe200078e00ff */
[----:B------:R-:W0:Y:S01]  /*19e0*/  LDS.U16 R4, [R4] ;  /* 0x0000000004047984 */ /* 0x000e220000000400 */
[----:B------:R-:W-:Y:S01]  /*19f0*/  FADD.FTZ R29, R29, R36 ;  /* 0x000000241d1d7221 */ /* 0x000fe20000010000 */
[----:B------:R-:W-:Y:S01]  /*1a00*/  PRMT R11, R11, 0x7632, R11 ;  /* 0x000076320b0b7816 */ /* 0x000fe2000000000b */
[----:B------:R-:W-:Y:S01]  /*1a10*/  IMAD.U32 R36, R5, 0x10000, RZ ;  /* 0x0001000005247824 */ /* 0x000fe200078e00ff */
[----:B------:R-:W0:Y:S01]  /*1a20*/  LDS.U16 R8, [R8] ;  /* 0x0000000008087984 */ /* 0x000e220000000400 */
[----:B------:R-:W-:-:S02]  /*1a30*/  VIADD R5, R17, 0xfffffff9 ;  /* 0xfffffff911057836 */ /* 0x000fc40000000000 */
[----:B------:R-:W-:Y:S01]  /*1a40*/  FADD.FTZ R29, R29, R36 ;  /* 0x000000241d1d7221 */ /* 0x000fe20000010000 */
[----:B------:R-:W0:Y:S01]  /*1a50*/  LDS.U16 R28, [R28] ;  /* 0x000000001c1c7984 */ /* 0x000e220000000400 */
[----:B------:R-:W-:Y:S01]  /*1a60*/  IMAD.U32 R36, R11, 0x10000, RZ ;  /* 0x000100000b247824 */ /* 0x000fe200078e00ff */
[----:B------:R-:W-:Y:S01]  /*1a70*/  ISETP.GE.AND P2, PT, R5, R24, PT ;  /* 0x000000180500720c */ /* 0x000fe20003f46270 */
[----:B------:R-:W-:Y:S01]  /*1a80*/  FADD.FTZ R29, R29, R38 ;  /* 0x000000261d1d7221 */ /* 0x000fe20000010000 */
[----:B------:R-:W0:Y:S03]  /*1a90*/  LDS.U16 R6, [R6] ;  /* 0x0000000006067984 */ /* 0x000e260000000400 */
[----:B------:R-:W-:Y:S01]  /*1aa0*/  FADD.FTZ R35, R29, R36 ;  /* 0x000000241d237221 */ /* 0x000fe20000010000 */
[-C--:B-1----:R-:W-:Y:S02]  /*1ab0*/  HMUL2.BF16_V2 R31, R34.H0_H0, R27.reuse.H0_H0 ;  /* 0x2000001b221f7232 */ /* 0x082fe40000200800 */
[----:B--2---:R-:W-:-:S02]  /*1ac0*/  HMUL2.BF16_V2 R32, R32.H0_H0, R27.H0_H0 ;  /* 0x2000001b20207232 */ /* 0x004fc40000200800 */
[-C--:B---3--:R-:W-:Y:S02]  /*1ad0*/  HMUL2.BF16_V2 R29, R10.H0_H0, R27.reuse.H0_H0 ;  /* 0x2000001b0a1d7232 */ /* 0x088fe40000200800 */
[-C--:B----4-:R-:W-:Y:S02]  /*1ae0*/  HMUL2.BF16_V2 R30, R30.H0_H0, R27.reuse.H0_H0 ;  /* 0x2000001b1e1e7232 */ /* 0x090fe40000200800 */
[-C--:B0-----:R-:W-:Y:S02]  /*1af0*/  HMUL2.BF16_V2 R4, R4.H0_H0, R27.reuse.H0_H0 ;  /* 0x2000001b04047232 */ /* 0x081fe40000200800 */
[-C--:B------:R-:W-:Y:S02]  /*1b00*/  HMUL2.BF16_V2 R5, R8.H0_H0, R27.reuse.H0_H0 ;  /* 0x2000001b08057232 */ /* 0x080fe40000200800 */
[-C--:B------:R-:W-:Y:S02]  /*1b10*/  HMUL2.BF16_V2 R28, R28.H0_H0, R27.reuse.H0_H0 ;  /* 0x2000001b1c1c7232 */ /* 0x080fe40000200800 */
[----:B------:R-:W-:Y:S01]  /*1b20*/  HMUL2.BF16_V2 R6, R6.H0_H0, R27.H0_H0 ;  /* 0x2000001b06067232 */ /* 0x000fe20000200800 */
[----:B------:R-:W-:Y:S06]  /*1b30*/  @!P2 BRA `(.L_x_1942) ;  /* 0x00000000008ca947 */ /* 0x000fec0003800000 */
[C---:B------:R-:W-:Y:S01]  /*1b40*/  VIADD R11, R17.reuse, 0xfffffff7 ;  /* 0xfffffff7110b7836 */ /* 0x040fe20000000000 */
[----:B------:R-:W-:Y:S01]  /*1b50*/  @P1 PRMT R8, RZ, 0x7610, R8 ;  /* 0x00007610ff081816 */ /* 0x000fe20000000008 */
[C---:B------:R-:W-:Y:S02]  /*1b60*/  VIADD R9, R17.reuse, 0xfffffff2 ;  /* 0xfffffff211097836 */ /* 0x040fe40000000000 */
[----:B------:R-:W-:Y:S01]  /*1b70*/  VIADD R33, R17, 0xfffffff6 ;  /* 0xfffffff611217836 */ /* 0x000fe20000000000 */
[-C--:B------:R-:W-:Y:S01]  /*1b80*/  ISETP.GE.AND P4, PT, R11, R24.reuse, PT ;  /* 0x000000180b00720c */ /* 0x080fe20003f86270 */
[----:B------:R-:W-:Y:S01]  /*1b90*/  VIADD R11, R17, 0xfffffff4 ;  /* 0xfffffff4110b7836 */ /* 0x000fe20000000000 */
[-C--:B------:R-:W-:Y:S01]  /*1ba0*/  ISETP.GE.AND P6, PT, R9, R24.reuse, PT ;  /* 0x000000180900720c */ /* 0x080fe20003fc6270 */
[----:B------:R-:W-:Y:S01]  /*1bb0*/  VIADD R9, R17, 0xfffffff3 ;  /* 0xfffffff311097836 */ /* 0x000fe20000000000 */
[----:B------:R-:W2:Y:S02]  /*1bc0*/  @!P1 LDG.E.U16.CONSTANT R8, desc[UR4][R2.64] ;  /* 0x0000000402089981 */ /* 0x000ea4000c1e9500 */
[----:B------:R-:W-:-:S02]  /*1bd0*/  ISETP.GE.AND P5, PT, R11, R24, PT ;  /* 0x000000180b00720c */ /* 0x000fc40003fa6270 */
[----:B------:R-:W-:Y:S01]  /*1be0*/  ISETP.GE.AND P3, PT, R9, R24, PT ;  /* 0x000000180900720c */ /* 0x000fe20003f66270 */
[----:B------:R-:W-:-:S04]  /*1bf0*/  VIADD R9, R17, 0xfffffff5 ;  /* 0xfffffff511097836 */ /* 0x000fc80000000000 */
[----:B------:R-:W-:Y:S02]  /*1c00*/  @P4 PRMT R11, RZ, 0x7610, R11 ;  /* 0x00007610ff0b4816 */ /* 0x000fe4000000000b */
[----:B------:R-:W-:Y:S02]  /*1c10*/  @P6 PRMT R37, RZ, 0x7610, R37 ;  /* 0x00007610ff256816 */ /* 0x000fe40000000025 */
[-C--:B------:R-:W-:Y:S02]  /*1c20*/  ISETP.GE.AND P1, PT, R33, R24.reuse, PT ;  /* 0x000000182100720c */ /* 0x080fe40003f26270 */
[----:B------:R-:W3:Y:S01]  /*1c30*/  @!P4 LDG.E.U16.CONSTANT R11, desc[UR4][R2.64+0xc] ;  /* 0x00000c04020bc981 */ /* 0x000ee2000c1e9500 */
[-C--:B------:R-:W-:Y:S01]  /*1c40*/  ISETP.GE.AND P4, PT, R9, R24.reuse, PT ;  /* 0x000000180900720c */ /* 0x080fe20003f86270 */
[----:B------:R-:W-:Y:S02]  /*1c50*/  VIADD R9, R17, 0xfffffff8 ;  /* 0xfffffff811097836 */ /* 0x000fe40000000000 */
[----:B------:R-:W2:Y:S03]  /*1c60*/  @!P6 LDG.E.U16.CONSTANT R37, desc[UR4][R2.64+0x2] ;  /* 0x000002040225e981 */ /* 0x000ea6000c1e9500 */
[----:B------:R-:W-:-:S02]  /*1c70*/  ISETP.GE.AND P6, PT, R9, R24, PT ;  /* 0x000000180900720c */ /* 0x000fc40003fc6270 */
[----:B------:R-:W-:Y:S02]  /*1c80*/  @P3 PRMT R34, RZ, 0x7610, R34 ;  /* 0x00007610ff223816 */ /* 0x000fe40000000022 */
[----:B------:R-:W-:Y:S02]  /*1c90*/  @P5 PRMT R9, RZ, 0x7610, R9 ;  /* 0x00007610ff095816 */ /* 0x000fe40000000009 */
[----:B------:R-:W-:Y:S02]  /*1ca0*/  @P1 PRMT R33, RZ, 0x7610, R33 ;  /* 0x00007610ff211816 */ /* 0x000fe40000000021 */
[----:B------:R-:W-:Y:S01]  /*1cb0*/  @P4 PRMT R10, RZ, 0x7610, R10 ;  /* 0x00007610ff0a4816 */ /* 0x000fe2000000000a */
[----:B------:R-:W4:Y:S04]  /*1cc0*/  @!P3 LDG.E.U16.CONSTANT R34, desc[UR4][R2.64+0x4] ;  /* 0x000004040222b981 */ /* 0x000f28000c1e9500 */
[----:B------:R-:W4:Y:S04]  /*1cd0*/  @!P5 LDG.E.U16.CONSTANT R9, desc[UR4][R2.64+0x6] ;  /* 0x000006040209d981 */ /* 0x000f28000c1e9500 */
[----:B------:R-:W5:Y:S04]  /*1ce0*/  @!P6 LDG.E.U16.CONSTANT R36, desc[UR4][R2.64+0xe] ;  /* 0x00000e040224e981 */ /* 0x000f68000c1e9500 */
[----:B------:R-:W5:Y:S04]  /*1cf0*/  @!P4 LDG.E.U16.CONSTANT R10, desc[UR4][R2.64+0x8] ;  /* 0x00000804020ac981 */ /* 0x000f68000c1e9500 */
[----:B------:R-:W5:Y:S01]  /*1d00*/  @!P1 LDG.E.U16.CONSTANT R33, desc[UR4][R2.64+0xa] ;  /* 0x00000a0402219981 */ /* 0x000f62000c1e9500 */
[----:B---3--:R-:W-:-:S02]  /*1d10*/  @P6 PRMT R11, R11, 0x5410, RZ ;  /* 0x000054100b0b6816 */ /* 0x008fc400000000ff */
[----:B--2---:R-:W-:Y:S02]  /*1d20*/  PRMT R8, R8, 0x5410, R37 ;  /* 0x0000541008087816 */ /* 0x004fe40000000025 */
[----:B----4-:R-:W-:Y:S02]  /*1d30*/  PRMT R9, R34, 0x5410, R9 ;  /* 0x0000541022097816 */ /* 0x010fe40000000009 */
[----:B-----5:R-:W-:Y:S02]  /*1d40*/  @!P6 PRMT R11, R11, 0x5410, R36 ;  /* 0x000054100b0be816 */ /* 0x020fe40000000024 */
[----:B------:R-:W-:Y:S01]  /*1d50*/  PRMT R10, R10, 0x5410, R33 ;  /* 0x000054100a0a7816 */ /* 0x000fe20000000021 */
[----:B------:R-:W-:Y:S06]  /*1d60*/  BRA `(.L_x_1943) ;  /* 0x0000000000047947 */ /* 0x000fec0003800000 */
.L_x_1942:
[----:B------:R0:W5:Y:S02]  /*1d70*/  LDG.E.128.CONSTANT R8, desc[UR4][R2.64] ;  /* 0x0000000402087981 */ /* 0x000164000c1e9d00 */
.L_x_1943:
[----:B------:R-:W-:Y:S05]  /*1d80*/  BSYNC B1 ;  /* 0x0000000000017941 */ /* 0x000fea0003800000 */
.L_x_1941:
        /* <DEDUP_REMOVED lines=10> */
[--C-:B------:R-:W-:Y:S02]  /*1e30*/  SHF.R.U32.HI R31, RZ, 0x1b, R7.reuse ;  /* 0x0000001bff1f7819 */ /* 0x100fe40000011607 */
[----:B------:R-:W-:Y:S01]  /*1e40*/  IMAD.U32 R32, R8, 0x10000, RZ ;  /* 0x0001000008207824 */ /* 0x000fe200078e00ff */
[----:B------:R-:W-:Y:S02]  /*1e50*/  LOP3.LUT R29, R29, 0x1e, RZ, 0xc0, !PT ;  /* 0x0000001e1d1d7812 */ /* 0x000fe400078ec0ff */
[----:B------:R-:W-:Y:S01]  /*1e60*/  LOP3.LUT R37, R36, 0x1e, RZ, 0xc0, !PT ;  /* 0x0000001e24257812 */ /* 0x000fe200078ec0ff */
[----:B------:R-:W-:Y:S01]  /*1e70*/  FADD.FTZ R35, R35, R32 ;  /* 0x0000002023237221 */ /* 0x000fe20000010000 */
[----:B------:R-:W-:Y:S01]  /*1e80*/  SHF.R.U32.HI R32, RZ, 0xf, R7 ;  /* 0x0000000fff207819 */ /* 0x000fe20000011607 */
[C---:B------:R-:W-:Y:S01]  /*1e90*/  IMAD.IADD R29, R26.reuse, 0x1, R29 ;  /* 0x000000011a1d7824 */ /* 0x040fe200078e021d */
[----:B------:R-:W-:Y:S01]  /*1ea0*/  SHF.R.U32.HI R7, RZ, 0x17, R7 ;  /* 0x00000017ff077819 */ /* 0x000fe20000011607 */
[----:B------:R-:W-:Y:S01]  /*1eb0*/  IMAD.IADD R37, R26, 0x1, R37 ;  /* 0x000000011a257824 */ /* 0x000fe200078e0225 */
[----:B------:R-:W-:-:S02]  /*1ec0*/  LOP3.LUT R33, R33, 0x1e, RZ, 0xc0, !PT ;  /* 0x0000001e21217812 */ /* 0x000fc400078ec0ff */
[----:B------:R-:W-:Y:S02]  /*1ed0*/  LOP3.LUT R39, R30, 0x1e, RZ, 0xc0, !PT ;  /* 0x0000001e1e277812 */ /* 0x000fe400078ec0ff */
[----:B------:R-:W-:Y:S01]  /*1ee0*/  LOP3.LUT R9, R9, 0x1e, RZ, 0xc0, !PT ;  /* 0x0000001e09097812 */ /* 0x000fe200078ec0ff */
[----:B------:R-:W-:Y:S01]  /*1ef0*/  IMAD.IADD R33, R26, 0x1, R33 ;  /* 0x000000011a217824 */ /* 0x000fe200078e0221 */
[----:B------:R-:W-:Y:S01]  /*1f00*/  LOP3.LUT R41, R32, 0x1e, RZ, 0xc0, !PT ;  /* 0x0000001e20297812 */ /* 0x000fe200078ec0ff */
[C---:B------:R-:W-:Y:S01]  /*1f10*/  IMAD.IADD R39, R26.reuse, 0x1, R39 ;  /* 0x000000011a277824 */ /* 0x040fe200078e0227 */
[----:B------:R-:W-:Y:S01]  /*1f20*/  LOP3.LUT R31, R31, 0x1e, RZ, 0xc0, !PT ;  /* 0x0000001e1f1f7812 */ /* 0x000fe200078ec0ff */
[C---:B------:R-:W-:Y:S01]  /*1f30*/  IMAD.IADD R9, R26.reuse, 0x1, R9 ;  /* 0x000000011a097824 */ /* 0x040fe200078e0209 */
[----:B------:R-:W-:Y:S01]  /*1f40*/  LOP3.LUT R7, R7, 0x1e, RZ, 0xc0, !PT ;  /* 0x0000001e07077812 */ /* 0x000fe200078ec0ff */
[C---:B------:R-:W-:Y:S01]  /*1f50*/  IMAD.IADD R41, R26.reuse, 0x1, R41 ;  /* 0x000000011a297824 */ /* 0x040fe200078e0229 */
[----:B------:R-:W1:Y:S01]  /*1f60*/  LDS.U16 R30, [R37] ;  /* 0x00000000251e7984 */ /* 0x000e620000000400 */
[----:B------:R-:W-:Y:S01]  /*1f70*/  IMAD.IADD R31, R26, 0x1, R31 ;  /* 0x000000011a1f7824 */ /* 0x000fe200078e021f */
[----:B------:R-:W-:Y:S01]  /*1f80*/  PRMT R8, R8, 0x7632, R8 ;  /* 0x0000763208087816 */ /* 0x000fe20000000008 */
[----:B------:R-:W-:Y:S01]  /*1f90*/  IMAD.IADD R7, R26, 0x1, R7 ;  /* 0x000000011a077824 */ /* 0x000fe200078e0207 */
[----:B------:R-:W2:Y:S01]  /*1fa0*/  LDS.U16 R32, [R33] ;  /* 0x0000000021207984 */ /* 0x000ea20000000400 */
[----:B------:R-:W-:Y:S01]  /*1fb0*/  PRMT R4, R4, 0x5410, R5 ;  /* 0x0000541004047816 */ /* 0x000fe20000000005 */
[C---:B------:R-:W-:Y:S01]  /*1fc0*/  IMAD.U32 R5, R34.reuse, 0x10000, RZ ;  /* 0x0001000022057824 */ /* 0x040fe200078e00ff */
[----:B------:R-:W-:Y:S01]  /*1fd0*/  PRMT R34, R34, 0x7632, R34 ;  /* 0x0000763222227816 */ /* 0x000fe20000000022 */
[----:B------:R-:W3:Y:S01]  /*1fe0*/  LDS.U16 R26, [R29] ;  /* 0x000000001d1a7984 */ /* 0x000ee20000000400 */
[----:B------:R-:W-:Y:S01]  /*1ff0*/  IMAD.U32 R8, R8, 0x10000, RZ ;  /* 0x0001000008087824 */ /* 0x000fe200078e00ff */
[----:B------:R-:W-:Y:S01]  /*2000*/  PRMT R28, R28, 0x5410, R6 ;  /* 0x000054101c1c7816 */ /* 0x000fe20000000006 */
[----:B------:R-:W-:Y:S01]  /*2010*/  HFMA2.MMA.BF16_V2 R10, R10, R4, -RZ ;  /* 0x000000040a0a7235 */ /* 0x000fe200003000ff */
[----:B------:R-:W4:Y:S01]  /*2020*/  LDS.U16 R36, [R39] ;  /* 0x0000000027247984 */ /* 0x000f220000000400 */
[----:B------:R-:W-:-:S02]  /*2030*/  FADD.FTZ R8, R35, R8 ;  /* 0x0000000823087221 */ /* 0x000fc40000010000 */
[----:B------:R-:W-:Y:S01]  /*2040*/  HMUL2.BF16_V2 R6, R11, R28 ;  /* 0x0000001c0b067232 */ /* 0x000fe20000200000 */
[----:B------:R0:W4:Y:S01]  /*2050*/  LDS.U16 R38, [R9] ;  /* 0x0000000009267984 */ /* 0x0001220000000400 */
[----:B------:R-:W-:Y:S01]  /*2060*/  FADD.FTZ R8, R8, R5 ;  /* 0x0000000508087221 */ /* 0x000fe20000010000 */
[----:B------:R-:W-:Y:S02]  /*2070*/  IMAD.U32 R5, R34, 0x10000, RZ ;  /* 0x0001000022057824 */ /* 0x000fe400078e00ff */
[----:B------:R-:W4:Y:S01]  /*2080*/  LDS.U16 R40, [R41] ;  /* 0x0000000029287984 */ /* 0x000f220000000400 */
[C---:B------:R-:W-:Y:S01]  /*2090*/  PRMT R4, R10.reuse, 0x7632, R4 ;  /* 0x000076320a047816 */ /* 0x040fe20000000004 */
[----:B------:R-:W-:Y:S02]  /*20a0*/  IMAD.U32 R10, R10, 0x10000, RZ ;  /* 0x000100000a0a7824 */ /* 0x000fe400078e00ff */
[----:B------:R-:W-:Y:S01]  /*20b0*/  FADD.FTZ R5, R8, R5 ;  /* 0x0000000508057221 */ /* 0x000fe20000010000 */
[----:B------:R-:W4:Y:S01]  /*20c0*/  LDS.U16 R42, [R31] ;  /* 0x000000001f2a7984 */ /* 0x000f220000000400 */
[----:B0-----:R-:W-:Y:S01]  /*20d0*/  VIADD R9, R17, 0x1 ;  /* 0x0000000111097836 */ /* 0x001fe20000000000 */
[----:B------:R-:W-:Y:S01]  /*20e0*/  PRMT R8, R6, 0x7632, R8 ;  /* 0x0000763206087816 */ /* 0x000fe20000000008 */
[----:B------:R-:W-:Y:S01]  /*20f0*/  IMAD.U32 R4, R4, 0x10000, RZ ;  /* 0x0001000004047824 */ /* 0x000fe200078e00ff */
[----:B------:R0:W4:Y:S01]  /*2100*/  LDS.U16 R44, [R7] ;  /* 0x00000000072c7984 */ /* 0x0001220000000400 */
[----:B------:R-:W-:Y:S01]  /*2110*/  FADD.FTZ R5, R5, R10 ;  /* 0x0000000a05057221 */ /* 0x000fe20000010000 */
[----:B------:R-:W-:-:S03]  /*2120*/  ISETP.GE.AND P1, PT, R9, R24, PT ;  /* 0x000000180900720c */ /* 0x000fc60003f26270 */
[----:B------:R-:W-:Y:S01]  /*2130*/  FADD.FTZ R4, R5, R4 ;  /* 0x0000000405047221 */ /* 0x000fe20000010000 */
[----:B------:R-:W-:Y:S02]  /*2140*/  IMAD.U32 R5, R8, 0x10000, RZ ;  /* 0x0001000008057824 */ /* 0x000fe400078e00ff */
[----:B0-----:R-:W-:-:S04]  /*2150*/  IMAD.U32 R7, R6, 0x10000, RZ ;  /* 0x0001000006077824 */ /* 0x001fc800078e00ff */
[----:B------:R-:W-:Y:S01]  /*2160*/  FADD.FTZ R4, R4, R7 ;  /* 0x0000000704047221 */ /* 0x000fe20000010000 */
[----:B-1----:R-:W-:-:S03]  /*2170*/  HMUL2.BF16_V2 R30, R30.H0_H0, R27.H0_H0 ;  /* 0x2000001b1e1e7232 */ /* 0x002fc60000200800 */
[----:B------:R-:W-:Y:S01]  /*2180*/  FADD.FTZ R8, R4, R5 ;  /* 0x0000000504087221 */ /* 0x000fe20000010000 */
[-C--:B--2---:R-:W-:Y:S02]  /*2190*/  HMUL2.BF16_V2 R32, R32.H0_H0, R27.reuse.H0_H0 ;  /* 0x2000001b20207232 */ /* 0x084fe40000200800 */
[-C--:B---3--:R-:W-:Y:S02]  /*21a0*/  HMUL2.BF16_V2 R26, R26.H0_H0, R27.reuse.H0_H0 ;  /* 0x2000001b1a1a7232 */ /* 0x088fe40000200800 */
[-C--:B----4-:R-:W-:Y:S02]  /*21b0*/  HMUL2.BF16_V2 R36, R36.H0_H0, R27.reuse.H0_H0 ;  /* 0x2000001b24247232 */ /* 0x090fe40000200800 */
[-C--:B------:R-:W-:Y:S02]  /*21c0*/  HMUL2.BF16_V2 R38, R38.H0_H0, R27.reuse.H0_H0 ;  /* 0x2000001b26267232 */ /* 0x080fe40000200800 */
[-C--:B------:R-:W-:Y:S02]  /*21d0*/  HMUL2.BF16_V2 R40, R40.H0_H0, R27.reuse.H0_H0 ;  /* 0x2000001b28287232 */ /* 0x080fe40000200800 */
[----:B------:R-:W-:-:S02]  /*21e0*/  HMUL2.BF16_V2 R42, R42.H0_H0, R27.H0_H0 ;  /* 0x2000001b2a2a7232 */ /* 0x000fc40000200800 */
[----:B------:R-:W-:Y:S01]  /*21f0*/  HMUL2.BF16_V2 R44, R44.H0_H0, R27.H0_H0 ;  /* 0x2000001b2c2c7232 */ /* 0x000fe20000200800 */
[----:B------:R-:W-:Y:S06]  /*2200*/  @!P1 BRA `(.L_x_1945) ;  /* 0x0000000000889947 */ /* 0x000fec0003800000 */
[C---:B------:R-:W-:Y:S01]  /*2210*/  VIADD R5, R17.reuse, 0xffffffff ;  /* 0xffffffff11057836 */ /* 0x040fe20000000000 */
[----:B------:R-:W-:Y:S01]  /*2220*/  @P2 PRMT R4, RZ, 0x7610, R4 ;  /* 0x00007610ff042816 */ /* 0x000fe20000000004 */
[C---:B------:R-:W-:Y:S01]  /*2230*/  VIADD R7, R17.reuse, 0xfffffffb ;  /* 0xfffffffb11077836 */ /* 0x040fe20000000000 */
[CC--:B------:R-:W-:Y:S01]  /*2240*/  ISETP.GE.AND P1, PT, R17.reuse, R24.reuse, PT ;  /* 0x000000181100720c */ /* 0x0c0fe20003f26270 */
[----:B------:R-:W-:Y:S01]  /*2250*/  VIADD R9, R17, 0xfffffffc ;  /* 0xfffffffc11097836 */ /* 0x000fe20000000000 */
[-C--:B------:R-:W-:Y:S01]  /*2260*/  ISETP.GE.AND P3, PT, R5, R24.reuse, PT ;  /* 0x000000180500720c */ /* 0x080fe20003f66270 */
[----:B------:R-:W-:Y:S01]  /*2270*/  VIADD R5, R17, 0xfffffffa ;  /* 0xfffffffa11057836 */ /* 0x000fe20000000000 */
[-C--:B------:R-:W-:Y:S01]  /*2280*/  ISETP.GE.AND P5, PT, R7, R24.reuse, PT ;  /* 0x000000180700720c */ /* 0x080fe20003fa6270 */
[----:B------:R-:W-:Y:S01]  /*2290*/  VIADD R7, R17, 0xfffffffe ;  /* 0xfffffffe11077836 */ /* 0x000fe20000000000 */
[-C--:B------:R-:W-:Y:S01]  /*22a0*/  ISETP.GE.AND P4, PT, R9, R24.reuse, PT ;  /* 0x000000180900720c */ /* 0x080fe20003f86270 */
[----:B------:R-:W2:Y:S01]  /*22b0*/  @!P2 LDG.E.U16.CONSTANT R4, desc[UR4][R2.64+0x10] ;  /* 0x000010040204a981 */ /* 0x000ea2000c1e9500 */
[----:B------:R-:W-:Y:S01]  /*22c0*/  ISETP.GE.AND P6, PT, R5, R24, PT ;  /* 0x000000180500720c */ /* 0x000fe20003fc6270 */
[----:B------:R-:W-:-:S04]  /*22d0*/  VIADD R5, R17, 0xfffffffd ;  /* 0xfffffffd11057836 */ /* 0x000fc80000000000 */
[----:B------:R-:W3:Y:S02]  /*22e0*/  @!P1 LDG.E.U16.CONSTANT R28, desc[UR4][R2.64+0x1e] ;  /* 0x00001e04021c9981 */ /* 0x000ee4000c1e9500 */
[----:B------:R-:W-:Y:S02]  /*22f0*/  @P3 PRMT R27, RZ, 0x7610, R27 ;  /* 0x00007610ff1b3816 */ /* 0x000fe4000000001b */
[----:B------:R-:W-:-:S04]  /*2300*/  ISETP.GE.AND P2, PT, R7, R24, PT ;  /* 0x000000180700720c */ /* 0x000fc80003f46270 */
[----:B------:R-:W4:Y:S01]  /*2310*/  @!P3 LDG.E.U16.CONSTANT R27, desc[UR4][R2.64+0x1c] ;  /* 0x00001c04021bb981 */ /* 0x000f22000c1e9500 */
[----:B------:R-:W-:Y:S02]  /*2320*/  ISETP.GE.AND P3, PT, R5, R24, PT ;  /* 0x000000180500720c */ /* 0x000fe40003f66270 */
[----:B------:R-:W-:Y:S02]  /*2330*/  @P6 PRMT R5, RZ, 0x7610, R5 ;  /* 0x00007610ff056816 */ /* 0x000fe40000000005 */
[----:B------:R-:W-:Y:S02]  /*2340*/  @P5 PRMT R6, RZ, 0x7610, R6 ;  /* 0x00007610ff065816 */ /* 0x000fe40000000006 */
[----:B------:R-:W-:Y:S02]  /*2350*/  @P4 PRMT R9, RZ, 0x7610, R9 ;  /* 0x00007610ff094816 */ /* 0x000fe40000000009 */
[----:B------:R-:W-:Y:S01]  /*2360*/  @P2 PRMT R11, RZ, 0x7610, R11 ;  /* 0x00007610ff0b2816 */ /* 0x000fe2000000000b */
[----:B------:R-:W2:Y:S04]  /*2370*/  @!P6 LDG.E.U16.CONSTANT R5, desc[UR4][R2.64+0x12] ;  /* 0x000012040205e981 */ /* 0x000ea8000c1e9500 */
[----:B------:R-:W-:Y:S01]  /*2380*/  @P3 PRMT R10, RZ, 0x7610, R10 ;  /* 0x00007610ff0a3816 */ /* 0x000fe2000000000a */
[----:B------:R-:W5:Y:S04]  /*2390*/  @!P5 LDG.E.U16.CONSTANT R6, desc[UR4][R2.64+0x14] ;  /* 0x000014040206d981 */ /* 0x000f68000c1e9500 */
[----:B------:R-:W5:Y:S04]  /*23a0*/  @!P4 LDG.E.U16.CONSTANT R9, desc[UR4][R2.64+0x16] ;  /* 0x000016040209c981 */ /* 0x000f68000c1e9500 */
[----:B------:R-:W5:Y:S04]  /*23b0*/  @!P3 LDG.E.U16.CONSTANT R10, desc[UR4][R2.64+0x18] ;  /* 0x00001804020ab981 */ /* 0x000f68000c1e9500 */
[----:B------:R-:W5:Y:S01]  /*23c0*/  @!P2 LDG.E.U16.CONSTANT R11, desc[UR4][R2.64+0x1a] ;  /* 0x00001a04020ba981 */ /* 0x000f62000c1e9500 */
[----:B----4-:R-:W-:-:S02]  /*23d0*/  @P1 PRMT R7, R27, 0x5410, RZ ;  /* 0x000054101b071816 */ /* 0x010fc400000000ff */
[----:B---3--:R-:W-:Y:S02]  /*23e0*/  @!P1 PRMT R7, R27, 0x5410, R28 ;  /* 0x000054101b079816 */ /* 0x008fe4000000001c */
[----:B--2---:R-:W-:Y:S02]  /*23f0*/  PRMT R4, R4, 0x5410, R5 ;  /* 0x0000541004047816 */ /* 0x004fe40000000005 */
[----:B-----5:R-:W-:Y:S02]  /*2400*/  PRMT R5, R6, 0x5410, R9 ;  /* 0x0000541006057816 */ /* 0x020fe40000000009 */
[----:B------:R-:W-:Y:S01]  /*2410*/  PRMT R6, R10, 0x5410, R11 ;  /* 0x000054100a067816 */ /* 0x000fe2000000000b */
[----:B------:R-:W-:Y:S06]  /*2420*/  BRA `(.L_x_1946) ;  /* 0x0000000000047947 */ /* 0x000fec0003800000 */
.L_x_1945:
[----:B------:R0:W5:Y:S02]  /*2430*/  LDG.E.128.CONSTANT R4, desc[UR4][R2.64+0x10] ;  /* 0x0000100402047981 */ /* 0x000164000c1e9d00 */
.L_x_1946:
[----:B------:R-:W-:Y:S05]  /*2440*/  BSYNC B1 ;  /* 0x0000000000017941 */ /* 0x000fea0003800000 */
.L_x_1944:
[----:B------:R-:W-:Y:S01]  /*2450*/  PRMT R26, R26, 0x5410, R30 ;  /* 0x000054101a1a7816 */ /* 0x000fe2000000001e */
[----:B------:R-:W-:Y:S01]  /*2460*/  VIADD R19, R19, 0x400 ;  /* 0x0000040013137836 */ /* 0x000fe20000000000 */
[----:B------:R-:W-:Y:S01]  /*2470*/  PRMT R32, R32, 0x5410, R36 ;  /* 0x0000541020207816 */ /* 0x000fe20000000024 */
[----:B------:R-:W-:Y:S01]  /*2480*/  VIADD R15, R15, 0x200 ;  /* 0x000002000f0f7836 */ /* 0x000fe20000000000 */
[----:B------:R-:W-:Y:S01]  /*2490*/  PRMT R38, R38, 0x5410, R40 ;  /* 0x0000541026267816 */ /* 0x000fe20000000028 */
[----:B------:R-:W-:Y:S01]  /*24a0*/  VIADD R21, R21, 0x200 ;  /* 0x0000020015157836 */ /* 0x000fe20000000000 */
[----:B-----5:R-:W-:Y:S01]  /*24b0*/  HFMA2.MMA.BF16_V2 R4, R4, R26, -RZ ;  /* 0x0000001a04047235 */ /* 0x020fe200003000ff */
[----:B------:R-:W-:Y:S01]  /*24c0*/  HMUL2.BF16_V2 R10, R5, R32 ;  /* 0x00000020050a7232 */ /* 0x000fe20000200000 */
[----:B------:R-:W-:Y:S02]  /*24d0*/  PRMT R42, R42, 0x5410, R44 ;  /* 0x000054102a2a7816 */ /* 0x000fe4000000002c */
[----:B0-----:R-:W-:-:S03]  /*24e0*/  IADD3 R2, P2, R2, 0x800, RZ ;  /* 0x0000080002027810 */ /* 0x001fc60007f5e0ff */
[----:B------:R-:W-:Y:S02]  /*24f0*/  HMUL2.BF16_V2 R42, R7, R42 ;  /* 0x0000002a072a7232 */ /* 0x000fe40000200000 */
[----:B------:R-:W-:Y:S01]  /*2500*/  IMAD.X R3, RZ, RZ, R3, P2 ;  /* 0x000000ffff037224 */ /* 0x000fe200010e0603 */
[C---:B------:R-:W-:Y:S01]  /*2510*/  PRMT R9, R4.reuse, 0x7632, R9 ;  /* 0x0000763204097816 */ /* 0x040fe20000000009 */
[----:B------:R-:W-:Y:S01]  /*2520*/  IMAD.U32 R5, R4, 0x10000, RZ ;  /* 0x0001000004057824 */ /* 0x000fe200078e00ff */
[----:B------:R-:W-:-:S03]  /*2530*/  IADD3 R25, P2, R25, 0x200, RZ ;  /* 0x0000020019197810 */ /* 0x000fc60007f5e0ff */
[----:B------:R-:W-:Y:S02]  /*2540*/  IMAD.U32 R4, R9, 0x10000, RZ ;  /* 0x0001000009047824 */ /* 0x000fe400078e00ff */
[----:B------:R-:W-:Y:S01]  /*2550*/  FADD.FTZ R5, R8, R5 ;  /* 0x0000000508057221 */ /* 0x000fe20000010000 */
[----:B------:R-:W-:Y:S01]  /*2560*/  HFMA2.MMA.BF16_V2 R8, R6, R38, -RZ ;  /* 0x0000002606087235 */ /* 0x000fe200003000ff */
[C---:B------:R-:W-:Y:S01]  /*2570*/  PRMT R6, R10.reuse, 0x7632, R6 ;  /* 0x000076320a067816 */ /* 0x040fe20000000006 */
[----:B------:R-:W-:Y:S02]  /*2580*/  IMAD.U32 R9, R10, 0x10000, RZ ;  /* 0x000100000a097824 */ /* 0x000fe400078e00ff */
[----:B------:R-:W-:Y:S01]  /*2590*/  FADD.FTZ R4, R5, R4 ;  /* 0x0000000405047221 */ /* 0x000fe20000010000 */
[----:B------:R-:W-:Y:S02]  /*25a0*/  IMAD.X R23, RZ, RZ, R23, P2 ;  /* 0x000000ffff177224 */ /* 0x000fe400010e0617 */
[----:B------:R-:W-:-:S02]  /*25b0*/  IMAD.U32 R5, R6, 0x10000, RZ ;  /* 0x0001000006057824 */ /* 0x000fc400078e00ff */
[----:B------:R-:W-:Y:S01]  /*25c0*/  FADD.FTZ R4, R4, R9 ;  /* 0x0000000904047221 */ /* 0x000fe20000010000 */
[----:B------:R-:W-:Y:S01]  /*25d0*/  VIADD R9, R17, 0x3e1 ;  /* 0x000003e111097836 */ /* 0x000fe20000000000 */
[C---:B------:R-:W-:Y:S01]  /*25e0*/  PRMT R6, R8.reuse, 0x7632, R6 ;  /* 0x0000763208067816 */ /* 0x040fe20000000006 */
[----:B------:R-:W-:Y:S02]  /*25f0*/  IMAD.U32 R7, R8, 0x10000, RZ ;  /* 0x0001000008077824 */ /* 0x000fe400078e00ff */
[----:B------:R-:W-:Y:S01]  /*2600*/  FADD.FTZ R4, R4, R5 ;  /* 0x0000000504047221 */ /* 0x000fe20000010000 */
[----:B------:R-:W-:Y:S01]  /*2610*/  ISETP.GE.AND P1, PT, R9, R24, PT ;  /* 0x000000180900720c */ /* 0x000fe20003f26270 */
[----:B------:R-:W-:Y:S01]  /*2620*/  VIADD R17, R17, 0x400 ;  /* 0x0000040011117836 */ /* 0x000fe20000000000 */
[----:B------:R-:W-:Y:S01]  /*2630*/  PRMT R8, R42, 0x7610, R8 ;  /* 0x000076102a087816 */ /* 0x000fe20000000008 */
[----:B------:R-:W-:Y:S02]  /*2640*/  IMAD.U32 R5, R6, 0x10000, RZ ;  /* 0x0001000006057824 */ /* 0x000fe400078e00ff */
[----:B------:R-:W-:Y:S01]  /*2650*/  FADD.FTZ R4, R4, R7 ;  /* 0x0000000704047221 */ /* 0x000fe20000010000 */
[----:B------:R-:W-:Y:S01]  /*2660*/  PRMT R6, R42, 0x7632, R6 ;  /* 0x000076322a067816 */ /* 0x000fe20000000006 */
[----:B------:R-:W-:-:S02]  /*2670*/  IMAD.U32 R7, R8, 0x10000, RZ ;  /* 0x0001000008077824 */ /* 0x000fc400078e00ff */
[----:B------:R-:W-:Y:S02]  /*2680*/  FADD.FTZ R4, R4, R5 ;  /* 0x0000000504047221 */ /* 0x000fe40000010000 */
[----:B------:R-:W-:Y:S02]  /*2690*/  IMAD.U32 R5, R6, 0x10000, RZ ;  /* 0x0001000006057824 */ /* 0x000fe400078e00ff */
[----:B------:R-:W-:-:S04]  /*26a0*/  FADD.FTZ R4, R4, R7 ;  /* 0x0000000704047221 */ /* 0x000fc80000010000 */
[----:B------:R-:W-:Y:S01]  /*26b0*/  FADD.FTZ R28, R4, R5 ;  /* 0x00000005041c7221 */ /* 0x000fe20000010000 */
[----:B------:R-:W-:Y:S06]  /*26c0*/  @!P1 BRA `(.L_x_1947) ;  /* 0xffffffdc00009947 */ /* 0x000fec000383ffff */
.L_x_1931:
[----:B------:R-:W-:Y:S05]  /*26d0*/  BSYNC B0 ;  /* 0x0000000000007941 */ /* 0x000fea0003800000 */
.L_x_1930:
        /* <DEDUP_REMOVED lines=16> */
[----:B-1----:R-:W-:-:S05]  /*27e0*/  @P1 FADD R7, R4, R7 ;  /* 0x0000000704071221 */ /* 0x002fca0000000000 */
[----:B------:R-:W-:Y:S01]  /*27f0*/  F2FP.BF16.F32.PACK_AB R7, RZ, R7 ;  /* 0x00000007ff07723e */ /* 0x000fe200000010ff */
[----:B--2---:R-:W-:-:S05]  /*2800*/  IMAD.WIDE R22, R22, 0x2, R2 ;  /* 0x0000000216167825 */ /* 0x004fca00078e0202 */
[----:B------:R-:W-:Y:S01]  /*2810*/  STG.E.U16 desc[UR4][R22.64], R7 ;  /* 0x0000000716007986 */ /* 0x000fe2000c101504 */
[----:B------:R-:W-:Y:S05]  /*2820*/  EXIT ;  /* 0x000000000000794d */ /* 0x000fea0003800000 */
.L_x_1948:
        /* <DEDUP_REMOVED lines=13> */
.L_x_2180:


//--------------------- .text._Z26kgemm_4bit_inference_naiveI6__halfLi128ELi16EEviiiPT_PhPfPKfS2_iiii --------------------------
	.section	.text._Z26kgemm_4bit_inference_naiveI6__halfLi128ELi16EEviiiPT_PhPfPKfS2_iiii,"ax",@progbits
	.align	128
        .global         _Z26kgemm_4bit_inference_naiveI6__halfLi128ELi16EEviiiPT_PhPfPKfS2_iiii
        .type           _Z26kgemm_4bit_inference_naiveI6__halfLi128ELi16EEviiiPT_PhPfPKfS2_iiii,@function
        .size           _Z26kgemm_4bit_inference_naiveI6__halfLi128ELi16EEviiiPT_PhPfPKfS2_iiii,(.L_x_2181 - _Z26kgemm_4bit_inference_naiveI6__halfLi128ELi16EEviiiPT_PhPfPKfS2_iiii)
        .other          _Z26kgemm_4bit_inference_naiveI6__halfLi128ELi16EEviiiPT_PhPfPKfS2_iiii,@"STO_CUDA_ENTRY STV_DEFAULT"
_Z26kgemm_4bit_inference_naiveI6__halfLi128ELi16EEviiiPT_PhPfPKfS2_iiii:
.text._Z26kgemm_4bit_inference_naiveI6__halfLi128ELi16EEviiiPT_PhPfPKfS2_iiii:
        /* <DEDUP_REMOVED lines=19> */
[----:B--2---:R-:W-:-:S05]  /*0130*/  @!P0 F2FP.F16.F32.PACK_AB R0, RZ, R2 ;  /* 0x00000002ff00823e */ /* 0x004fca00000000ff */
        /* <DEDUP_REMOVED lines=25> */
.L_x_1966:
        /* <DEDUP_REMOVED lines=9> */
[----:B--2---:R-:W-:Y:S01]  /*0360*/  F2FP.F16.F32.PACK_AB R27, RZ, R27 ;  /* 0x0000001bff1b723e */ /* 0x004fe200000000ff */
        /* <DEDUP_REMOVED lines=102> */
.L_x_1953:
[----:B------:R-:W0:Y:S01]  /*09d0*/  LDC.64 R4, c[0x0][0x228] ;  /* 0x00008a00ff047b82 */ /* 0x000e220000000a00 */
[----:B------:R-:W-:-:S04]  /*09e0*/  SHF.R.S32.HI R0, RZ, 0x1f, R15 ;  /* 0x0000001fff007819 */ /* 0x000fc8000001140f */
[----:B------:R-:W-:-:S04]  /*09f0*/  LEA.HI R0, R0, R15, RZ, 0x4 ;  /* 0x0000000f00007211 */ /* 0x000fc800078f20ff */
[----:B------:R-:W-:-:S05]  /*0a00*/  SHF.R.S32.HI R7, RZ, 0x4, R0 ;  /* 0x00000004ff077819 */ /* 0x000fca0000011400 */
[----:B0-----:R-:W-:-:S06]  /*0a10*/  IMAD.WIDE R4, R7, 0x10, R4 ;  /* 0x0000001007047825 */ /* 0x001fcc00078e0204 */
[----:B------:R-:W5:Y:S02]  /*0a20*/  LDG.E.128 R4, desc[UR4][R4.64] ;  /* 0x0000000404047981 */ /* 0x000f64000c1e1d00 */
.L_x_1952:
[----:B------:R-:W-:Y:S05]  /*0a30*/  BSYNC B1 ;  /* 0x0000000000017941 */ /* 0x000fea0003800000 */
.L_x_1951:
        /* <DEDUP_REMOVED lines=41> */
[-C--:B------:R-:W-:Y:S02]  /*0cd0*/  HMUL2 R33, R12.H0_H0, R27.reuse.H0_H0 ;  /* 0x2000001b0c217232 */ /* 0x080fe40000000800 */
[----:B------:R-:W-:Y:S02]  /*0ce0*/  IMAD.MOV.U32 R12, RZ, RZ, R6 ;  /* 0x000000ffff0c7224 */ /* 0x000fe400078e0006 */
[-C--:B--2---:R-:W-:Y:S02]  /*0cf0*/  HMUL2 R29, R0.H0_H0, R27.reuse.H0_H0 ;  /* 0x2000001b001d7232 */ /* 0x084fe40000000800 */
[----:B------:R-:W-:Y:S02]  /*0d00*/  IMAD.MOV.U32 R0, RZ, RZ, R7 ;  /* 0x000000ffff007224 */ /* 0x000fe400078e0007 */
[----:B---3--:R-:W-:-:S02]  /*0d10*/  HMUL2 R35, R36.H0_H0, R27.H0_H0 ;  /* 0x2000001b24237232 */ /* 0x008fc40000000800 */
[-C--:B----4-:R-:W-:Y:S02]  /*0d20*/  HMUL2 R30, R30.H0_H0, R27.reuse.H0_H0 ;  /* 0x2000001b1e1e7232 */ /* 0x090fe40000000800 */
[-C--:B------:R-:W-:Y:S02]  /*0d30*/  HMUL2 R31, R8.H0_H0, R27.reuse.H0_H0 ;  /* 0x2000001b081f7232 */ /* 0x080fe40000000800 */
[-C--:B------:R-:W-:Y:S02]  /*0d40*/  HMUL2 R32, R32.H0_H0, R27.reuse.H0_H0 ;  /* 0x2000001b20207232 */ /* 0x080fe40000000800 */
[-C--:B------:R-:W-:Y:S02]  /*0d50*/  HMUL2 R34, R34.H0_H0, R27.reuse.H0_H0 ;  /* 0x2000001b22227232 */ /* 0x080fe40000000800 */
[----:B-1----:R-:W-:Y:S01]  /*0d60*/  HMUL2 R36, R38.H0_H0, R27.H0_H0 ;  /* 0x2000001b26247232 */ /* 0x002fe20000000800 */
        /* <DEDUP_REMOVED lines=27> */
[----:B---3--:R-:W-:Y:S02]  /*0f20*/  @!P3 PRMT R11, R4, 0x5410, R37 ;  /* 0x00005410040bb816 */ /* 0x008fe40000000025 */
[----:B------:R-:W-:-:S04]  /*0f30*/  IADD3 R37, R17, -0x1c, RZ ;  /* 0xffffffe411257810 */ /* 0x000fc80007ffe0ff */
        /* <DEDUP_REMOVED lines=9> */
.L_x_1955:
[----:B------:R0:W5:Y:S02]  /*0fd0*/  LDG.E.128.CONSTANT R8, desc[UR4][R2.64+-0x20] ;  /* 0xffffe00402087981 */ /* 0x000164000c1e9d00 */
.L_x_1956:
[----:B------:R-:W-:Y:S05]  /*0fe0*/  BSYNC B1 ;  /* 0x0000000000017941 */ /* 0x000fea0003800000 */
.L_x_1954:
[----:B------:R-:W-:Y:S01]  /*0ff0*/  PRMT R29, R29, 0x5410, R30 ;  /* 0x000054101d1d7816 */ /* 0x000fe2000000001e */
[----:B------:R-:W-:Y:S01]  /*1000*/  IMAD.SHL.U32 R43, R5, 0x2, RZ ;  /* 0x00000002052b7824 */ /* 0x000fe200078e00ff */
[----:B------:R-:W-:Y:S01]  /*1010*/  PRMT R33, R33, 0x5410, R34 ;  /* 0x0000541021217816 */ /* 0x000fe20000000022 */
[----:B------:R-:W-:Y:S01]  /*1020*/  BSSY B1, `(.L_x_1957) ;  /* 0x0000065000017945 */ /* 0x000fe20003800000 */
[----:B------:R-:W-:Y:S02]  /*1030*/  PRMT R31, R31, 0x5410, R32 ;  /* 0x000054101f1f7816 */ /* 0x000fe40000000020 */
[----:B-----5:R-:W-:Y:S01]  /*1040*/  HFMA2.MMA R8, R8, R29, -RZ ;  /* 0x0000001d08087235 */ /* 0x020fe200001000ff */
[--C-:B------:R-:W-:Y:S02]  /*1050*/  SHF.R.U32.HI R45, RZ, 0x3, R5.reuse ;  /* 0x00000003ff2d7819 */ /* 0x100fe40000011605 */
[----:B------:R-:W-:Y:S01]  /*1060*/  HMUL2 R9, R9, R31 ;  /* 0x0000001f09097232 */ /* 0x000fe20000000000 */
[----:B------:R-:W-:-:S02]  /*1070*/  SHF.R.U32.HI R41, RZ, 0xb, R5 ;  /* 0x0000000bff297819 */ /* 0x000fc40000011605 */
[--C-:B------:R-:W-:Y:S02]  /*1080*/  SHF.R.U32.HI R39, RZ, 0x7, R5.reuse ;  /* 0x00000007ff277819 */ /* 0x100fe40000011605 */
[--C-:B------:R-:W-:Y:S01]  /*1090*/  SHF.R.U32.HI R37, RZ, 0x13, R5.reuse ;  /* 0x00000013ff257819 */ /* 0x100fe20000011605 */
[--C-:B------:R-:W-:Y:S01]  /*10a0*/  HADD2.F32 R4, -RZ, R9.reuse.H0_H0 ;  /* 0x20000009ff047230 */ /* 0x100fe20000004100 */
[--C-:B------:R-:W-:Y:S01]  /*10b0*/  SHF.R.U32.HI R31, RZ, 0x1b, R5.reuse ;  /* 0x0000001bff1f7819 */ /* 0x100fe20000011605 */
[--C-:B------:R-:W-:Y:S01]  /*10c0*/  HADD2.F32 R29, -RZ, R8.reuse.H0_H0 ;  /* 0x20000008ff1d7230 */ /* 0x100fe20000004100 */
[----:B------:R-:W-:Y:S01]  /*10d0*/  LOP3.LUT R45, R45, 0x1e, RZ, 0xc0, !PT ;  /* 0x0000001e2d2d7812 */ /* 0x000fe200078ec0ff */
[----:B------:R-:W-:Y:S01]  /*10e0*/  HADD2.F32 R8, -RZ, R8.H1_H1 ;  /* 0x30000008ff087230 */ /* 0x000fe20000004100 */
[----:B------:R-:W-:Y:S01]  /*10f0*/  LOP3.LUT R43, R43, 0x1e, RZ, 0xc0, !PT ;  /* 0x0000001e2b2b7812 */ /* 0x000fe200078ec0ff */
[----:B------:R-:W-:Y:S02]  /*1100*/  HADD2.F32 R42, -RZ, R9.H1_H1 ;  /* 0x30000009ff2a7230 */ /* 0x000fe40000004100 */
[----:B------:R-:W-:Y:S01]  /*1110*/  FADD.FTZ R29, R29, R28 ;  /* 0x0000001c1d1d7221 */ /* 0x000fe20000010000 */
[----:B------:R-:W-:Y:S01]  /*1120*/  HFMA2.MMA R28, R10, R33, -RZ ;  /* 0x000000210a1c7235 */ /* 0x000fe200001000ff */
[----:B------:R-:W-:Y:S01]  /*1130*/  SHF.R.U32.HI R33, RZ, 0xf, R5 ;  /* 0x0000000fff217819 */ /* 0x000fe20000011605 */
[C---:B------:R-:W-:Y:S01]  /*1140*/  IMAD.IADD R30, R26.reuse, 0x1, R45 ;  /* 0x000000011a1e7824 */ /* 0x040fe200078e022d */
[----:B------:R-:W-:Y:S01]  /*1150*/  SHF.R.U32.HI R5, RZ, 0x17, R5 ;  /* 0x00000017ff057819 */ /* 0x000fe20000011605 */
[----:B------:R-:W-:Y:S01]  /*1160*/  FADD.FTZ R29, R29, R8 ;  /* 0x000000081d1d7221 */ /* 0x000fe20000010000 */
[----:B------:R-:W-:Y:S01]  /*1170*/  LOP3.LUT R41, R41, 0x1e, RZ, 0xc0, !PT ;  /* 0x0000001e29297812 */ /* 0x000fe200078ec0ff */
[C---:B------:R-:W-:Y:S01]  /*1180*/  IMAD.IADD R32, R26.reuse, 0x1, R43 ;  /* 0x000000011a207824 */ /* 0x040fe200078e022b */
        /* <DEDUP_REMOVED lines=15> */
[----:B------:R-:W-:Y:S01]  /*1280*/  FADD.FTZ R29, R29, R42 ;  /* 0x0000002a1d1d7221 */ /* 0x000fe20000010000 */
[----:B------:R-:W-:-:S02]  /*1290*/  HADD2.F32 R42, -RZ, R28.H0_H0 ;  /* 0x2000001cff2a7230 */ /* 0x000fc40000004100 */
[----:B------:R-:W-:Y:S01]  /*12a0*/  HMUL2 R11, R11, R35 ;  /* 0x000000230b0b7232 */ /* 0x000fe20000000000 */
[----:B------:R-:W3:Y:S01]  /*12b0*/  LDS.U16 R40, [R40] ;  /* 0x0000000028287984 */ /* 0x000ee20000000400 */
[----:B------:R-:W-:Y:S02]  /*12c0*/  HADD2.F32 R28, -RZ, R28.H1_H1 ;  /* 0x3000001cff1c7230 */ /* 0x000fe40000004100 */
[----:B------:R-:W-:Y:S01]  /*12d0*/  FADD.FTZ R29, R29, R42 ;  /* 0x0000002a1d1d7221 */ /* 0x000fe20000010000 */
[----:B------:R-:W4:Y:S01]  /*12e0*/  LDS.U16 R34, [R34] ;  /* 0x0000000022227984 */ /* 0x000f220000000400 */
[--C-:B------:R-:W-:Y:S02]  /*12f0*/  HADD2.F32 R5, -RZ, R11.reuse.H0_H0 ;  /* 0x2000000bff057230 */ /* 0x100fe40000004100 */
[----:B------:R-:W-:Y:S01]  /*1300*/  FADD.FTZ R28, R29, R28 ;  /* 0x0000001c1d1c7221 */ /* 0x000fe20000010000 */
[----:B------:R-:W0:Y:S01]  /*1310*/  LDS.U16 R38, [R38] ;  /* 0x0000000026267984 */ /* 0x000e220000000400 */
[----:B------:R-:W-:-:S02]  /*1320*/  HADD2.F32 R11, -RZ, R11.H1_H1 ;  /* 0x3000000bff0b7230 */ /* 0x000fc40000004100 */
[----:B------:R-:W-:Y:S01]  /*1330*/  FADD.FTZ R28, R28, R5 ;  /* 0x000000051c1c7221 */ /* 0x000fe20000010000 */
[----:B------:R-:W0:Y:S01]  /*1340*/  LDS.U16 R10, [R10] ;  /* 0x000000000a0a7984 */ /* 0x000e220000000400 */
[----:B------:R-:W-:Y:S02]  /*1350*/  VIADD R5, R17, 0xfffffff1 ;  /* 0xfffffff111057836 */ /* 0x000fe40000000000 */
[----:B------:R-:W-:Y:S01]  /*1360*/  FADD.FTZ R28, R28, R11 ;  /* 0x0000000b1c1c7221 */ /* 0x000fe20000010000 */
[----:B------:R-:W0:Y:S02]  /*1370*/  LDS.U16 R4, [R4] ;  /* 0x0000000004047984 */ /* 0x000e240000000400 */
[----:B------:R-:W-:Y:S02]  /*1380*/  ISETP.GE.AND P1, PT, R5, R24, PT ;  /* 0x000000180500720c */ /* 0x000fe40003f26270 */
[----:B------:R-:W0:Y:S01]  /*1390*/  LDS.U16 R8, [R8] ;  /* 0x0000000008087984 */ /* 0x000e220000000400 */
[----:B-1----:R-:W-:-:S02]  /*13a0*/  HMUL2 R30, R30.H0_H0, R27.H0_H0 ;  /* 0x2000001b1e1e7232 */ /* 0x002fc40000000800 */
[-C--:B--2---:R-:W-:Y:S02]  /*13b0*/  HMUL2 R32, R32.H0_H0, R27.reuse.H0_H0 ;  /* 0x2000001b20207232 */ /* 0x084fe40000000800 */
[-C--:B---3--:R-:W-:Y:S02]  /*13c0*/  HMUL2 R33, R40.H0_H0, R27.reuse.H0_H0 ;  /* 0x2000001b28217232 */ /* 0x088fe40000000800 */
[-C--:B----4-:R-:W-:Y:S02]  /*13d0*/  HMUL2 R34, R34.H0_H0, R27.reuse.H0_H0 ;  /* 0x2000001b22227232 */ /* 0x090fe40000000800 */
[-C--:B0-----:R-:W-:Y:S02]  /*13e0*/  HMUL2 R5, R38.H0_H0, R27.reuse.H0_H0 ;  /* 0x2000001b26057232 */ /* 0x081fe40000000800 */
[-C--:B------:R-:W-:Y:S02]  /*13f0*/  HMUL2 R29, R10.H0_H0, R27.reuse.H0_H0 ;  /* 0x2000001b0a1d7232 */ /* 0x080fe40000000800 */
[----:B------:R-:W-:-:S02]  /*1400*/  HMUL2 R4, R4.H0_H0, R27.H0_H0 ;  /* 0x2000001b04047232 */ /* 0x000fc40000000800 */
[----:B------:R-:W-:Y:S01]  /*1410*/  HMUL2 R31, R8.H0_H0, R27.H0_H0 ;  /* 0x2000001b081f7232 */ /* 0x000fe20000000800 */
        /* <DEDUP_REMOVED lines=36> */
.L_x_1958:
[----:B------:R0:W5:Y:S02]  /*1660*/  LDG.E.128.CONSTANT R8, desc[UR4][R2.64+-0x10] ;  /* 0xfffff00402087981 */ /* 0x000164000c1e9d00 */
.L_x_1959:
[----:B------:R-:W-:Y:S05]  /*1670*/  BSYNC B1 ;  /* 0x0000000000017941 */ /* 0x000fea0003800000 */
.L_x_1957:
[----:B------:R-:W-:Y:S01]  /*1680*/  PRMT R30, R30, 0x5410, R32 ;  /* 0x000054101e1e7816 */ /* 0x000fe20000000020 */
[----:B------:R-:W-:Y:S01]  /*1690*/  IMAD.SHL.U32 R45, R6, 0x2, RZ ;  /* 0x00000002062d7824 */ /* 0x000fe200078e00ff */
[----:B------:R-:W-:Y:S01]  /*16a0*/  PRMT R33, R33, 0x5410, R34 ;  /* 0x0000541021217816 */ /* 0x000fe20000000022 */
[----:B------:R-:W-:Y:S01]  /*16b0*/  BSSY B1, `(.L_x_1960) ;  /* 0x0000065000017945 */ /* 0x000fe20003800000 */
[--C-:B------:R-:W-:Y:S02]  /*16c0*/  SHF.R.U32.HI R40, RZ, 0x3, R6.reuse ;  /* 0x00000003ff287819 */ /* 0x100fe40000011606 */
[----:B-----5:R-:W-:Y:S01]  /*16d0*/  HFMA2.MMA R8, R8, R30, -RZ ;  /* 0x0000001e08087235 */ /* 0x020fe200001000ff */
[----:B------:R-:W-:Y:S01]  /*16e0*/  HMUL2 R9, R9, R33 ;  /* 0x0000002109097232 */ /* 0x000fe20000000000 */
[--C-:B------:R-:W-:Y:S02]  /*16f0*/  SHF.R.U32.HI R43, RZ, 0xb, R6.reuse ;  /* 0x0000000bff2b7819 */ /* 0x100fe40000011606 */
[----:B------:R-:W-:-:S02]  /*1700*/  SHF.R.U32.HI R41, RZ, 0x7, R6 ;  /* 0x00000007ff297819 */ /* 0x000fc40000011606 */
[--C-:B------:R-:W-:Y:S02]  /*1710*/  SHF.R.U32.HI R39, RZ, 0x13, R6.reuse ;  /* 0x00000013ff277819 */ /* 0x100fe40000011606 */
[----:B------:R-:W-:Y:S02]  /*1720*/  SHF.R.U32.HI R37, RZ, 0xf, R6 ;  /* 0x0000000fff257819 */ /* 0x000fe40000011606 */
[--C-:B------:R-:W-:Y:S01]  /*1730*/  HADD2.F32 R35, -RZ, R8.reuse.H0_H0 ;  /* 0x20000008ff237230 */ /* 0x100fe20000004100 */
[----:B------:R-:W-:Y:S01]  /*1740*/  LOP3.LUT R40, R40, 0x1e, RZ, 0xc0, !PT ;  /* 0x0000001e28287812 */ /* 0x000fe200078ec0ff */
[----:B------:R-:W-:Y:S01]  /*1750*/  HADD2.F32 R33, -RZ, R8.H1_H1 ;  /* 0x30000008ff217230 */ /* 0x000fe20000004100 */
[----:B------:R-:W-:Y:S02]  /*1760*/  LOP3.LUT R45, R45, 0x1e, RZ, 0xc0, !PT ;  /* 0x0000001e2d2d7812 */ /* 0x000fe400078ec0ff */
[----:B------:R-:W-:Y:S01]  /*1770*/  FADD.FTZ R28, R28, R35 ;  /* 0x000000231c1c7221 */ /* 0x000fe20000010000 */
[----:B------:R-:W-:Y:S01]  /*1780*/  HADD2.F32 R35, -RZ, R9.H0_H0 ;  /* 0x20000009ff237230 */ /* 0x000fe20000004100 */
[----:B------:R-:W-:Y:S01]  /*1790*/  LOP3.LUT R43, R43, 0x1e, RZ, 0xc0, !PT ;  /* 0x0000001e2b2b7812 */ /* 0x000fe200078ec0ff */
[----:B------:R-:W-:-:S02]  /*17a0*/  IMAD.IADD R40, R26, 0x1, R40 ;  /* 0x000000011a287824 */ /* 0x000fc400078e0228 */
[----:B------:R-:W-:Y:S01]  /*17b0*/  FADD.FTZ R28, R28, R33 ;  /* 0x000000211c1c7221 */ /* 0x000fe20000010000 */
[--C-:B------:R-:W-:Y:S01]  /*17c0*/  SHF.R.U32.HI R33, RZ, 0x17, R6.reuse ;  /* 0x00000017ff217819 */ /* 0x100fe20000011606 */
[----:B------:R-:W-:Y:S01]  /*17d0*/  IMAD.IADD R38, R26, 0x1, R45 ;  /* 0x000000011a267824 */ /* 0x000fe200078e022d */
[----:B------:R-:W-:Y:S01]  /*17e0*/  LOP3.LUT R41, R41, 0x1e, RZ, 0xc0, !PT ;  /* 0x0000001e29297812 */ /* 0x000fe200078ec0ff */
[----:B------:R-:W-:Y:S01]  /*17f0*/  FADD.FTZ R32, R28, R35 ;  /* 0x000000231c207221 */ /* 0x000fe20000010000 */
[----:B------:R-:W-:Y:S01]  /*1800*/  SHF.R.U32.HI R35, RZ, 0x1b, R6 ;  /* 0x0000001bff237819 */ /* 0x000fe20000011606 */
[C---:B------:R-:W-:Y:S01]  /*1810*/  IMAD.IADD R36, R26.reuse, 0x1, R43 ;  /* 0x000000011a247824 */ /* 0x040fe200078e022b */
[----:B------:R-:W-:Y:S01]  /*1820*/  LOP3.LUT R39, R39, 0x1e, RZ, 0xc0, !PT ;  /* 0x0000001e27277812 */ /* 0x000fe200078ec0ff */
[C---:B------:R-:W-:Y:S01]  /*1830*/  IMAD.IADD R34, R26.reuse, 0x1, R41 ;  /* 0x000000011a227824 */ /* 0x040fe200078e0229 */
[----:B------:R-:W-:Y:S01]  /*1840*/  LOP3.LUT R37, R37, 0x1e, RZ, 0xc0, !PT ;  /* 0x0000001e25257812 */ /* 0x000fe200078ec0ff */
[----:B------:R-:W1:Y:S01]  /*1850*/  LDS.U16 R40, [R40] ;  /* 0x0000000028287984 */ /* 0x000e620000000400 */
[----:B------:R-:W-:Y:S01]  /*1860*/  LOP3.LUT R35, R35, 0x1e, RZ, 0xc0, !PT ;  /* 0x0000001e23237812 */ /* 0x000fe200078ec0ff */
[C---:B------:R-:W-:Y:S01]  /*1870*/  IMAD.IADD R6, R26.reuse, 0x1, R39 ;  /* 0x000000011a067824 */ /* 0x040fe200078e0227 */
[----:B------:R-:W-:Y:S01]  /*1880*/  LOP3.LUT R33, R33, 0x1e, RZ, 0xc0, !PT ;  /* 0x0000001e21217812 */ /* 0x000fe200078ec0ff */
[C---:B------:R-:W-:Y:S01]  /*1890*/  IMAD.IADD R8, R26.reuse, 0x1, R37 ;  /* 0x000000011a087824 */ /* 0x040fe200078e0225 */
[----:B------:R-:W2:Y:S01]  /*18a0*/  LDS.U16 R38, [R38] ;  /* 0x0000000026267984 */ /* 0x000ea20000000400 */
[C---:B------:R-:W-:Y:S01]  /*18b0*/  IMAD.IADD R30, R26.reuse, 0x1, R35 ;  /* 0x000000011a1e7824 */ /* 0x040fe200078e0223 */
[----:B------:R-:W-:Y:S01]  /*18c0*/  PRMT R5, R5, 0x5410, R29 ;  /* 0x0000541005057816 */ /* 0x000fe2000000001d */
[----:B------:R-:W-:Y:S01]  /*18d0*/  IMAD.IADD R28, R26, 0x1, R33 ;  /* 0x000000011a1c7824 */ /* 0x000fe200078e0221 */
[----:B------:R-:W3:Y:S01]  /*18e0*/  LDS.U16 R36, [R36] ;  /* 0x0000000024247984 */ /* 0x000ee20000000400 */
[----:B------:R-:W-:Y:S01]  /*18f0*/  HADD2.F32 R9, -RZ, R9.H1_H1 ;  /* 0x30000009ff097230 */ /* 0x000fe20000004100 */
[----:B------:R-:W-:-:S02]  /*1900*/  PRMT R4, R4, 0x5410, R31 ;  /* 0x0000541004047816 */ /* 0x000fc4000000001f */
[----:B------:R-:W4:Y:S01]  /*1910*/  LDS.U16 R34, [R34] ;  /* 0x0000000022227984 */ /* 0x000f220000000400 */
[----:B------:R-:W-:Y:S01]  /*1920*/  HFMA2.MMA R10, R10, R5, -RZ ;  /* 0x000000050a0a7235 */ /* 0x000fe200001000ff */
[----:B------:R-:W-:Y:S02]  /*1930*/  VIADD R5, R17, 0xfffffff9 ;  /* 0xfffffff911057836 */ /* 0x000fe40000000000 */
[----:B------:R-:W-:Y:S01]  /*1940*/  FADD.FTZ R9, R32, R9 ;  /* 0x0000000920097221 */ /* 0x000fe20000010000 */
[----:B------:R-:W0:Y:S01]  /*1950*/  LDS.U16 R6, [R6] ;  /* 0x0000000006067984 */ /* 0x000e220000000400 */
[----:B------:R-:W-:Y:S01]  /*1960*/  HMUL2 R11, R11, R4 ;  /* 0x000000040b0b7232 */ /* 0x000fe20000000000 */
[----:B------:R-:W-:Y:S02]  /*1970*/  ISETP.GE.AND P2, PT, R5, R24, PT ;  /* 0x000000180500720c */ /* 0x000fe40003f46270 */
[----:B------:R-:W0:Y:S02]  /*1980*/  LDS.U16 R8, [R8] ;  /* 0x0000000008087984 */ /* 0x000e240000000400 */
[----:B------:R-:W-:-:S02]  /*1990*/  HADD2.F32 R4, -RZ, R11.H0_H0 ;  /* 0x2000000bff047230 */ /* 0x000fc40000004100 */
[----:B------:R-:W0:Y:S01]  /*19a0*/  LDS.U16 R30, [R30] ;  /* 0x000000001e1e7984 */ /* 0x000e220000000400 */
[--C-:B------:R-:W-:Y:S02]  /*19b0*/  HADD2.F32 R32, -RZ, R10.reuse.H0_H0 ;  /* 0x2000000aff207230 */ /* 0x100fe40000004100 */
[----:B------:R-:W-:Y:S01]  /*19c0*/  HADD2.F32 R10, -RZ, R10.H1_H1 ;  /* 0x3000000aff0a7230 */ /* 0x000fe20000004100 */
[----:B------:R-:W0:Y:S01]  /*19d0*/  LDS.U16 R28, [R28] ;  /* 0x000000001c1c7984 */ /* 0x000e220000000400 */
[----:B------:R-:W-:Y:S02]  /*19e0*/  HADD2.F32 R11, -RZ, R11.H1_H1 ;  /* 0x3000000bff0b7230 */ /* 0x000fe40000004100 */
[----:B------:R-:W-:-:S04]  /*19f0*/  FADD.FTZ R9, R9, R32 ;  /* 0x0000002009097221 */ /* 0x000fc80000010000 */
[----:B------:R-:W-:-:S04]  /*1a00*/  FADD.FTZ R9, R9, R10 ;  /* 0x0000000a09097221 */ /* 0x000fc80000010000 */
[----:B------:R-:W-:Y:S01]  /*1a10*/  FADD.FTZ R4, R9, R4 ;  /* 0x0000000409047221 */ /* 0x000fe20000010000 */
[----:B-1----:R-:W-:-:S03]  /*1a20*/  HMUL2 R32, R40.H0_H0, R27.H0_H0 ;  /* 0x2000001b28207232 */ /* 0x002fc60000000800 */
[----:B------:R-:W-:Y:S01]  /*1a30*/  FADD.FTZ R31, R4, R11 ;  /* 0x0000000b041f7221 */ /* 0x000fe20000010000 */
        /* <DEDUP_REMOVED lines=8> */
[C---:B------:R-:W-:Y:S01]  /*1ac0*/  VIADD R11, R17.reuse, 0xfffffff7 ;  /* 0xfffffff7110b7836 */ /* 0x040fe20000000000 */
[C---:B------:R-:W-:Y:S01]  /*1ad0*/  IADD3 R9, R17.reuse, -0xe, RZ ;  /* 0xfffffff211097810 */ /* 0x040fe20007ffe0ff */
[----:B------:R-:W-:Y:S01]  /*1ae0*/  VIADD R35, R17, 0xfffffff6 ;  /* 0xfffffff611237836 */ /* 0x000fe20000000000 */
[----:B------:R-:W-:Y:S02]  /*1af0*/  @P1 PRMT R8, RZ, 0x7610, R8 ;  /* 0x00007610ff081816 */ /* 0x000fe40000000008 */
        /* <DEDUP_REMOVED lines=31> */
.L_x_1961:
[----:B------:R0:W5:Y:S02]  /*1cf0*/  LDG.E.128.CONSTANT R8, desc[UR4][R2.64] ;  /* 0x0000000402087981 */ /* 0x000164000c1e9d00 */
.L_x_1962:
[----:B------:R-:W-:Y:S05]  /*1d00*/  BSYNC B1 ;  /* 0x0000000000017941 */ /* 0x000fea0003800000 */
.L_x_1960:
[----:B------:R-:W-:Y:S01]  /*1d10*/  PRMT R32, R32, 0x5410, R33 ;  /* 0x0000541020207816 */ /* 0x000fe20000000021 */
[----:B------:R-:W-:Y:S01]  /*1d20*/  IMAD.SHL.U32 R34, R7, 0x2, RZ ;  /* 0x0000000207227824 */ /* 0x000fe200078e00ff */
[--C-:B------:R-:W-:Y:S01]  /*1d30*/  SHF.R.U32.HI R37, RZ, 0x3, R7.reuse ;  /* 0x00000003ff257819 */ /* 0x100fe20000011607 */
[----:B------:R-:W-:Y:S01]  /*1d40*/  BSSY B1, `(.L_x_1963) ;  /* 0x0000064000017945 */ /* 0x000fe20003800000 */
[--C-:B------:R-:W-:Y:S02]  /*1d50*/  SHF.R.U32.HI R35, RZ, 0xb, R7.reuse ;  /* 0x0000000bff237819 */ /* 0x100fe40000011607 */
[----:B-----5:R-:W-:Y:S01]  /*1d60*/  HFMA2.MMA R8, R8, R32, -RZ ;  /* 0x0000002008087235 */ /* 0x020fe200001000ff */
[----:B------:R-:W-:Y:S02]  /*1d70*/  SHF.R.U32.HI R33, RZ, 0x1b, R7 ;  /* 0x0000001bff217819 */ /* 0x000fe40000011607 */
[----:B------:R-:W-:Y:S02]  /*1d80*/  LOP3.LUT R37, R37, 0x1e, RZ, 0xc0, !PT ;  /* 0x0000001e25257812 */ /* 0x000fe400078ec0ff */
[----:B------:R-:W-:-:S02]  /*1d90*/  LOP3.LUT R39, R34, 0x1e, RZ, 0xc0, !PT ;  /* 0x0000001e22277812 */ /* 0x000fc400078ec0ff */
[----:B------:R-:W-:Y:S01]  /*1da0*/  LOP3.LUT R35, R35, 0x1e, RZ, 0xc0, !PT ;  /* 0x0000001e23237812 */ /* 0x000fe200078ec0ff */
[----:B------:R-:W-:Y:S01]  /*1db0*/  IMAD.IADD R37, R26, 0x1, R37 ;  /* 0x000000011a257824 */ /* 0x000fe200078e0225 */
[----:B------:R-:W-:Y:S01]  /*1dc0*/  LOP3.LUT R33, R33, 0x1e, RZ, 0xc0, !PT ;  /* 0x0000001e21217812 */ /* 0x000fe200078ec0ff */
[--C-:B------:R-:W-:Y:S01]  /*1dd0*/  HADD2.F32 R32, -RZ, R8.reuse.H0_H0 ;  /* 0x20000008ff207230 */ /* 0x100fe20000004100 */
[----:B------:R-:W-:Y:S01]  /*1de0*/  PRMT R4, R4, 0x5410, R5 ;  /* 0x0000541004047816 */ /* 0x000fe20000000005 */
[----:B------:R-:W-:Y:S01]  /*1df0*/  HADD2.F32 R8, -RZ, R8.H1_H1 ;  /* 0x30000008ff087230 */ /* 0x000fe20000004100 */
[----:B------:R-:W-:Y:S01]  /*1e00*/  PRMT R6, R6, 0x5410, R29 ;  /* 0x0000541006067816 */ /* 0x000fe2000000001d */
[C---:B------:R-:W-:Y:S02]  /*1e10*/  IMAD.IADD R39, R26.reuse, 0x1, R39 ;  /* 0x000000011a277824 */ /* 0x040fe400078e0227 */
[----:B------:R-:W-:Y:S01]  /*1e20*/  FADD.FTZ R31, R31, R32 ;  /* 0x000000201f1f7221 */ /* 0x000fe20000010000 */
[----:B------:R-:W-:Y:S01]  /*1e30*/  SHF.R.U32.HI R32, RZ, 0xf, R7 ;  /* 0x0000000fff207819 */ /* 0x000fe20000011607 */
[----:B------:R-:W-:-:S02]  /*1e40*/  IMAD.IADD R35, R26, 0x1, R35 ;  /* 0x000000011a237824 */ /* 0x000fc400078e0223 */
[----:B------:R-:W-:Y:S02]  /*1e50*/  HMUL2 R9, R9, R4 ;  /* 0x0000000409097232 */ /* 0x000fe40000000000 */
[----:B------:R-:W-:Y:S01]  /*1e60*/  FADD.FTZ R36, R31, R8 ;  /* 0x000000081f247221 */ /* 0x000fe20000010000 */
[----:B------:R-:W-:Y:S01]  /*1e70*/  SHF.R.U32.HI R8, RZ, 0x7, R7 ;  /* 0x00000007ff087819 */ /* 0x000fe20000011607 */
[----:B------:R-:W-:Y:S01]  /*1e80*/  IMAD.IADD R33, R26, 0x1, R33 ;  /* 0x000000011a217824 */ /* 0x000fe200078e0221 */
[--C-:B------:R-:W-:Y:S01]  /*1e90*/  SHF.R.U32.HI R31, RZ, 0x13, R7.reuse ;  /* 0x00000013ff1f7819 */ /* 0x100fe20000011607 */
[----:B------:R-:W1:Y:S01]  /*1ea0*/  LDS.U16 R4, [R37] ;  /* 0x0000000025047984 */ /* 0x000e620000000400 */
[----:B------:R-:W-:Y:S01]  /*1eb0*/  SHF.R.U32.HI R7, RZ, 0x17, R7 ;  /* 0x00000017ff077819 */ /* 0x000fe20000011607 */
[----:B------:R-:W-:Y:S01]  /*1ec0*/  HFMA2.MMA R10, R10, R6, -RZ ;  /* 0x000000060a0a7235 */ /* 0x000fe200001000ff */
[----:B------:R-:W-:Y:S01]  /*1ed0*/  LOP3.LUT R41, R8, 0x1e, RZ, 0xc0, !PT ;  /* 0x0000001e08297812 */ /* 0x000fe200078ec0ff */
[----:B------:R-:W2:Y:S01]  /*1ee0*/  LDS.U16 R40, [R33] ;  /* 0x0000000021287984 */ /* 0x000ea20000000400 */
[----:B------:R-:W-:Y:S01]  /*1ef0*/  LOP3.LUT R31, R31, 0x1e, RZ, 0xc0, !PT ;  /* 0x0000001e1f1f7812 */ /* 0x000fe200078ec0ff */
[----:B------:R-:W-:Y:S01]  /*1f00*/  HADD2.F32 R5, -RZ, R9.H0_H0 ;  /* 0x20000009ff057230 */ /* 0x000fe20000004100 */
[----:B------:R-:W-:Y:S01]  /*1f10*/  LOP3.LUT R43, R32, 0x1e, RZ, 0xc0, !PT ;  /* 0x0000001e202b7812 */ /* 0x000fe200078ec0ff */
[C---:B------:R-:W-:Y:S01]  /*1f20*/  IMAD.IADD R41, R26.reuse, 0x1, R41 ;  /* 0x000000011a297824 */ /* 0x040fe200078e0229 */
[----:B------:R-:W-:Y:S01]  /*1f30*/  LOP3.LUT R7, R7, 0x1e, RZ, 0xc0, !PT ;  /* 0x0000001e07077812 */ /* 0x000fe200078ec0ff */
[C---:B------:R-:W-:Y:S01]  /*1f40*/  IMAD.IADD R31, R26.reuse, 0x1, R31 ;  /* 0x000000011a1f7824 */ /* 0x040fe200078e021f */
[----:B------:R-:W3:Y:S01]  /*1f50*/  LDS.U16 R8, [R39] ;  /* 0x0000000027087984 */ /* 0x000ee20000000400 */
[----:B------:R-:W-:-:S02]  /*1f60*/  IMAD.IADD R43, R26, 0x1, R43 ;  /* 0x000000011a2b7824 */ /* 0x000fc400078e022b */
[----:B------:R-:W-:Y:S01]  /*1f70*/  FADD.FTZ R36, R36, R5 ;  /* 0x0000000524247221 */ /* 0x000fe20000010000 */
[----:B------:R-:W-:Y:S01]  /*1f80*/  IMAD.IADD R7, R26, 0x1, R7 ;  /* 0x000000011a077824 */ /* 0x000fe200078e0207 */
[----:B------:R-:W4:Y:S01]  /*1f90*/  LDS.U16 R32, [R41] ;  /* 0x0000000029207984 */ /* 0x000f220000000400 */
[----:B------:R-:W-:Y:S01]  /*1fa0*/  HADD2.F32 R9, -RZ, R9.H1_H1 ;  /* 0x30000009ff097230 */ /* 0x000fe20000004100 */
[----:B------:R-:W-:Y:S01]  /*1fb0*/  PRMT R30, R30, 0x5410, R28 ;  /* 0x000054101e1e7816 */ /* 0x000fe2000000001c */
[--C-:B------:R-:W-:Y:S01]  /*1fc0*/  HADD2.F32 R6, -RZ, R10.reuse.H0_H0 ;  /* 0x2000000aff067230 */ /* 0x100fe20000004100 */
[----:B------:R-:W0:Y:S01]  /*1fd0*/  LDS.U16 R26, [R35] ;  /* 0x00000000231a7984 */ /* 0x000e220000000400 */
[----:B------:R-:W-:Y:S02]  /*1fe0*/  HADD2.F32 R5, -RZ, R10.H1_H1 ;  /* 0x3000000aff057230 */ /* 0x000fe40000004100 */
[----:B------:R-:W-:Y:S01]  /*1ff0*/  FADD.FTZ R9, R36, R9 ;  /* 0x0000000924097221 */ /* 0x000fe20000010000 */
[----:B------:R-:W-:Y:S01]  /*2000*/  HMUL2 R11, R11, R30 ;  /* 0x0000001e0b0b7232 */ /* 0x000fe20000000000 */
[----:B------:R-:W0:Y:S02]  /*2010*/  LDS.U16 R34, [R31] ;  /* 0x000000001f227984 */ /* 0x000e240000000400 */
[----:B------:R-:W-:-:S02]  /*2020*/  FADD.FTZ R6, R9, R6 ;  /* 0x0000000609067221 */ /* 0x000fc40000010000 */
[----:B------:R-:W0:Y:S01]  /*2030*/  LDS.U16 R38, [R43] ;  /* 0x000000002b267984 */ /* 0x000e220000000400 */
[--C-:B------:R-:W-:Y:S02]  /*2040*/  HADD2.F32 R10, -RZ, R11.reuse.H0_H0 ;  /* 0x2000000bff0a7230 */ /* 0x100fe40000004100 */
[----:B------:R-:W-:Y:S01]  /*2050*/  FADD.FTZ R5, R6, R5 ;  /* 0x0000000506057221 */ /* 0x000fe20000010000 */
[----:B------:R-:W-:Y:S01]  /*2060*/  HADD2.F32 R6, -RZ, R11.H1_H1 ;  /* 0x3000000bff067230 */ /* 0x000fe20000004100 */
[----:B------:R1:W0:Y:S02]  /*2070*/  LDS.U16 R42, [R7] ;  /* 0x00000000072a7984 */ /* 0x0002240000000400 */
[----:B------:R-:W-:-:S04]  /*2080*/  FADD.FTZ R5, R5, R10 ;  /* 0x0000000a05057221 */ /* 0x000fc80000010000 */
[----:B------:R-:W-:Y:S01]  /*2090*/  FADD.FTZ R9, R5, R6 ;  /* 0x0000000605097221 */ /* 0x000fe20000010000 */
[----:B-1----:R-:W-:Y:S02]  /*20a0*/  VIADD R7, R17, 0x1 ;  /* 0x0000000111077836 */ /* 0x002fe40000000000 */
[----:B------:R-:W-:-:S03]  /*20b0*/  HMUL2 R10, R4.H0_H0, R27.H0_H0 ;  /* 0x2000001b040a7232 */ /* 0x000fc60000000800 */
[----:B------:R-:W-:Y:S01]  /*20c0*/  ISETP.GE.AND P1, PT, R7, R24, PT ;  /* 0x000000180700720c */ /* 0x000fe20003f26270 */
        /* <DEDUP_REMOVED lines=42> */
.L_x_1964:
[----:B------:R0:W5:Y:S02]  /*2370*/  LDG.E.128.CONSTANT R4, desc[UR4][R2.64+0x10] ;  /* 0x0000100402047981 */ /* 0x000164000c1e9d00 */
.L_x_1965:
[----:B------:R-:W-:Y:S05]  /*2380*/  BSYNC B1 ;  /* 0x0000000000017941 */ /* 0x000fea0003800000 */
.L_x_1963:
[----:B------:R-:W-:Y:S01]  /*2390*/  PRMT R10, R10, 0x5410, R8 ;  /* 0x000054100a0a7816 */ /* 0x000fe20000000008 */
[----:B------:R-:W-:Y:S01]  /*23a0*/  VIADD R19, R19, 0x400 ;  /* 0x0000040013137836 */ /* 0x000fe20000000000 */
[----:B------:R-:W-:Y:S01]  /*23b0*/  PRMT R26, R26, 0x5410, R32 ;  /* 0x000054101a1a7816 */ /* 0x000fe20000000020 */
[----:B------:R-:W-:Y:S01]  /*23c0*/  VIADD R15, R15, 0x200 ;  /* 0x000002000f0f7836 */ /* 0x000fe20000000000 */
[----:B------:R-:W-:Y:S01]  /*23d0*/  PRMT R34, R34, 0x5410, R38 ;  /* 0x0000541022227816 */ /* 0x000fe20000000026 */
[----:B------:R-:W-:Y:S01]  /*23e0*/  VIADD R21, R21, 0x200 ;  /* 0x0000020015157836 */ /* 0x000fe20000000000 */
[----:B-----5:R-:W-:Y:S01]  /*23f0*/  HFMA2.MMA R4, R4, R10, -RZ ;  /* 0x0000000a04047235 */ /* 0x020fe200001000ff */
[----:B------:R-:W-:Y:S01]  /*2400*/  HMUL2 R10, R5, R26 ;  /* 0x0000001a050a7232 */ /* 0x000fe20000000000 */
[----:B------:R-:W-:Y:S02]  /*2410*/  PRMT R40, R40, 0x5410, R42 ;  /* 0x0000541028287816 */ /* 0x000fe4000000002a */
[----:B------:R-:W-:Y:S01]  /*2420*/  HFMA2.MMA R6, R6, R34, -RZ ;  /* 0x0000002206067235 */ /* 0x000fe200001000ff */
[----:B0-----:R-:W-:-:S05]  /*2430*/  IADD3 R2, P2, R2, 0x800, RZ ;  /* 0x0000080002027810 */ /* 0x001fca0007f5e0ff */
[--C-:B------:R-:W-:Y:S02]  /*2440*/  HADD2.F32 R8, -RZ, R4.reuse.H0_H0 ;  /* 0x20000004ff087230 */ /* 0x100fe40000004100 */
[----:B------:R-:W-:Y:S02]  /*2450*/  HADD2.F32 R5, -RZ, R4.H1_H1 ;  /* 0x30000004ff057230 */ /* 0x000fe40000004100 */
[--C-:B------:R-:W-:Y:S02]  /*2460*/  HADD2.F32 R4, -RZ, R10.reuse.H0_H0 ;  /* 0x2000000aff047230 */ /* 0x100fe40000004100 */
[----:B------:R-:W-:Y:S01]  /*2470*/  FADD.FTZ R8, R9, R8 ;  /* 0x0000000809087221 */ /* 0x000fe20000010000 */
[----:B------:R-:W-:Y:S02]  /*2480*/  HADD2.F32 R9, -RZ, R10.H1_H1 ;  /* 0x3000000aff097230 */ /* 0x000fe40000004100 */
[----:B------:R-:W-:Y:S02]  /*2490*/  IMAD.X R3, RZ, RZ, R3, P2 ;  /* 0x000000ffff037224 */ /* 0x000fe400010e0603 */
[----:B------:R-:W-:Y:S01]  /*24a0*/  FADD.FTZ R5, R8, R5 ;  /* 0x0000000508057221 */ /* 0x000fe20000010000 */
[----:B------:R-:W-:-:S02]  /*24b0*/  HMUL2 R8, R7, R40 ;  /* 0x0000002807087232 */ /* 0x000fc40000000000 */
[--C-:B------:R-:W-:Y:S01]  /*24c0*/  HADD2.F32 R7, -RZ, R6.reuse.H1_H1 ;  /* 0x30000006ff077230 */ /* 0x100fe20000004100 */
[----:B------:R-:W-:Y:S01]  /*24d0*/  IADD3 R25, P2, R25, 0x200, RZ ;  /* 0x0000020019197810 */ /* 0x000fe20007f5e0ff */
[----:B------:R-:W-:Y:S01]  /*24e0*/  FADD.FTZ R4, R5, R4 ;  /* 0x0000000405047221 */ /* 0x000fe20000010000 */
[----:B------:R-:W-:-:S03]  /*24f0*/  HADD2.F32 R5, -RZ, R6.H0_H0 ;  /* 0x20000006ff057230 */ /* 0x000fc60000004100 */
[----:B------:R-:W-:Y:S01]  /*2500*/  FADD.FTZ R4, R4, R9 ;  /* 0x0000000904047221 */ /* 0x000fe20000010000 */
[----:B------:R-:W-:Y:S02]  /*2510*/  VIADD R9, R17, 0x3e1 ;  /* 0x000003e111097836 */ /* 0x000fe40000000000 */
[----:B------:R-:W-:Y:S02]  /*2520*/  IMAD.X R23, RZ, RZ, R23, P2 ;  /* 0x000000ffff177224 */ /* 0x000fe400010e0617 */
[----:B------:R-:W-:Y:S01]  /*2530*/  FADD.FTZ R4, R4, R5 ;  /* 0x0000000504047221 */ /* 0x000fe20000010000 */
[--C-:B------:R-:W-:Y:S01]  /*2540*/  HADD2.F32 R5, -RZ, R8.reuse.H0_H0 ;  /* 0x20000008ff057230 */ /* 0x100fe20000004100 */
[----:B------:R-:W-:Y:S01]  /*2550*/  ISETP.GE.AND P1, PT, R9, R24, PT ;  /* 0x000000180900720c */ /* 0x000fe20003f26270 */
[----:B------:R-:W-:Y:S02]  /*2560*/  VIADD R17, R17, 0x400 ;  /* 0x0000040011117836 */ /* 0x000fe40000000000 */
[----:B------:R-:W-:Y:S01]  /*2570*/  FADD.FTZ R4, R4, R7 ;  /* 0x0000000704047221 */ /* 0x000fe20000010000 */
[----:B------:R-:W-:-:S03]  /*2580*/  HADD2.F32 R7, -RZ, R8.H1_H1 ;  /* 0x30000008ff077230 */ /* 0x000fc60000004100 */
[----:B------:R-:W-:-:S04]  /*2590*/  FADD.FTZ R4, R4, R5 ;  /* 0x0000000504047221 */ /* 0x000fc80000010000 */
[----:B------:R-:W-:Y:S02]  /*25a0*/  FADD.FTZ R28, R4, R7 ;  /* 0x00000007041c7221 */ /* 0x000fe40000010000 */
[----:B------:R-:W-:Y:S05]  /*25b0*/  @!P1 BRA `(.L_x_1966) ;  /* 0xffffffdc00449947 */ /* 0x000fea000383ffff */
.L_x_1950:
[----:B------:R-:W-:Y:S05]  /*25c0*/  BSYNC B0 ;  /* 0x0000000000007941 */ /* 0x000fea0003800000 */
.L_x_1949:
        /* <DEDUP_REMOVED lines=17> */
[----:B------:R-:W-:Y:S01]  /*26e0*/  F2FP.F16.F32.PACK_AB R7, RZ, R7 ;  /* 0x00000007ff07723e */ /* 0x000fe200000000ff */
[----:B--2---:R-:W-:-:S05]  /*26f0*/  IMAD.WIDE R22, R22, 0x2, R2 ;  /* 0x0000000216167825 */ /* 0x004fca00078e0202 */
[----:B------:R-:W-:Y:S01]  /*2700*/  STG.E.U16 desc[UR4][R22.64], R7 ;  /* 0x0000000716007986 */ /* 0x000fe2000c101504 */
[----:B------:R-:W-:Y:S05]  /*2710*/  EXIT ;  /* 0x000000000000794d */ /* 0x000fea0003800000 */
.L_x_1967:
        /* <DEDUP_REMOVED lines=14> */
.L_x_2181:


//--------------------- .text._Z5kfuncIfLi2EEvPT_S1_S0_l --------------------------
	.section	.text._Z5kfuncIfLi2EEvPT_S1_S0_l,"ax",@progbits
	.align	128
        .global         _Z5kfuncIfLi2EEvPT_S1_S0_l
        .type           _Z5kfuncIfLi2EEvPT_S1_S0_l,@function
        .size           _Z5kfuncIfLi2EEvPT_S1_S0_l,(.L_x_2032 - _Z5kfuncIfLi2EEvPT_S1_S0_l)
        .other          _Z5kfuncIfLi2EEvPT_S1_S0_l,@"STO_CUDA_ENTRY STV_DEFAULT"
_Z5kfuncIfLi2EEvPT_S1_S0_l:
.text._Z5kfuncIfLi2EEvPT_S1_S0_l:
[----:B------:R-:W-:Y:S01]  /*0000*/  LDC R1, c[0x0][0x28] ;  /* 0x00000a00ff017b82 */ /* 0x000fe20000000800 */
[----:B------:R-:W0:Y:S07]  /*0010*/  S2R R0, SR_TID.X ;  /* 0x0000000000007919 */ /* 0x000e2e0000002100 */
[----:B------:R-:W0:Y:S08]  /*0020*/  S2UR UR4, SR_CTAID.X ;  /* 0x00000000000479c3 */ /* 0x000e300000002500 */
[----:B------:R-:W0:Y:S02]  /*0030*/  LDC R5, c[0x0][RZ] ;  /* 0x00000000ff057b82 */ /* 0x000e240000000800 */
[----:B0-----:R-:W-:Y:S01]  /*0040*/  IMAD R0, R5, UR4, R0 ;  /* 0x0000000405007c24 */ /* 0x001fe2000f8e0200 */
[----:B------:R-:W-:-:S04]  /*0050*/  ULDC.64 UR4, c[0x0][0x228] ;  /* 0x00008a0000047ab9 */ /* 0x000fc80000000a00 */
[----:B------:R-:W-:-:S04]  /*0060*/  ISETP.GE.U32.AND P0, PT, R0, UR4, PT ;  /* 0x0000000400007c0c */ /* 0x000fc8000bf06070 */
[----:B------:R-:W-:-:S13]  /*0070*/  ISETP.GE.AND.EX P0, PT, RZ, UR5, PT, P0 ;  /* 0x00000005ff007c0c */ /* 0x000fda000bf06300 */
[----:B------:R-:W-:Y:S05]  /*0080*/  @P0 EXIT ;  /* 0x000000000000094d */ /* 0x000fea0003800000 */
[----:B------:R-:W-:Y:S01]  /*0090*/  IMAD.MOV.U32 R3, RZ, RZ, RZ ;  /* 0x000000ffff037224 */ /* 0x000fe200078e00ff */
[----:B------:R-:W-:Y:S01]  /*00a0*/  LOP3.LUT R2, RZ, R0, RZ, 0x33, !PT ;  /* 0x00000000ff027212 */ /* 0x000fe200078e33ff */
[----:B------:R-:W-:Y:S03]  /*00b0*/  BSSY B0, `(.L_x_1968) ;  /* 0x0000020000007945 */ /* 0x000fe60003800000 */
[----:B------:R-:W-:Y:S02]  /*00c0*/  LOP3.LUT R6, RZ, R3, RZ, 0x33, !PT ;  /* 0x00000003ff067212 */ /* 0x000fe400078e33ff */
[----:B------:R-:W-:Y:S01]  /*00d0*/  IADD3 R2, P0, R2, UR4, RZ ;  /* 0x0000000402027c10 */ /* 0x000fe2000ff1e0ff */
[----:B------:R-:W-:Y:S02]  /*00e0*/  ULDC UR4, c[0x0][0xc] ;  /* 0x0000030000047ab9 */ /* 0x000fe40000000800 */
[----:B------:R-:W-:Y:S01]  /*00f0*/  IMAD R5, R5, UR4, RZ ;  /* 0x0000000405057c24 */ /* 0x000fe2000f8e02ff */
[----:B------:R-:W-:-:S04]  /*0100*/  IADD3.X R6, R6, UR5, RZ, P0, !PT ;  /* 0x0000000506067c10 */ /* 0x000fc800087fe4ff */
[----:B------:R-:W-:-:S13]  /*0110*/  ISETP.NE.U32.AND P0, PT, R6, RZ, PT ;  /* 0x000000ff0600720c */ /* 0x000fda0003f05070 */
[----:B------:R-:W-:Y:S05]  /*0120*/  @!P0 BRA `(.L_x_1969) ;  /* 0x0000000000148947 */ /* 0x000fea0003800000 */
[----:B------:R-:W-:-:S07]  /*0130*/  MOV R4, 0x150 ;  /* 0x0000015000047802 */ /* 0x000fce0000000f00 */
[----:B------:R-:W-:Y:S05]  /*0140*/  CALL.REL.NOINC `($__internal_0_$__cuda_sm20_div_u64) ;  /* 0x0000000400d07944 */ /* 0x000fea0003c00000 */
[----:B------:R-:W-:Y:S02]  /*0150*/  IMAD.MOV.U32 R6, RZ, RZ, R2 ;  /* 0x000000ffff067224 */ /* 0x000fe400078e0002 */
[----:B------:R-:W-:Y:S01]  /*0160*/  IMAD.MOV.U32 R7, RZ, RZ, R9 ;  /* 0x000000ffff077224 */ /* 0x000fe200078e0009 */
[----:B------:R-:W-:Y:S06]  /*0170*/  BRA `(.L_x_1970) ;  /* 0x00000000004c7947 */ /* 0x000fec0003800000 */
.L_x_1969:
[----:B------:R-:W0:Y:S01]  /*0180*/  I2F.U32.RP R4, R5 ;  /* 0x0000000500047306 */ /* 0x000e220000209000 */
[----:B------:R-:W-:Y:S01]  /*0190*/  IMAD.MOV R9, RZ, RZ, -R5 ;  /* 0x000000ffff097224 */ /* 0x000fe200078e0a05 */
[----:B------:R-:W-:-:S06]  /*01a0*/  ISETP.NE.U32.AND P2, PT, R5, RZ, PT ;  /* 0x000000ff0500720c */ /* 0x000fcc0003f45070 */
[----:B0-----:R-:W0:Y:S02]  /*01b0*/  MUFU.RCP R4, R4 ;  /* 0x0000000400047308 */ /* 0x001e240000001000 */
[----:B0-----:R-:W-:-:S06]  /*01c0*/  VIADD R6, R4, 0xffffffe ;  /* 0x0ffffffe04067836 */ /* 0x001fcc0000000000 */
[----:B------:R0:W1:Y:S02]  /*01d0*/  F2I.FTZ.U32.TRUNC.NTZ R7, R6 ;  /* 0x0000000600077305 */ /* 0x000064000021f000 */
[----:B0-----:R-:W-:Y:S02]  /*01e0*/  IMAD.MOV.U32 R6, RZ, RZ, RZ ;  /* 0x000000ffff067224 */ /* 0x001fe400078e00ff */
[----:B-1----:R-:W-:-:S04]  /*01f0*/  IMAD R9, R9, R7, RZ ;  /* 0x0000000709097224 */ /* 0x002fc800078e02ff */
[----:B------:R-:W-:-:S06]  /*0200*/  IMAD.HI.U32 R7, R7, R9, R6 ;  /* 0x0000000907077227 */ /* 0x000fcc00078e0006 */
[----:B------:R-:W-:-:S04]  /*0210*/  IMAD.HI.U32 R6, R7, R2, RZ ;  /* 0x0000000207067227 */ /* 0x000fc800078e00ff */
[----:B------:R-:W-:-:S04]  /*0220*/  IMAD.MOV R7, RZ, RZ, -R6 ;  /* 0x000000ffff077224 */ /* 0x000fc800078e0a06 */
[----:B------:R-:W-:Y:S02]  /*0230*/  IMAD R2, R5, R7, R2 ;  /* 0x0000000705027224 */ /* 0x000fe400078e0202 */
[----:B------:R-:W-:-:S03]  /*0240*/  IMAD.MOV.U32 R7, RZ, RZ, RZ ;  /* 0x000000ffff077224 */ /* 0x000fc600078e00ff */
[----:B------:R-:W-:-:S13]  /*0250*/  ISETP.GE.U32.AND P0, PT, R2, R5, PT ;  /* 0x000000050200720c */ /* 0x000fda0003f06070 */
[----:B------:R-:W-:Y:S02]  /*0260*/  @P0 IMAD.IADD R2, R2, 0x1, -R5 ;  /* 0x0000000102020824 */ /* 0x000fe400078e0a05 */
[----:B------:R-:W-:-:S03]  /*0270*/  @P0 VIADD R6, R6, 0x1 ;  /* 0x0000000106060836 */ /* 0x000fc60000000000 */
[----:B------:R-:W-:-:S13]  /*0280*/  ISETP.GE.U32.AND P1, PT, R2, R5, PT ;  /* 0x000000050200720c */ /* 0x000fda0003f26070 */
[----:B------:R-:W-:Y:S01]  /*0290*/  @P1 VIADD R6, R6, 0x1 ;  /* 0x0000000106061836 */ /* 0x000fe20000000000 */
[----:B------:R-:W-:-:S07]  /*02a0*/  @!P2 LOP3.LUT R6, RZ, R5, RZ, 0x33, !PT ;  /* 0x00000005ff06a212 */ /* 0x000fce00078e33ff */
.L_x_1970:
[----:B------:R-:W-:Y:S05]  /*02b0*/  BSYNC B0 ;  /* 0x0000000000007941 */ /* 0x000fea0003800000 */
.L_x_1968:
[C---:B------:R-:W-:Y:S01]  /*02c0*/  VIADD R12, R6.reuse, 0x1 ;  /* 0x00000001060c7836 */ /* 0x040fe20000000000 */
[----:B------:R-:W-:Y:S01]  /*02d0*/  ISETP.GE.U32.AND P0, PT, R6, 0x3, PT ;  /* 0x000000030600780c */ /* 0x000fe20003f06070 */
[----:B------:R-:W-:Y:S01]  /*02e0*/  ULDC.64 UR4, c[0x0][0x208] ;  /* 0x0000820000047ab9 */ /* 0x000fe20000000a00 */
[----:B------:R-:W-:Y:S02]  /*02f0*/  BSSY B0, `(.L_x_1971) ;  /* 0x0000024000007945 */ /* 0x000fe40003800000 */
[----:B------:R-:W-:Y:S02]  /*0300*/  LOP3.LUT R12, R12, 0x3, RZ, 0xc0, !PT ;  /* 0x000000030c0c7812 */ /* 0x000fe400078ec0ff */
[----:B------:R-:W-:Y:S02]  /*0310*/  ISETP.GE.U32.AND.EX P0, PT, R7, RZ, PT, P0 ;  /* 0x000000ff0700720c */ /* 0x000fe40003f06100 */
[----:B------:R-:W-:-:S04]  /*0320*/  ISETP.NE.U32.AND P1, PT, R12, RZ, PT ;  /* 0x000000ff0c00720c */ /* 0x000fc80003f25070 */
[----:B------:R-:W-:-:S13]  /*0330*/  ISETP.NE.AND.EX P1, PT, RZ, RZ, PT, P1 ;  /* 0x000000ffff00720c */ /* 0x000fda0003f25310 */
[----:B------:R-:W-:Y:S05]  /*0340*/  @!P1 BRA `(.L_x_1972) ;  /* 0x0000000000789947 */ /* 0x000fea0003800000 */
[C---:B------:R-:W-:Y:S01]  /*0350*/  SHF.L.U32 R2, R0.reuse, 0x2, RZ ;  /* 0x0000000200027819 */ /* 0x040fe200000006ff */
[----:B------:R-:W-:Y:S01]  /*0360*/  ULDC.64 UR6, c[0x0][0x218] ;  /* 0x0000860000067ab9 */ /* 0x000fe20000000a00 */
[----:B------:R-:W-:Y:S01]  /*0370*/  ULDC.64 UR8, c[0x0][0x210] ;  /* 0x0000840000087ab9 */ /* 0x000fe20000000a00 */
[----:B------:R-:W-:Y:S01]  /*0380*/  SHF.L.U64.HI R9, R0, 0x2, R3 ;  /* 0x0000000200097819 */ /* 0x000fe20000010203 */
[----:B------:R-:W-:Y:S01]  /*0390*/  IMAD.MOV.U32 R14, RZ, RZ, RZ ;  /* 0x000000ffff0e7224 */ /* 0x000fe200078e00ff */
[C---:B------:R-:W-:Y:S01]  /*03a0*/  IADD3 R4, P1, R2.reuse, UR6, RZ ;  /* 0x0000000602047c10 */ /* 0x040fe2000ff3e0ff */
[----:B------:R-:W-:Y:S01]  /*03b0*/  IMAD.SHL.U32 R13, R5, 0x4, RZ ;  /* 0x00000004050d7824 */ /* 0x000fe200078e00ff */
[----:B------:R-:W-:Y:S02]  /*03c0*/  IADD3 R2, P2, R2, UR8, RZ ;  /* 0x0000000802027c10 */ /* 0x000fe4000ff5e0ff */
[C---:B------:R-:W-:Y:S02]  /*03d0*/  IADD3.X R10, R9.reuse, UR7, RZ, P1, !PT ;  /* 0x00000007090a7c10 */ /* 0x040fe40008ffe4ff */
[----:B------:R-:W-:-:S02]  /*03e0*/  IADD3.X R9, R9, UR9, RZ, P2, !PT ;  /* 0x0000000909097c10 */ /* 0x000fc400097fe4ff */
[----:B------:R-:W-:-:S07]  /*03f0*/  SHF.R.U32.HI R15, RZ, 0x1e, R5 ;  /* 0x0000001eff0f7819 */ /* 0x000fce0000011605 */
.L_x_1973:
[----:B0-----:R-:W-:Y:S02]  /*0400*/  IMAD.MOV.U32 R7, RZ, RZ, R9 ;  /* 0x000000ffff077224 */ /* 0x001fe400078e0009 */
[----:B------:R-:W-:Y:S02]  /*0410*/  IMAD.MOV.U32 R6, RZ, RZ, R2 ;  /* 0x000000ffff067224 */ /* 0x000fe400078e0002 */
[----:B------:R-:W-:Y:S02]  /*0420*/  IMAD.MOV.U32 R8, RZ, RZ, R4 ;  /* 0x000000ffff087224 */ /* 0x000fe400078e0004 */
[----:B------:R-:W-:Y:S01]  /*0430*/  IMAD.MOV.U32 R9, RZ, RZ, R10 ;  /* 0x000000ffff097224 */ /* 0x000fe200078e000a */
[----:B------:R-:W2:Y:S04]  /*0440*/  LDG.E R11, desc[UR4][R6.64] ;  /* 0x00000004060b7981 */ /* 0x000ea8000c1e1900 */
[----:B------:R-:W2:Y:S01]  /*0450*/  LDG.E R2, desc[UR4][R8.64] ;  /* 0x0000000408027981 */ /* 0x000ea2000c1e1900 */
[----:B------:R-:W-:-:S04]  /*0460*/  IADD3 R12, P1, R12, -0x1, RZ ;  /* 0xffffffff0c0c7810 */ /* 0x000fc80007f3e0ff */
[----:B------:R-:W-:Y:S02]  /*0470*/  IADD3.X R14, R14, -0x1, RZ, P1, !PT ;  /* 0xffffffff0e0e7810 */ /* 0x000fe40000ffe4ff */
[----:B------:R-:W-:-:S04]  /*0480*/  ISETP.NE.U32.AND P1, PT, R12, RZ, PT ;  /* 0x000000ff0c00720c */ /* 0x000fc80003f25070 */
[----:B------:R-:W-:Y:S02]  /*0490*/  ISETP.NE.AND.EX P1, PT, R14, RZ, PT, P1 ;  /* 0x000000ff0e00720c */ /* 0x000fe40003f25310 */
[----:B------:R-:W-:Y:S02]  /*04a0*/  IADD3 R0, P2, R5, R0, RZ ;  /* 0x0000000005007210 */ /* 0x000fe40007f5e0ff */
[----:B------:R-:W-:-:S03]  /*04b0*/  IADD3 R4, P3, R13, R4, RZ ;  /* 0x000000040d047210 */ /* 0x000fc60007f7e0ff */
[----:B------:R-:W-:Y:S02]  /*04c0*/  IMAD.X R3, RZ, RZ, R3, P2 ;  /* 0x000000ffff037224 */ /* 0x000fe400010e0603 */
[----:B------:R-:W-:Y:S02]  /*04d0*/  IMAD.X R10, R15, 0x1, R10, P3 ;  /* 0x000000010f0a7824 */ /* 0x000fe400018e060a */
[----:B--2---:R-:W-:-:S05]  /*04e0*/  FMUL.FTZ R11, R2, R11 ;  /* 0x0000000b020b7220 */ /* 0x004fca0000410000 */
[----:B------:R0:W-:Y:S01]  /*04f0*/  STG.E desc[UR4][R6.64], R11 ;  /* 0x0000000b06007986 */ /* 0x0001e2000c101904 */
[----:B------:R-:W-:-:S05]  /*0500*/  IADD3 R2, P4, R6, R13, RZ ;  /* 0x0000000d06027210 */ /* 0x000fca0007f9e0ff */
[----:B------:R-:W-:Y:S01]  /*0510*/  IMAD.X R9, R7, 0x1, R15, P4 ;  /* 0x0000000107097824 */ /* 0x000fe200020e060f */
[----:B------:R-:W-:Y:S07]  /*0520*/  @P1 BRA `(.L_x_1973) ;  /* 0xfffffffc00b41947 */ /* 0x000fee000383ffff */
.L_x_1972:
[----:B------:R-:W-:Y:S05]  /*0530*/  BSYNC B0 ;  /* 0x0000000000007941 */ /* 0x000fea0003800000 */
.L_x_1971:
[----:B------:R-:W-:Y:S05]  /*0540*/  @!P0 EXIT ;  /* 0x000000000000894d */ /* 0x000fea0003800000 */
[C---:B------:R-:W-:Y:S01]  /*0550*/  SHF.L.U32 R4, R0.reuse, 0x2, RZ ;  /* 0x0000000200047819 */ /* 0x040fe200000006ff */
[----:B------:R-:W-:Y:S01]  /*0560*/  ULDC.64 UR6, c[0x0][0x210] ;  /* 0x0000840000067ab9 */ /* 0x000fe20000000a00 */
[----:B------:R-:W-:Y:S01]  /*0570*/  ULDC.64 UR8, c[0x0][0x218] ;  /* 0x0000860000087ab9 */ /* 0x000fe20000000a00 */
[----:B------:R-:W-:Y:S01]  /*0580*/  SHF.L.U64.HI R9, R0, 0x2, R3 ;  /* 0x0000000200097819 */ /* 0x000fe20000010203 */
[----:B------:R-:W-:Y:S01]  /*0590*/  IMAD.SHL.U32 R13, R5, 0x4, RZ ;  /* 0x00000004050d7824 */ /* 0x000fe200078e00ff */
[C---:B------:R-:W-:Y:S02]  /*05a0*/  IADD3 R14, P0, R4.reuse, UR6, RZ ;  /* 0x00000006040e7c10 */ /* 0x040fe4000ff1e0ff */
[----:B------:R-:W-:Y:S02]  /*05b0*/  IADD3 R4, P1, R4, UR8, RZ ;  /* 0x0000000804047c10 */ /* 0x000fe4000ff3e0ff */
[C---:B------:R-:W-:Y:S01]  /*05c0*/  IADD3.X R15, R9.reuse, UR7, RZ, P0, !PT ;  /* 0x00000007090f7c10 */ /* 0x040fe200087fe4ff */
[----:B------:R-:W-:Y:S01]  /*05d0*/  ULDC.64 UR6, c[0x0][0x228] ;  /* 0x00008a0000067ab9 */ /* 0x000fe20000000a00 */
[----:B------:R-:W-:-:S02]  /*05e0*/  IADD3.X R9, R9, UR9, RZ, P1, !PT ;  /* 0x0000000909097c10 */ /* 0x000fc40008ffe4ff */
[----:B0-----:R-:W-:-:S07]  /*05f0*/  SHF.R.U32.HI R11, RZ, 0x1e, R5 ;  /* 0x0000001eff0b7819 */ /* 0x001fce0000011605 */
.L_x_1974:
[----:B------:R-:W-:Y:S01]  /*0600*/  IMAD.MOV.U32 R8, RZ, RZ, R4 ;  /* 0x000000ffff087224 */ /* 0x000fe200078e0004 */
[----:B------:R-:W2:Y:S04]  /*0610*/  LDG.E R7, desc[UR4][R14.64] ;  /* 0x000000040e077981 */ /* 0x000ea8000c1e1900 */
[----:B------:R-:W2:Y:S01]  /*0620*/  LDG.E R2, desc[UR4][R8.64] ;  /* 0x0000000408027981 */ /* 0x000ea2000c1e1900 */
[----:B0-----:R-:W-:Y:S02]  /*0630*/  IADD3 R16, P1, R13, R4, RZ ;  /* 0x000000040d107210 */ /* 0x001fe40007f3e0ff */
[----:B------:R-:W-:-:S03]  /*0640*/  IADD3 R6, P0, R14, R13, RZ ;  /* 0x0000000d0e067210 */ /* 0x000fc60007f1e0ff */
[----:B------:R-:W-:Y:S02]  /*0650*/  IMAD.X R17, R11, 0x1, R9, P1 ;  /* 0x000000010b117824 */ /* 0x000fe400008e0609 */
[----:B--2---:R-:W-:Y:S01]  /*0660*/  FMUL.FTZ R21, R2, R7 ;  /* 0x0000000702157220 */ /* 0x004fe20000410000 */
[----:B------:R-:W-:-:S04]  /*0670*/  IMAD.X R7, R15, 0x1, R11, P0 ;  /* 0x000000010f077824 */ /* 0x000fc800000e060b */
[----:B------:R0:W-:Y:S04]  /*0680*/  STG.E desc[UR4][R14.64], R21 ;  /* 0x000000150e007986 */ /* 0x0001e8000c101904 */
[----:B------:R-:W2:Y:S04]  /*0690*/  LDG.E R2, desc[UR4][R16.64] ;  /* 0x0000000410027981 */ /* 0x000ea8000c1e1900 */
[----:B------:R-:W2:Y:S01]  /*06a0*/  LDG.E R23, desc[UR4][R6.64] ;  /* 0x0000000406177981 */ /* 0x000ea2000c1e1900 */
[C---:B------:R-:W-:Y:S02]  /*06b0*/  IADD3 R18, P1, R13.reuse, R16, RZ ;  /* 0x000000100d127210 */ /* 0x040fe40007f3e0ff */
[----:B------:R-:W-:-:S03]  /*06c0*/  IADD3 R8, P0, R13, R6, RZ ;  /* 0x000000060d087210 */ /* 0x000fc60007f1e0ff */
[C---:B------:R-:W-:Y:S02]  /*06d0*/  IMAD.X R19, R11.reuse, 0x1, R17, P1 ;  /* 0x000000010b137824 */ /* 0x040fe400008e0611 */
[----:B------:R-:W-:Y:S02]  /*06e0*/  IMAD.X R9, R11, 0x1, R7, P0 ;  /* 0x000000010b097824 */ /* 0x000fe400000e0607 */
[----:B--2---:R-:W-:-:S05]  /*06f0*/  FMUL.FTZ R23, R2, R23 ;  /* 0x0000001702177220 */ /* 0x004fca0000410000 */
[----:B------:R-:W-:Y:S04]  /*0700*/  STG.E desc[UR4][R6.64], R23 ;  /* 0x0000001706007986 */ /* 0x000fe8000c101904 */
[----:B------:R-:W2:Y:S04]  /*0710*/  LDG.E R2, desc[UR4][R18.64] ;  /* 0x0000000412027981 */ /* 0x000ea8000c1e1900 */
[----:B------:R-:W2:Y:S01]  /*0720*/  LDG.E R25, desc[UR4][R8.64] ;  /* 0x0000000408197981 */ /* 0x000ea2000c1e1900 */
[C---:B0-----:R-:W-:Y:S02]  /*0730*/  IADD3 R14, P1, R13.reuse, R18, RZ ;  /* 0x000000120d0e7210 */ /* 0x041fe40007f3e0ff */
[----:B------:R-:W-:-:S03]  /*0740*/  IADD3 R16, P0, R13, R8, RZ ;  /* 0x000000080d107210 */ /* 0x000fc60007f1e0ff */
[C---:B------:R-:W-:Y:S02]  /*0750*/  IMAD.X R15, R11.reuse, 0x1, R19, P1 ;  /* 0x000000010b0f7824 */ /* 0x040fe400008e0613 */
[----:B------:R-:W-:Y:S02]  /*0760*/  IMAD.X R17, R11, 0x1, R9, P0 ;  /* 0x000000010b117824 */ /* 0x000fe400000e0609 */
[----:B--2---:R-:W-:-:S05]  /*0770*/  FMUL.FTZ R25, R2, R25 ;  /* 0x0000001902197220 */ /* 0x004fca0000410000 */
[----:B------:R0:W-:Y:S04]  /*0780*/  STG.E desc[UR4][R8.64], R25 ;  /* 0x0000001908007986 */ /* 0x0001e8000c101904 */
[----:B------:R1:W2:Y:S04]  /*0790*/  LDG.E R2, desc[UR4][R14.64] ;  /* 0x000000040e027981 */ /* 0x0002a8000c1e1900 */
[----:B------:R-:W2:Y:S01]  /*07a0*/  LDG.E R21, desc[UR4][R16.64] ;  /* 0x0000000410157981 */ /* 0x000ea2000c1e1900 */
[----:B------:R-:W-:-:S04]  /*07b0*/  IADD3 R0, P0, P1, R5, R0, R5 ;  /* 0x0000000005007210 */ /* 0x000fc8000791e005 */
[----:B------:R-:W-:Y:S02]  /*07c0*/  IADD3.X R3, RZ, R3, RZ, P0, P1 ;  /* 0x00000003ff037210 */ /* 0x000fe400007e24ff */
[----:B------:R-:W-:-:S04]  /*07d0*/  IADD3 R0, P0, P1, R5, R0, R5 ;  /* 0x0000000005007210 */ /* 0x000fc8000791e005 */
[----:B------:R-:W-:Y:S02]  /*07e0*/  IADD3.X R3, RZ, R3, RZ, P0, P1 ;  /* 0x00000003ff037210 */ /* 0x000fe400007e24ff */
[----:B------:R-:W-:-:S04]  /*07f0*/  ISETP.GE.U32.AND P0, PT, R0, UR6, PT ;  /* 0x0000000600007c0c */ /* 0x000fc8000bf06070 */
[----:B------:R-:W-:Y:S02]  /*0800*/  ISETP.GE.AND.EX P0, PT, R3, UR7, PT, P0 ;  /* 0x0000000703007c0c */ /* 0x000fe4000bf06300 */
[C---:B------:R-:W-:Y:S02]  /*0810*/  IADD3 R4, P2, R13.reuse, R14, RZ ;  /* 0x0000000e0d047210 */ /* 0x040fe40007f5e0ff */
[----:B-1----:R-:W-:-:S03]  /*0820*/  IADD3 R14, P1, R13, R16, RZ ;  /* 0x000000100d0e7210 */ /* 0x002fc60007f3e0ff */
[C---:B0-----:R-:W-:Y:S01]  /*0830*/  IMAD.X R9, R11.reuse, 0x1, R15, P2 ;  /* 0x000000010b097824 */ /* 0x041fe200010e060f */
[----:B------:R-:W-:Y:S01]  /*0840*/  IADD3.X R15, R11, R17, RZ, P1, !PT ;  /* 0x000000110b0f7210 */ /* 0x000fe20000ffe4ff */
[----:B--2---:R-:W-:-:S05]  /*0850*/  FMUL.FTZ R21, R2, R21 ;  /* 0x0000001502157220 */ /* 0x004fca0000410000 */
[----:B------:R0:W-:Y:S01]  /*0860*/  STG.E desc[UR4][R16.64], R21 ;  /* 0x0000001510007986 */ /* 0x0001e2000c101904 */
[----:B------:R-:W-:Y:S05]  /*0870*/  @!P0 BRA `(.L_x_1974) ;  /* 0xfffffffc00608947 */ /* 0x000fea000383ffff */
[----:B------:R-:W-:Y:S05]  /*0880*/  EXIT ;  /* 0x000000000000794d */ /* 0x000fea0003800000 */
        .weak           $__internal_0_$__cuda_sm20_div_u64
        .type           $__internal_0_$__cuda_sm20_div_u64,@function
        .size           $__internal_0_$__cuda_sm20_div_u64,(.L_x_2032 - $__internal_0_$__cuda_sm20_div_u64)
$__internal_0_$__cuda_sm20_div_u64:
[----:B------:R-:W-:Y:S02]  /*0890*/  IMAD.MOV.U32 R12, RZ, RZ, R5 ;  /* 0x000000ffff0c7224 */ /* 0x000fe400078e0005 */
[----:B------:R-:W-:-:S04]  /*08a0*/  IMAD.MOV.U32 R13, RZ, RZ, RZ ;  /* 0x000000ffff0d7224 */ /* 0x000fc800078e00ff */
[----:B------:R-:W0:Y:S08]  /*08b0*/  I2F.U64.RP R7, R12 ;  /* 0x0000000c00077312 */ /* 0x000e300000309000 */
[----:B0-----:R-:W0:Y:S02]  /*08c0*/  MUFU.RCP R7, R7 ;  /* 0x0000000700077308 */ /* 0x001e240000001000 */
[----:B0-----:R-:W-:-:S06]  /*08d0*/  VIADD R8, R7, 0x1ffffffe ;  /* 0x1ffffffe07087836 */ /* 0x001fcc0000000000 */
[----:B------:R-:W0:Y:S02]  /*08e0*/  F2I.U64.TRUNC R8, R8 ;  /* 0x0000000800087311 */ /* 0x000e24000020d800 */
[----:B0-----:R-:W-:-:S04]  /*08f0*/  IMAD.WIDE.U32 R10, R8, R5, RZ ;  /* 0x00000005080a7225 */ /* 0x001fc800078e00ff */
[----:B------:R-:W-:Y:S01]  /*0900*/  IMAD R11, R9, R5, R11 ;  /* 0x00000005090b7224 */ /* 0x000fe200078e020b */
[----:B------:R-:W-:-:S05]  /*0910*/  IADD3 R15, P0, RZ, -R10, RZ ;  /* 0x8000000aff0f7210 */ /* 0x000fca0007f1e0ff */
[----:B------:R-:W-:-:S04]  /*0920*/  IMAD.HI.U32 R10, R8, R15, RZ ;  /* 0x0000000f080a7227 */ /* 0x000fc800078e00ff */
[----:B------:R-:W-:Y:S02]  /*0930*/  IMAD.X R17, RZ, RZ, ~R11, P0 ;  /* 0x000000ffff117224 */ /* 0x000fe400000e0e0b */
[----:B------:R-:W-:Y:S02]  /*0940*/  IMAD.MOV.U32 R11, RZ, RZ, R8 ;  /* 0x000000ffff0b7224 */ /* 0x000fe400078e0008 */
[-C--:B------:R-:W-:Y:S02]  /*0950*/  IMAD R13, R9, R17.reuse, RZ ;  /* 0x00000011090d7224 */ /* 0x080fe400078e02ff */
[----:B------:R-:W-:-:S04]  /*0960*/  IMAD.WIDE.U32 R10, P0, R8, R17, R10 ;  /* 0x00000011080a7225 */ /* 0x000fc8000780000a */
[----:B------:R-:W-:-:S04]  /*0970*/  IMAD.HI.U32 R7, R9, R17, RZ ;  /* 0x0000001109077227 */ /* 0x000fc800078e00ff */
[----:B------:R-:W-:-:S04]  /*0980*/  IMAD.HI.U32 R10, P1, R9, R15, R10 ;  /* 0x0000000f090a7227 */ /* 0x000fc8000782000a */
[----:B------:R-:W-:Y:S01]  /*0990*/  IMAD.X R7, R7, 0x1, R9, P0 ;  /* 0x0000000107077824 */ /* 0x000fe200000e0609 */
[----:B------:R-:W-:-:S04]  /*09a0*/  IADD3 R11, P2, R13, R10, RZ ;  /* 0x0000000a0d0b7210 */ /* 0x000fc80007f5e0ff */
[----:B------:R-:W-:Y:S01]  /*09b0*/  IADD3.X R7, RZ, RZ, R7, P2, P1 ;  /* 0x000000ffff077210 */ /* 0x000fe200017e2407 */
[----:B------:R-:W-:-:S03]  /*09c0*/  IMAD.WIDE.U32 R8, R11, R5, RZ ;  /* 0x000000050b087225 */ /* 0x000fc600078e00ff */
[----:B------:R-:W-:Y:S01]  /*09d0*/  IADD3 R13, P0, RZ, -R8, RZ ;  /* 0x80000008ff0d7210 */ /* 0x000fe20007f1e0ff */
[----:B------:R-:W-:Y:S01]  /*09e0*/  IMAD R8, R7, R5, R9 ;  /* 0x0000000507087224 */ /* 0x000fe200078e0209 */
[----:B------:R-:W-:-:S03]  /*09f0*/  HFMA2.MMA R9, -RZ, RZ, 0, 0 ;  /* 0x00000000ff097435 */ /* 0x000fc600000001ff */
[----:B------:R-:W-:-:S04]  /*0a00*/  IMAD.HI.U32 R10, R11, R13, RZ ;  /* 0x0000000d0b0a7227 */ /* 0x000fc800078e00ff */
[----:B------:R-:W-:-:S04]  /*0a10*/  IMAD.X R8, RZ, RZ, ~R8, P0 ;  /* 0x000000ffff087224 */ /* 0x000fc800000e0e08 */
[----:B------:R-:W-:-:S04]  /*0a20*/  IMAD.WIDE.U32 R10, P0, R11, R8, R10 ;  /* 0x000000080b0a7225 */ /* 0x000fc8000780000a */
[C---:B------:R-:W-:Y:S02]  /*0a30*/  IMAD R12, R7.reuse, R8, RZ ;  /* 0x00000008070c7224 */ /* 0x040fe400078e02ff */
[----:B------:R-:W-:-:S04]  /*0a40*/  IMAD.HI.U32 R11, P1, R7, R13, R10 ;  /* 0x0000000d070b7227 */ /* 0x000fc8000782000a */
[----:B------:R-:W-:Y:S01]  /*0a50*/  IMAD.HI.U32 R8, R7, R8, RZ ;  /* 0x0000000807087227 */ /* 0x000fe200078e00ff */
[----:B------:R-:W-:-:S03]  /*0a60*/  IADD3 R11, P2, R12, R11, RZ ;  /* 0x0000000b0c0b7210 */ /* 0x000fc60007f5e0ff */
[----:B------:R-:W-:Y:S02]  /*0a70*/  IMAD.X R7, R8, 0x1, R7, P0 ;  /* 0x0000000108077824 */ /* 0x000fe400000e0607 */
[----:B------:R-:W-:-:S03]  /*0a80*/  IMAD.HI.U32 R8, R11, R2, RZ ;  /* 0x000000020b087227 */ /* 0x000fc600078e00ff */
[----:B------:R-:W-:Y:S01]  /*0a90*/  IADD3.X R7, RZ, RZ, R7, P2, P1 ;  /* 0x000000ffff077210 */ /* 0x000fe200017e2407 */
[----:B------:R-:W-:-:S04]  /*0aa0*/  IMAD.WIDE.U32 R8, R11, R6, R8 ;  /* 0x000000060b087225 */ /* 0x000fc800078e0008 */
[C---:B------:R-:W-:Y:S02]  /*0ab0*/  IMAD R11, R7.reuse, R6, RZ ;  /* 0x00000006070b7224 */ /* 0x040fe400078e02ff */
[----:B------:R-:W-:-:S04]  /*0ac0*/  IMAD.HI.U32 R8, P0, R7, R2, R8 ;  /* 0x0000000207087227 */ /* 0x000fc80007800008 */
[----:B------:R-:W-:Y:S01]  /*0ad0*/  IMAD.HI.U32 R7, R7, R6, RZ ;  /* 0x0000000607077227 */ /* 0x000fe200078e00ff */
[----:B------:R-:W-:-:S03]  /*0ae0*/  IADD3 R10, P1, R11, R8, RZ ;  /* 0x000000080b0a7210 */ /* 0x000fc60007f3e0ff */
[----:B------:R-:W-:Y:S01]  /*0af0*/  IMAD.X R7, RZ, RZ, R7, P0 ;  /* 0x000000ffff077224 */ /* 0x000fe200000e0607 */
[C---:B------:R-:W-:Y:S01]  /*0b00*/  IADD3 R11, P2, R10.reuse, 0x1, RZ ;  /* 0x000000010a0b7810 */ /* 0x040fe20007f5e0ff */
[----:B------:R-:W-:-:S04]  /*0b10*/  IMAD.WIDE.U32 R8, R10, R5, RZ ;  /* 0x000000050a087225 */ /* 0x000fc800078e00ff */
[----:B------:R-:W-:Y:S01]  /*0b20*/  IMAD.X R7, RZ, RZ, R7, P1 ;  /* 0x000000ffff077224 */ /* 0x000fe200008e0607 */
[----:B------:R-:W-:-:S03]  /*0b30*/  IADD3 R12, P0, -R8, R2, RZ ;  /* 0x00000002080c7210 */ /* 0x000fc60007f1e1ff */
[----:B------:R-:W-:Y:S01]  /*0b40*/  IMAD R9, R7, R5, R9 ;  /* 0x0000000507097224 */ /* 0x000fe200078e0209 */
[----:B------:R-:W-:-:S03]  /*0b50*/  IADD3 R2, P1, -R5, R12, RZ ;  /* 0x0000000c05027210 */ /* 0x000fc60007f3e1ff */
[----:B------:R-:W-:Y:S01]  /*0b60*/  IMAD.X R9, R6, 0x1, ~R9, P0 ;  /* 0x0000000106097824 */ /* 0x000fe200000e0e09 */
[----:B------:R-:W-:Y:S01]  /*0b70*/  ISETP.GE.U32.AND P0, PT, R12, R5, PT ;  /* 0x000000050c00720c */ /* 0x000fe20003f06070 */
[----:B------:R-:W-:-:S03]  /*0b80*/  IMAD.X R6, RZ, RZ, R7, P2 ;  /* 0x000000ffff067224 */ /* 0x000fc600010e0607 */
[C---:B------:R-:W-:Y:S02]  /*0b90*/  ISETP.GE.U32.AND.EX P0, PT, R9.reuse, RZ, PT, P0 ;  /* 0x000000ff0900720c */ /* 0x040fe40003f06100 */
[----:B------:R-:W-:Y:S02]  /*0ba0*/  IADD3.X R8, R9, -0x1, RZ, P1, !PT ;  /* 0xffffffff09087810 */ /* 0x000fe40000ffe4ff */
[----:B------:R-:W-:Y:S02]  /*0bb0*/  SEL R2, R2, R12, P0 ;  /* 0x0000000c02027207 */ /* 0x000fe40000000000 */
[----:B------:R-:W-:Y:S02]  /*0bc0*/  SEL R11, R11, R10, P0 ;  /* 0x0000000a0b0b7207 */ /* 0x000fe40000000000 */
[----:B------:R-:W-:Y:S02]  /*0bd0*/  SEL R8, R8, R9, P0 ;  /* 0x0000000908087207 */ /* 0x000fe40000000000 */
[----:B------:R-:W-:Y:S01]  /*0be0*/  SEL R6, R6, R7, P0 ;  /* 0x0000000706067207 */ /* 0x000fe20000000000 */
[----:B------:R-:W-:Y:S01]  /*0bf0*/  IMAD.MOV.U32 R7, RZ, RZ, 0x0 ;  /* 0x00000000ff077424 */ /* 0x000fe200078e00ff */
[----:B------:R-:W-:-:S02]  /*0c00*/  ISETP.GE.U32.AND P0, PT, R2, R5, PT ;  /* 0x000000050200720c */ /* 0x000fc40003f06070 */
[----:B------:R-:W-:Y:S02]  /*0c10*/  IADD3 R2, P2, R11, 0x1, RZ ;  /* 0x000000010b027810 */ /* 0x000fe40007f5e0ff */
[----:B------:R-:W-:Y:S02]  /*0c20*/  ISETP.GE.U32.AND.EX P0, PT, R8, RZ, PT, P0 ;  /* 0x000000ff0800720c */ /* 0x000fe40003f06100 */
[----:B------:R-:W-:Y:S01]  /*0c30*/  ISETP.NE.U32.AND P1, PT, R5, RZ, PT ;  /* 0x000000ff0500720c */ /* 0x000fe20003f25070 */
[----:B------:R-:W-:Y:S01]  /*0c40*/  IMAD.X R9, RZ, RZ, R6, P2 ;  /* 0x000000ffff097224 */ /* 0x000fe200010e0606 */
[----:B------:R-:W-:Y:S02]  /*0c50*/  SEL R2, R2, R11, P0 ;  /* 0x0000000b02027207 */ /* 0x000fe40000000000 */
[----:B------:R-:W-:Y:S02]  /*0c60*/  ISETP.NE.AND.EX P1, PT, RZ, RZ, PT, P1 ;  /* 0x000000ffff00720c */ /* 0x000fe40003f25310 */
[----:B------:R-:W-:Y:S01]  /*0c70*/  SEL R9, R9, R6, P0 ;  /* 0x0000000609097207 */ /* 0x000fe20000000000 */
[----:B------:R-:W-:Y:S01]  /*0c80*/  IMAD.MOV.U32 R6, RZ, RZ, R4 ;  /* 0x000000ffff067224 */ /* 0x000fe200078e0004 */
[----:B------:R-:W-:-:S02]  /*0c90*/  SEL R2, R2, 0xffffffff, P1 ;  /* 0xffffffff02027807 */ /* 0x000fc40000800000 */
[----:B------:R-:W-:Y:S01]  /*0ca0*/  SEL R9, R9, 0xffffffff, P1 ;  /* 0xffffffff09097807 */ /* 0x000fe20000800000 */
[----:B------:R-:W-:Y:S06]  /*0cb0*/  RET.REL.NODEC R6 `(_Z5kfuncIfLi2EEvPT_S1_S0_l) ;  /* 0xfffffff006d07950 */ /* 0x000fec0003c3ffff */
.L_x_1975:
        /* <DEDUP_REMOVED lines=12> */
.L_x_2032:


//--------------------- .text._Z5kfuncIfLi1EEvPT_S1_S0_l --------------------------
	.section	.text._Z5kfuncIfLi1EEvPT_S1_S0_l,"ax",@progbits
	.align	128
        .global         _Z5kfuncIfLi1EEvPT_S1_S0_l
        .type           _Z5kfuncIfLi1EEvPT_S1_S0_l,@function
        .size           _Z5kfuncIfLi1EEvPT_S1_S0_l,(.L_x_2033 - _Z5kfuncIfLi1EEvPT_S1_S0_l)
        .other          _Z5kfuncIfLi1EEvPT_S1_S0_l,@"STO_CUDA_ENTRY STV_DEFAULT"
_Z5kfuncIfLi1EEvPT_S1_S0_l:
.text._Z5kfuncIfLi1EEvPT_S1_S0_l:
        /* <DEDUP_REMOVED lines=20> */
[----:B------:R-:W-:Y:S05]  /*0140*/  CALL.REL.NOINC `($__internal_1_$__cuda_sm20_div_u64) ;  /* 0x0000000400547944 */ /* 0x000fea0003c00000 */
[----:B------:R-:W-:Y:S02]  /*0150*/  IMAD.MOV.U32 R6, RZ, RZ, R2 ;  /* 0x000000ffff067224 */ /* 0x000fe400078e0002 */
[----:B------:R-:W-:Y:S01]  /*0160*/  IMAD.MOV.U32 R7, RZ, RZ, R9 ;  /* 0x000000ffff077224 */ /* 0x000fe200078e0009 */
[----:B------:R-:W-:Y:S06]  /*0170*/  BRA `(.L_x_1978) ;  /* 0x00000000004c7947 */ /* 0x000fec0003800000 */
.L_x_1977:
        /* <DEDUP_REMOVED lines=11> */
[----:B------:R-:W-:Y:S01]  /*0230*/  IMAD R2, R5, R7, R2 ;  /* 0x0000000705027224 */ /* 0x000fe200078e0202 */
[----:B------:R-:W-:-:S04]  /*0240*/  HFMA2.MMA R7, -RZ, RZ, 0, 0 ;  /* 0x00000000ff077435 */ /* 0x000fc800000001ff */
[----:B------:R-:W-:-:S13]  /*0250*/  ISETP.GE.U32.AND P0, PT, R2, R5, PT ;  /* 0x000000050200720c */ /* 0x000fda0003f06070 */
[----:B------:R-:W-:Y:S02]  /*0260*/  @P0 IMAD.IADD R2, R2, 0x1, -R5 ;  /* 0x0000000102020824 */ /* 0x000fe400078e0a05 */
[----:B------:R-:W-:-:S03]  /*0270*/  @P0 VIADD R6, R6, 0x1 ;  /* 0x0000000106060836 */ /* 0x000fc60000000000 */
[----:B------:R-:W-:-:S13]  /*0280*/  ISETP.GE.U32.AND P1, PT, R2, R5, PT ;  /* 0x000000050200720c */ /* 0x000fda0003f26070 */
[----:B------:R-:W-:Y:S01]  /*0290*/  @P1 VIADD R6, R6, 0x1 ;  /* 0x0000000106061836 */ /* 0x000fe20000000000 */
[----:B------:R-:W-:-:S07]  /*02a0*/  @!P2 LOP3.LUT R6, RZ, R5, RZ, 0x33, !PT ;  /* 0x00000005ff06a212 */ /* 0x000fce00078e33ff */
.L_x_1978:
[----:B------:R-:W-:Y:S05]  /*02b0*/  BSYNC B0 ;  /* 0x0000000000007941 */ /* 0x000fea0003800000 */
.L_x_1976:
        /* <DEDUP_REMOVED lines=9> */
[----:B------:R-:W-:Y:S01]  /*0350*/  ULDC.64 UR6, c[0x0][0x210] ;  /* 0x0000840000067ab9 */ /* 0x000fe20000000a00 */
[----:B------:R-:W-:Y:S01]  /*0360*/  IMAD.MOV.U32 R11, RZ, RZ, RZ ;  /* 0x000000ffff0b7224 */ /* 0x000fe200078e00ff */
[----:B------:R-:W-:-:S04]  /*0370*/  LEA R4, P1, R0, UR6, 0x2 ;  /* 0x0000000600047c11 */ /* 0x000fc8000f8210ff */
[----:B------:R-:W-:-:S09]  /*0380*/  LEA.HI.X R8, R0, UR7, R3, 0x2, P1 ;  /* 0x0000000700087c11 */ /* 0x000fd200088f1403 */
.L_x_1981:
[----:B------:R-:W-:Y:S01]  /*0390*/  IMAD.MOV.U32 R2, RZ, RZ, R0 ;  /* 0x000000ffff027224 */ /* 0x000fe200078e0000 */
[----:B------:R-:W-:Y:S01]  /*03a0*/  IADD3 R10, P1, R10, -0x1, RZ ;  /* 0xffffffff0a0a7810 */ /* 0x000fe20007f3e0ff */
[----:B0-----:R-:W-:Y:S01]  /*03b0*/  IMAD.MOV.U32 R6, RZ, RZ, R4 ;  /* 0x000000ffff067224 */ /* 0x001fe200078e0004 */
[----:B------:R-:W-:Y:S01]  /*03c0*/  IADD3 R0, P2, R5, R0, RZ ;  /* 0x0000000005007210 */ /* 0x000fe20007f5e0ff */
[----:B------:R0:W1:Y:S01]  /*03d0*/  I2F.S64 R9, R2 ;  /* 0x0000000200097312 */ /* 0x0000620000301400 */
[----:B------:R-:W-:Y:S01]  /*03e0*/  IMAD.MOV.U32 R7, RZ, RZ, R8 ;  /* 0x000000ffff077224 */ /* 0x000fe200078e0008 */
[----:B------:R-:W-:Y:S02]  /*03f0*/  IADD3.X R11, R11, -0x1, RZ, P1, !PT ;  /* 0xffffffff0b0b7810 */ /* 0x000fe40000ffe4ff */
[----:B------:R-:W-:Y:S02]  /*0400*/  ISETP.NE.U32.AND P1, PT, R10, RZ, PT ;  /* 0x000000ff0a00720c */ /* 0x000fe40003f25070 */
[----:B------:R-:W-:-:S02]  /*0410*/  LEA R4, P3, R5, R4, 0x2 ;  /* 0x0000000405047211 */ /* 0x000fc400078610ff */
[----:B------:R-:W-:Y:S01]  /*0420*/  ISETP.NE.AND.EX P1, PT, R11, RZ, PT, P1 ;  /* 0x000000ff0b00720c */ /* 0x000fe20003f25310 */
[----:B0-----:R-:W-:Y:S01]  /*0430*/  IMAD.X R3, RZ, RZ, R3, P2 ;  /* 0x000000ffff037224 */ /* 0x001fe200010e0603 */
[----:B------:R-:W-:Y:S01]  /*0440*/  LEA.HI.X R8, R5, R8, RZ, 0x2, P3 ;  /* 0x0000000805087211 */ /* 0x000fe200018f14ff */
[----:B-1----:R0:W-:Y:S10]  /*0450*/  STG.E desc[UR4][R6.64], R9 ;  /* 0x0000000906007986 */ /* 0x0021f4000c101904 */
[----:B------:R-:W-:Y:S05]  /*0460*/  @P1 BRA `(.L_x_1981) ;  /* 0xfffffffc00c81947 */ /* 0x000fea000383ffff */
.L_x_1980:
[----:B------:R-:W-:Y:S05]  /*0470*/  BSYNC B0 ;  /* 0x0000000000007941 */ /* 0x000fea0003800000 */
.L_x_1979:
[----:B------:R-:W-:Y:S05]  /*0480*/  @!P0 EXIT ;  /* 0x000000000000894d */ /* 0x000fea0003800000 */
[----:B------:R-:W-:Y:S01]  /*0490*/  IMAD.SHL.U32 R25, R5, 0x4, RZ ;  /* 0x0000000405197824 */ /* 0x000fe200078e00ff */
[----:B------:R-:W-:Y:S01]  /*04a0*/  SHF.R.U32.HI R27, RZ, 0x1e, R5 ;  /* 0x0000001eff1b7819 */ /* 0x000fe20000011605 */
[----:B------:R-:W-:Y:S01]  /*04b0*/  ULDC.64 UR6, c[0x0][0x210] ;  /* 0x0000840000067ab9 */ /* 0x000fe20000000a00 */
[----:B------:R-:W-:-:S05]  /*04c0*/  ULDC.64 UR8, c[0x0][0x228] ;  /* 0x00008a0000087ab9 */ /* 0x000fca0000000a00 */
.L_x_1982:
[----:B------:R-:W-:Y:S01]  /*04d0*/  IADD3 R10, P0, R5, R0, RZ ;  /* 0x00000000050a7210 */ /* 0x000fe20007f1e0ff */
[----:B------:R-:W-:-:S03]  /*04e0*/  IMAD.MOV.U32 R2, RZ, RZ, R0 ;  /* 0x000000ffff027224 */ /* 0x000fc600078e0000 */
[----:B------:R-:W-:Y:S01]  /*04f0*/  IADD3.X R11, RZ, R3, RZ, P0, !PT ;  /* 0x00000003ff0b7210 */ /* 0x000fe200007fe4ff */
[----:B------:R-:W1:Y:S01]  /*0500*/  I2F.S64 R29, R2 ;  /* 0x00000002001d7312 */ /* 0x000e620000301400 */
[----:B------:R-:W-:-:S04]  /*0510*/  IADD3 R14, P0, R5, R10, RZ ;  /* 0x0000000a050e7210 */ /* 0x000fc80007f1e0ff */
[----:B0-----:R-:W-:Y:S01]  /*0520*/  IADD3 R6, P1, R5, R14, RZ ;  /* 0x0000000e05067210 */ /* 0x001fe20007f3e0ff */
[----:B------:R-:W-:Y:S01]  /*0530*/  IMAD.X R15, RZ, RZ, R11, P0 ;  /* 0x000000ffff0f7224 */ /* 0x000fe200000e060b */
[C---:B------:R-:W-:Y:S01]  /*0540*/  LEA R8, P0, R0.reuse, UR6, 0x2 ;  /* 0x0000000600087c11 */ /* 0x040fe2000f8010ff */
[----:B------:R-:W0:Y:S02]  /*0550*/  I2F.S64 R19, R10 ;  /* 0x0000000a00137312 */ /* 0x000e240000301400 */
[----:B------:R-:W-:Y:S01]  /*0560*/  IMAD.X R7, RZ, RZ, R15, P1 ;  /* 0x000000ffff077224 */ /* 0x000fe200008e060f */
[----:B------:R-:W-:Y:S02]  /*0570*/  LEA.HI.X R9, R0, UR7, R3, 0x2, P0 ;  /* 0x0000000700097c11 */ /* 0x000fe400080f1403 */
[----:B------:R-:W-:-:S03]  /*0580*/  IADD3 R12, P0, R25, R8, RZ ;  /* 0x00000008190c7210 */ /* 0x000fc60007f1e0ff */
[----:B------:R-:W2:Y:S01]  /*0590*/  I2F.S64 R21, R14 ;  /* 0x0000000e00157312 */ /* 0x000ea20000301400 */
[----:B-1----:R1:W-:Y:S01]  /*05a0*/  STG.E desc[UR4][R8.64], R29 ;  /* 0x0000001d08007986 */ /* 0x0023e2000c101904 */
[----:B------:R-:W-:Y:S01]  /*05b0*/  IMAD.X R13, R27, 0x1, R9, P0 ;  /* 0x000000011b0d7824 */ /* 0x000fe200000e0609 */
[----:B------:R-:W-:-:S04]  /*05c0*/  IADD3 R16, P0, R25, R12, RZ ;  /* 0x0000000c19107210 */ /* 0x000fc80007f1e0ff */
[----:B0-----:R1:W-:Y:S01]  /*05d0*/  STG.E desc[UR4][R12.64], R19 ;  /* 0x000000130c007986 */ /* 0x0013e2000c101904 */
[----:B------:R-:W0:Y:S01]  /*05e0*/  I2F.S64 R23, R6 ;  /* 0x0000000600177312 */ /* 0x000e220000301400 */
[----:B------:R-:W-:Y:S01]  /*05f0*/  IMAD.X R17, R27, 0x1, R13, P0 ;  /* 0x000000011b117824 */ /* 0x000fe200000e060d */
[----:B------:R-:W-:-:S05]  /*0600*/  IADD3 R10, P0, R25, R16, RZ ;  /* 0x00000010190a7210 */ /* 0x000fca0007f1e0ff */
[----:B------:R-:W-:Y:S01]  /*0610*/  IMAD.X R11, R27, 0x1, R17, P0 ;  /* 0x000000011b0b7824 */ /* 0x000fe200000e0611 */
[----:B------:R-:W-:Y:S01]  /*0620*/  IADD3 R0, P0, R5, R6, RZ ;  /* 0x0000000605007210 */ /* 0x000fe20007f1e0ff */
[----:B--2---:R1:W-:Y:S04]  /*0630*/  STG.E desc[UR4][R16.64], R21 ;  /* 0x0000001510007986 */ /* 0x0043e8000c101904 */
[----:B------:R-:W-:Y:S01]  /*0640*/  IMAD.X R3, RZ, RZ, R7, P0 ;  /* 0x000000ffff037224 */ /* 0x000fe200000e0607 */
[----:B------:R-:W-:Y:S01]  /*0650*/  ISETP.GE.U32.AND P0, PT, R0, UR8, PT ;  /* 0x0000000800007c0c */ /* 0x000fe2000bf06070 */
[----:B0-----:R1:W-:Y:S03]  /*0660*/  STG.E desc[UR4][R10.64], R23 ;  /* 0x000000170a007986 */ /* 0x0013e6000c101904 */
[----:B------:R-:W-:-:S13]  /*0670*/  ISETP.GE.AND.EX P0, PT, R3, UR9, PT, P0 ;  /* 0x0000000903007c0c */ /* 0x000fda000bf06300 */
[----:B-1----:R-:W-:Y:S05]  /*0680*/  @!P0 BRA `(.L_x_1982) ;  /* 0xfffffffc00908947 */ /* 0x002fea000383ffff */
[----:B------:R-:W-:Y:S05]  /*0690*/  EXIT ;  /* 0x000000000000794d */ /* 0x000fea0003800000 */
        .weak           $__internal_1_$__cuda_sm20_div_u64
        .type           $__internal_1_$__cuda_sm20_div_u64,@function
        .size           $__internal_1_$__cuda_sm20_div_u64,(.L_x_2033 - $__internal_1_$__cuda_sm20_div_u64)
$__internal_1_$__cuda_sm20_div_u64:
[----:B------:R-:W-:Y:S01]  /*06a0*/  IMAD.MOV.U32 R12, RZ, RZ, R5 ;  /* 0x000000ffff0c7224 */ /* 0x000fe200078e0005 */
[----:B------:R-:W-:-:S04]  /*06b0*/  MOV R13, RZ ;  /* 0x000000ff000d7202 */ /* 0x000fc80000000f00 */
        /* <DEDUP_REMOVED lines=19> */
[----:B------:R-:W-:Y:S02]  /*07f0*/  IMAD R8, R7, R5, R9 ;  /* 0x0000000507087224 */ /* 0x000fe400078e0209 */
[----:B------:R-:W-:Y:S02]  /*0800*/  IMAD.MOV.U32 R9, RZ, RZ, RZ ;  /* 0x000000ffff097224 */ /* 0x000fe400078e00ff */
        /* <DEDUP_REMOVED lines=14> */
[----:B------:R-:W-:-:S04]  /*08f0*/  IADD3 R10, P1, R11, R8, RZ ;  /* 0x000000080b0a7210 */ /* 0x000fc80007f3e0ff */
[----:B------:R-:W-:Y:S01]  /*0900*/  IADD3.X R7, R7, RZ, RZ, P0, !PT ;  /* 0x000000ff07077210 */ /* 0x000fe200007fe4ff */
[C---:B------:R-:W-:Y:S01]  /*0910*/  IMAD.WIDE.U32 R8, R10.reuse, R5, RZ ;  /* 0x000000050a087225 */ /* 0x040fe200078e00ff */
[----:B------:R-:W-:-:S03]  /*0920*/  IADD3 R11, P2, R10, 0x1, RZ ;  /* 0x000000010a0b7810 */ /* 0x000fc60007f5e0ff */
        /* <DEDUP_REMOVED lines=25> */
[----:B------:R-:W-:Y:S06]  /*0ac0*/  RET.REL.NODEC R6 `(_Z5kfuncIfLi1EEvPT_S1_S0_l) ;  /* 0xfffffff4064c7950 */ /* 0x000fec0003c3ffff */
.L_x_1983:
        /* <DEDUP_REMOVED lines=11> */
.L_x_2033:


//--------------------- .text._Z5kfuncIhLi0EEvPT_S1_S0_l --------------------------
	.section	.text._Z5kfuncIhLi0EEvPT_S1_S0_l,"ax",@progbits
	.align	128
        .global         _Z5kfuncIhLi0EEvPT_S1_S0_l
        .type           _Z5kfuncIhLi0EEvPT_S1_S0_l,@function
        .size           _Z5kfuncIhLi0EEvPT_S1_S0_l,(.L_x_2034 - _Z5kfuncIhLi0EEvPT_S1_S0_l)
        .other          _Z5kfuncIhLi0EEvPT_S1_S0_l,@"STO_CUDA_ENTRY STV_DEFAULT"
_Z5kfuncIhLi0EEvPT_S1_S0_l:
.text._Z5kfuncIhLi0EEvPT_S1_S0_l:
        /* <DEDUP_REMOVED lines=20> */
[----:B------:R-:W-:Y:S05]  /*0140*/  CALL.REL.NOINC `($__internal_2_$__cuda_sm20_div_u64) ;  /* 0x0000000400107944 */ /* 0x000fea0003c00000 */
[----:B------:R-:W-:Y:S05]  /*0150*/  BRA `(.L_x_1986) ;  /* 0x0000000000507947 */ /* 0x000fea0003800000 */
.L_x_1985:
[----:B------:R-:W0:Y:S01]  /*0160*/  I2F.U32.RP R5, R3 ;  /* 0x0000000300057306 */ /* 0x000e220000209000 */
[----:B------:R-:W-:Y:S01]  /*0170*/  IMAD.MOV R9, RZ, RZ, -R3 ;  /* 0x000000ffff097224 */ /* 0x000fe200078e0a03 */
[----:B------:R-:W-:-:S06]  /*0180*/  ISETP.NE.U32.AND P2, PT, R3, RZ, PT ;  /* 0x000000ff0300720c */ /* 0x000fcc0003f45070 */
[----:B0-----:R-:W0:Y:S02]  /*0190*/  MUFU.RCP R5, R5 ;  /* 0x0000000500057308 */ /* 0x001e240000001000 */
[----:B0-----:R-:W-:Y:S02]  /*01a0*/  VIADD R6, R5, 0xffffffe ;  /* 0x0ffffffe05067836 */ /* 0x001fe40000000000 */
[----:B------:R-:W-:-:S04]  /*01b0*/  IMAD.MOV.U32 R5, RZ, RZ, RZ ;  /* 0x000000ffff057224 */ /* 0x000fc800078e00ff */
[----:B------:R0:W1:Y:S02]  /*01c0*/  F2I.FTZ.U32.TRUNC.NTZ R7, R6 ;  /* 0x0000000600077305 */ /* 0x000064000021f000 */
[----:B0-----:R-:W-:Y:S02]  /*01d0*/  IMAD.MOV.U32 R6, RZ, RZ, RZ ;  /* 0x000000ffff067224 */ /* 0x001fe400078e00ff */
[----:B-1----:R-:W-:-:S04]  /*01e0*/  IMAD R9, R9, R7, RZ ;  /* 0x0000000709097224 */ /* 0x002fc800078e02ff */
[----:B------:R-:W-:-:S06]  /*01f0*/  IMAD.HI.U32 R7, R7, R9, R6 ;  /* 0x0000000907077227 */ /* 0x000fcc00078e0006 */
[----:B------:R-:W-:-:S04]  /*0200*/  IMAD.HI.U32 R7, R7, R4, RZ ;  /* 0x0000000407077227 */ /* 0x000fc800078e00ff */
[----:B------:R-:W-:-:S04]  /*0210*/  IMAD.MOV R8, RZ, RZ, -R7 ;  /* 0x000000ffff087224 */ /* 0x000fc800078e0a07 */
[----:B------:R-:W-:-:S05]  /*0220*/  IMAD R4, R3, R8, R4 ;  /* 0x0000000803047224 */ /* 0x000fca00078e0204 */
[----:B------:R-:W-:-:S13]  /*0230*/  ISETP.GE.U32.AND P0, PT, R4, R3, PT ;  /* 0x000000030400720c */ /* 0x000fda0003f06070 */
[----:B------:R-:W-:Y:S02]  /*0240*/  @P0 IMAD.IADD R4, R4, 0x1, -R3 ;  /* 0x0000000104040824 */ /* 0x000fe400078e0a03 */
[----:B------:R-:W-:-:S03]  /*0250*/  @P0 VIADD R7, R7, 0x1 ;  /* 0x0000000107070836 */ /* 0x000fc60000000000 */
[----:B------:R-:W-:-:S13]  /*0260*/  ISETP.GE.U32.AND P1, PT, R4, R3, PT ;  /* 0x000000030400720c */ /* 0x000fda0003f26070 */
[----:B------:R-:W-:Y:S01]  /*0270*/  @P1 VIADD R7, R7, 0x1 ;  /* 0x0000000107071836 */ /* 0x000fe20000000000 */
[----:B------:R-:W-:-:S05]  /*0280*/  @!P2 LOP3.LUT R7, RZ, R3, RZ, 0x33, !PT ;  /* 0x00000003ff07a212 */ /* 0x000fca00078e33ff */
[----:B------:R-:W-:-:S07]  /*0290*/  IMAD.MOV.U32 R4, RZ, RZ, R7 ;  /* 0x000000ffff047224 */ /* 0x000fce00078e0007 */
.L_x_1986:
[----:B------:R-:W-:Y:S05]  /*02a0*/  BSYNC B0 ;  /* 0x0000000000007941 */ /* 0x000fea0003800000 */
.L_x_1984:
[C---:B------:R-:W-:Y:S01]  /*02b0*/  VIADD R6, R4.reuse, 0x1 ;  /* 0x0000000104067836 */ /* 0x040fe20000000000 */
[----:B------:R-:W0:Y:S01]  /*02c0*/  LDC.U8 R13, c[0x0][0x220] ;  /* 0x00008800ff0d7b82 */ /* 0x000e220000000000 */
[----:B------:R-:W-:Y:S01]  /*02d0*/  ISETP.GE.U32.AND P0, PT, R4, 0x3, PT ;  /* 0x000000030400780c */ /* 0x000fe20003f06070 */
[----:B------:R-:W-:Y:S01]  /*02e0*/  ULDC.64 UR4, c[0x0][0x208] ;  /* 0x0000820000047ab9 */ /* 0x000fe20000000a00 */
[----:B------:R-:W-:Y:S01]  /*02f0*/  ULDC.64 UR6, c[0x0][0x210] ;  /* 0x0000840000067ab9 */ /* 0x000fe20000000a00 */
[----:B------:R-:W-:Y:S01]  /*0300*/  LOP3.LUT R6, R6, 0x3, RZ, 0xc0, !PT ;  /* 0x0000000306067812 */ /* 0x000fe200078ec0ff */
[----:B------:R-:W-:Y:S01]  /*0310*/  ULDC.64 UR8, c[0x0][0x210] ;  /* 0x0000840000087ab9 */ /* 0x000fe20000000a00 */
[----:B------:R-:W-:Y:S01]  /*0320*/  BSSY B0, `(.L_x_1987) ;  /* 0x0000010000007945 */ /* 0x000fe20003800000 */
[----:B------:R-:W-:Y:S02]  /*0330*/  ISETP.GE.U32.AND.EX P0, PT, R5, RZ, PT, P0 ;  /* 0x000000ff0500720c */ /* 0x000fe40003f06100 */
[----:B------:R-:W-:-:S04]  /*0340*/  ISETP.NE.U32.AND P1, PT, R6, RZ, PT ;  /* 0x000000ff0600720c */ /* 0x000fc80003f25070 */
[----:B------:R-:W-:-:S13]  /*0350*/  ISETP.NE.AND.EX P1, PT, RZ, RZ, PT, P1 ;  /* 0x000000ffff00720c */ /* 0x000fda0003f25310 */
[----:B------:R-:W-:Y:S05]  /*0360*/  @!P1 BRA `(.L_x_1988) ;  /* 0x00000000002c9947 */ /* 0x000fea0003800000 */
[----:B------:R-:W-:-:S07]  /*0370*/  IMAD.MOV.U32 R7, RZ, RZ, RZ ;  /* 0x000000ffff077224 */ /* 0x000fce00078e00ff */
.L_x_1989:
[----:B------:R-:W-:Y:S02]  /*0380*/  IADD3 R4, P1, R2, UR6, RZ ;  /* 0x0000000602047c10 */ /* 0x000fe4000ff3e0ff */
[----:B------:R-:W-:Y:S02]  /*0390*/  IADD3 R2, P2, R3, R2, RZ ;  /* 0x0000000203027210 */ /* 0x000fe40007f5e0ff */
[----:B------:R-:W-:Y:S02]  /*03a0*/  IADD3.X R5, R0, UR7, RZ, P1, !PT ;  /* 0x0000000700057c10 */ /* 0x000fe40008ffe4ff */
[----:B------:R-:W-:Y:S01]  /*03b0*/  IADD3 R6, P1, R6, -0x1, RZ ;  /* 0xffffffff06067810 */ /* 0x000fe20007f3e0ff */
[----:B------:R-:W-:Y:S02]  /*03c0*/  IMAD.X R0, RZ, RZ, R0, P2 ;  /* 0x000000ffff007224 */ /* 0x000fe400010e0600 */
[----:B0-----:R1:W-:Y:S01]  /*03d0*/  STG.E.U8 desc[UR4][R4.64], R13 ;  /* 0x0000000d04007986 */ /* 0x0013e2000c101104 */
[----:B------:R-:W-:-:S02]  /*03e0*/  IADD3.X R7, R7, -0x1, RZ, P1, !PT ;  /* 0xffffffff07077810 */ /* 0x000fc40000ffe4ff */
[----:B------:R-:W-:-:S04]  /*03f0*/  ISETP.NE.U32.AND P1, PT, R6, RZ, PT ;  /* 0x000000ff0600720c */ /* 0x000fc80003f25070 */
[----:B------:R-:W-:-:S13]  /*0400*/  ISETP.NE.AND.EX P1, PT, R7, RZ, PT, P1 ;  /* 0x000000ff0700720c */ /* 0x000fda0003f25310 */
[----:B-1----:R-:W-:Y:S05]  /*0410*/  @P1 BRA `(.L_x_1989) ;  /* 0xfffffffc00d81947 */ /* 0x002fea000383ffff */
.L_x_1988:
[----:B------:R-:W-:Y:S05]  /*0420*/  BSYNC B0 ;  /* 0x0000000000007941 */ /* 0x000fea0003800000 */
.L_x_1987:
[----:B------:R-:W-:Y:S01]  /*0430*/  ULDC.64 UR10, c[0x0][0x228] ;  /* 0x00008a00000a7ab9 */ /* 0x000fe20000000a00 */
[----:B------:R-:W-:Y:S05]  /*0440*/  @!P0 EXIT ;  /* 0x000000000000894d */ /* 0x000fea0003800000 */
.L_x_1990:
[----:B------:R-:W-:-:S04]  /*0450*/  IADD3 R10, P0, R2, UR8, RZ ;  /* 0x00000008020a7c10 */ /* 0x000fc8000ff1e0ff */
[----:B------:R-:W-:Y:S02]  /*0460*/  IADD3.X R11, R0, UR9, RZ, P0, !PT ;  /* 0x00000009000b7c10 */ /* 0x000fe400087fe4ff */
[----:B------:R-:W-:-:S03]  /*0470*/  IADD3 R4, P0, R3, R10, RZ ;  /* 0x0000000a03047210 */ /* 0x000fc60007f1e0ff */
[----:B0-----:R1:W-:Y:S02]  /*0480*/  STG.E.U8 desc[UR4][R10.64], R13 ;  /* 0x0000000d0a007986 */ /* 0x0013e4000c101104 */
[----:B------:R-:W-:Y:S01]  /*0490*/  IMAD.X R5, RZ, RZ, R11, P0 ;  /* 0x000000ffff057224 */ /* 0x000fe200000e060b */
[----:B------:R-:W-:-:S04]  /*04a0*/  IADD3 R6, P0, R3, R4, RZ ;  /* 0x0000000403067210 */ /* 0x000fc80007f1e0ff */
[C---:B------:R-:W-:Y:S01]  /*04b0*/  IADD3 R8, P2, R3.reuse, R6, RZ ;  /* 0x0000000603087210 */ /* 0x040fe20007f5e0ff */
[----:B------:R-:W-:Y:S01]  /*04c0*/  IMAD.X R7, RZ, RZ, R5, P0 ;  /* 0x000000ffff077224 */ /* 0x000fe200000e0605 */
[C---:B------:R-:W-:Y:S01]  /*04d0*/  IADD3 R2, P0, P1, R3.reuse, R2, R3 ;  /* 0x0000000203027210 */ /* 0x040fe2000791e003 */
[----:B------:R1:W-:Y:S02]  /*04e0*/  STG.E.U8 desc[UR4][R4.64], R13 ;  /* 0x0000000d04007986 */ /* 0x0003e4000c101104 */
[----:B------:R-:W-:Y:S01]  /*04f0*/  IMAD.X R9, RZ, RZ, R7, P2 ;  /* 0x000000ffff097224 */ /* 0x000fe200010e0607 */
[----:B------:R-:W-:Y:S01]  /*0500*/  IADD3.X R0, RZ, R0, RZ, P0, P1 ;  /* 0x00000000ff007210 */ /* 0x000fe200007e24ff */
[----:B------:R1:W-:Y:S01]  /*0510*/  STG.E.U8 desc[UR4][R6.64], R13 ;  /* 0x0000000d06007986 */ /* 0x0003e2000c101104 */
[----:B------:R-:W-:-:S03]  /*0520*/  IADD3 R2, P0, P1, R3, R2, R3 ;  /* 0x0000000203027210 */ /* 0x000fc6000791e003 */
[----:B------:R1:W-:Y:S01]  /*0530*/  STG.E.U8 desc[UR4][R8.64], R13 ;  /* 0x0000000d08007986 */ /* 0x0003e2000c101104 */
[----:B------:R-:W-:Y:S02]  /*0540*/  IADD3.X R0, RZ, R0, RZ, P0, P1 ;  /* 0x00000000ff007210 */ /* 0x000fe400007e24ff */
[----:B------:R-:W-:-:S04]  /*0550*/  ISETP.GE.U32.AND P0, PT, R2, UR10, PT ;  /* 0x0000000a02007c0c */ /* 0x000fc8000bf06070 */
[----:B------:R-:W-:-:S13]  /*0560*/  ISETP.GE.AND.EX P0, PT, R0, UR11, PT, P0 ;  /* 0x0000000b00007c0c */ /* 0x000fda000bf06300 */
[----:B-1----:R-:W-:Y:S05]  /*0570*/  @!P0 BRA `(.L_x_1990) ;  /* 0xfffffffc00b48947 */ /* 0x002fea000383ffff */
[----:B------:R-:W-:Y:S05]  /*0580*/  EXIT ;  /* 0x000000000000794d */ /* 0x000fea0003800000 */
        .weak           $__internal_2_$__cuda_sm20_div_u64
        .type           $__internal_2_$__cuda_sm20_div_u64,@function
        .size           $__internal_2_$__cuda_sm20_div_u64,(.L_x_2034 - $__internal_2_$__cuda_sm20_div_u64)
$__internal_2_$__cuda_sm20_div_u64:
        /* <DEDUP_REMOVED lines=38> */
[----:B------:R-:W-:Y:S02]  /*07f0*/  IMAD.X R7, RZ, RZ, R7, P0 ;  /* 0x000000ffff077224 */ /* 0x000fe400000e0607 */
[----:B------:R-:W-:-:S04]  /*0800*/  IMAD.WIDE.U32 R8, R10, R3, RZ ;  /* 0x000000030a087225 */ /* 0x000fc800078e00ff */
[----:B------:R-:W-:Y:S01]  /*0810*/  IMAD.X R7, RZ, RZ, R7, P1 ;  /* 0x000000ffff077224 */ /* 0x000fe200008e0607 */
[----:B------:R-:W-:-:S03]  /*0820*/  IADD3 R14, P0, -R8, R4, RZ ;  /* 0x00000004080e7210 */ /* 0x000fc60007f1e1ff */
[-C--:B------:R-:W-:Y:S01]  /*0830*/  IMAD R12, R7, R3.reuse, R9 ;  /* 0x00000003070c7224 */ /* 0x080fe200078e0209 */
[----:B------:R-:W-:Y:S02]  /*0840*/  IADD3 R9, P2, R10, 0x1, RZ ;  /* 0x000000010a097810 */ /* 0x000fe40007f5e0ff */
[----:B------:R-:W-:Y:S01]  /*0850*/  IADD3 R4, P1, -R3, R14, RZ ;  /* 0x0000000e03047210 */ /* 0x000fe20007f3e1ff */
        /* <DEDUP_REMOVED lines=17> */
[----:B------:R-:W-:-:S02]  /*0970*/  SEL R5, R5, R8, P0 ;  /* 0x0000000805057207 */ /* 0x000fc40000000000 */
[----:B------:R-:W-:Y:S02]  /*0980*/  SEL R4, R4, 0xffffffff, P1 ;  /* 0xffffffff04047807 */ /* 0x000fe40000800000 */
[----:B------:R-:W-:Y:S01]  /*0990*/  SEL R5, R5, 0xffffffff, P1 ;  /* 0xffffffff05057807 */ /* 0x000fe20000800000 */
[----:B------:R-:W-:Y:S06]  /*09a0*/  RET.REL.NODEC R6 `(_Z5kfuncIhLi0EEvPT_S1_S0_l) ;  /* 0xfffffff406947950 */ /* 0x000fec0003c3ffff */
.L_x_1991:
        /* <DEDUP_REMOVED lines=13> */
.L_x_2034:


//--------------------- .text._Z5kfuncIfLi0EEvPT_S1_S0_l --------------------------
	.section	.text._Z5kfuncIfLi0EEvPT_S1_S0_l,"ax",@progbits
	.align	128
        .global         _Z5kfuncIfLi0EEvPT_S1_S0_l
        .type           _Z5kfuncIfLi0EEvPT_S1_S0_l,@function
        .size           _Z5kfuncIfLi0EEvPT_S1_S0_l,(.L_x_2035 - _Z5kfuncIfLi0EEvPT_S1_S0_l)
        .other          _Z5kfuncIfLi0EEvPT_S1_S0_l,@"STO_CUDA_ENTRY STV_DEFAULT"
_Z5kfuncIfLi0EEvPT_S1_S0_l:
.text._Z5kfuncIfLi0EEvPT_S1_S0_l:
        /* <DEDUP_REMOVED lines=20> */
[----:B------:R-:W-:Y:S05]  /*0140*/  CALL.REL.NOINC `($__internal_3_$__cuda_sm20_div_u64) ;  /* 0x0000000400307944 */ /* 0x000fea0003c00000 */
[----:B------:R-:W-:Y:S02]  /*0150*/  IMAD.MOV.U32 R4, RZ, RZ, R6 ;  /* 0x000000ffff047224 */ /* 0x000fe400078e0006 */
[----:B------:R-:W-:Y:S01]  /*0160*/  IMAD.MOV.U32 R5, RZ, RZ, R7 ;  /* 0x000000ffff057224 */ /* 0x000fe200078e0007 */
[----:B------:R-:W-:Y:S06]  /*0170*/  BRA `(.L_x_1994) ;  /* 0x00000000004c7947 */ /* 0x000fec0003800000 */
.L_x_1993:
        /* <DEDUP_REMOVED lines=15> */
[----:B------:R-:W-:Y:S01]  /*0270*/  ISETP.GE.U32.AND P1, PT, R5, R0, PT ;  /* 0x000000000500720c */ /* 0x000fe20003f26070 */
[----:B------:R-:W-:-:S12]  /*0280*/  IMAD.MOV.U32 R5, RZ, RZ, RZ ;  /* 0x000000ffff057224 */ /* 0x000fd800078e00ff */
[----:B------:R-:W-:Y:S01]  /*0290*/  @P1 VIADD R4, R4, 0x1 ;  /* 0x0000000104041836 */ /* 0x000fe20000000000 */
[----:B------:R-:W-:-:S07]  /*02a0*/  @!P2 LOP3.LUT R4, RZ, R0, RZ, 0x33, !PT ;  /* 0x00000000ff04a212 */ /* 0x000fce00078e33ff */
.L_x_1994:
[----:B------:R-:W-:Y:S05]  /*02b0*/  BSYNC B0 ;  /* 0x0000000000007941 */ /* 0x000fea0003800000 */
.L_x_1992:
        /* <DEDUP_REMOVED lines=9> */
[----:B------:R-:W0:Y:S01]  /*0350*/  LDC R11, c[0x0][0x220] ;  /* 0x00008800ff0b7b82 */ /* 0x000e220000000800 */
[----:B------:R-:W-:Y:S01]  /*0360*/  ULDC.64 UR6, c[0x0][0x210] ;  /* 0x0000840000067ab9 */ /* 0x000fe20000000a00 */
[----:B------:R-:W-:Y:S01]  /*0370*/  IMAD.MOV.U32 R9, RZ, RZ, RZ ;  /* 0x000000ffff097224 */ /* 0x000fe200078e00ff */
[----:B------:R-:W-:-:S04]  /*0380*/  LEA R7, P1, R3, UR6, 0x2 ;  /* 0x0000000603077c11 */ /* 0x000fc8000f8210ff */
[----:B------:R-:W-:-:S09]  /*0390*/  LEA.HI.X R6, R3, UR7, R2, 0x2, P1 ;  /* 0x0000000703067c11 */ /* 0x000fd200088f1402 */
.L_x_1997:
[----:B------:R-:W-:Y:S01]  /*03a0*/  IMAD.MOV.U32 R4, RZ, RZ, R7 ;  /* 0x000000ffff047224 */ /* 0x000fe200078e0007 */
[----:B------:R-:W-:Y:S01]  /*03b0*/  IADD3 R8, P1, R8, -0x1, RZ ;  /* 0xffffffff08087810 */ /* 0x000fe20007f3e0ff */
[----:B------:R-:W-:Y:S01]  /*03c0*/  IMAD.MOV.U32 R5, RZ, RZ, R6 ;  /* 0x000000ffff057224 */ /* 0x000fe200078e0006 */
[----:B------:R-:W-:Y:S02]  /*03d0*/  IADD3 R3, P2, R0, R3, RZ ;  /* 0x0000000300037210 */ /* 0x000fe40007f5e0ff */
[----:B------:R-:W-:Y:S02]  /*03e0*/  IADD3.X R9, R9, -0x1, RZ, P1, !PT ;  /* 0xffffffff09097810 */ /* 0x000fe40000ffe4ff */
[----:B0-----:R1:W-:Y:S01]  /*03f0*/  STG.E desc[UR4][R4.64], R11 ;  /* 0x0000000b04007986 */ /* 0x0013e2000c101904 */
[----:B------:R-:W-:Y:S01]  /*0400*/  ISETP.NE.U32.AND P1, PT, R8, RZ, PT ;  /* 0x000000ff0800720c */ /* 0x000fe20003f25070 */
[----:B------:R-:W-:Y:S01]  /*0410*/  IMAD.X R2, RZ, RZ, R2, P2 ;  /* 0x000000ffff027224 */ /* 0x000fe200010e0602 */
[----:B------:R-:W-:-:S02]  /*0420*/  LEA R7, P3, R0, R7, 0x2 ;  /* 0x0000000700077211 */ /* 0x000fc400078610ff */
[----:B------:R-:W-:Y:S02]  /*0430*/  ISETP.NE.AND.EX P1, PT, R9, RZ, PT, P1 ;  /* 0x000000ff0900720c */ /* 0x000fe40003f25310 */
[----:B------:R-:W-:-:S11]  /*0440*/  LEA.HI.X R6, R0, R6, RZ, 0x2, P3 ;  /* 0x0000000600067211 */ /* 0x000fd600018f14ff */
[----:B-1----:R-:W-:Y:S05]  /*0450*/  @P1 BRA `(.L_x_1997) ;  /* 0xfffffffc00d01947 */ /* 0x002fea000383ffff */
.L_x_1996:
[----:B------:R-:W-:Y:S05]  /*0460*/  BSYNC B0 ;  /* 0x0000000000007941 */ /* 0x000fea0003800000 */
.L_x_1995:
[----:B------:R-:W-:Y:S05]  /*0470*/  @!P0 EXIT ;  /* 0x000000000000894d */ /* 0x000fea0003800000 */
[----:B------:R-:W0:Y:S01]  /*0480*/  LDC R17, c[0x0][0x220] ;  /* 0x00008800ff117b82 */ /* 0x000e220000000800 */
[----:B------:R-:W-:Y:S01]  /*0490*/  IMAD.SHL.U32 R13, R0, 0x4, RZ ;  /* 0x00000004000d7824 */ /* 0x000fe200078e00ff */
[----:B------:R-:W-:Y:S01]  /*04a0*/  SHF.R.U32.HI R15, RZ, 0x1e, R0 ;  /* 0x0000001eff0f7819 */ /* 0x000fe20000011600 */
[----:B------:R-:W-:Y:S01]  /*04b0*/  ULDC.64 UR6, c[0x0][0x210] ;  /* 0x0000840000067ab9 */ /* 0x000fe20000000a00 */
[----:B------:R-:W-:-:S05]  /*04c0*/  ULDC.64 UR8, c[0x0][0x228] ;  /* 0x00008a0000087ab9 */ /* 0x000fca0000000a00 */
.L_x_1998:
[----:B------:R-:W-:-:S04]  /*04d0*/  LEA R4, P0, R3, UR6, 0x2 ;  /* 0x0000000603047c11 */ /* 0x000fc8000f8010ff */
[----:B------:R-:W-:Y:S02]  /*04e0*/  LEA.HI.X R5, R3, UR7, R2, 0x2, P0 ;  /* 0x0000000703057c11 */ /* 0x000fe400080f1402 */
[----:B------:R-:W-:-:S03]  /*04f0*/  IADD3 R6, P0, R13, R4, RZ ;  /* 0x000000040d067210 */ /* 0x000fc60007f1e0ff */
[----:B0-----:R1:W-:Y:S02]  /*0500*/  STG.E desc[UR4][R4.64], R17 ;  /* 0x0000001104007986 */ /* 0x0013e4000c101904 */
[----:B------:R-:W-:Y:S01]  /*0510*/  IMAD.X R7, R15, 0x1, R5, P0 ;  /* 0x000000010f077824 */ /* 0x000fe200000e0605 */
[----:B------:R-:W-:-:S04]  /*0520*/  IADD3 R8, P0, R13, R6, RZ ;  /* 0x000000060d087210 */ /* 0x000fc80007f1e0ff */
[----:B------:R-:W-:Y:S01]  /*0530*/  IADD3 R10, P2, R13, R8, RZ ;  /* 0x000000080d0a7210 */ /* 0x000fe20007f5e0ff */
[C---:B------:R-:W-:Y:S01]  /*0540*/  IMAD.X R9, R15.reuse, 0x1, R7, P0 ;  /* 0x000000010f097824 */ /* 0x040fe200000e0607 */
[C-C-:B------:R-:W-:Y:S01]  /*0550*/  IADD3 R3, P0, P1, R0.reuse, R3, R0.reuse ;  /* 0x0000000300037210 */ /* 0x140fe2000791e000 */
[----:B------:R1:W-:Y:S02]  /*0560*/  STG.E desc[UR4][R6.64], R17 ;  /* 0x0000001106007986 */ /* 0x0003e4000c101904 */
[----:B------:R-:W-:Y:S01]  /*0570*/  IMAD.X R11, R15, 0x1, R9, P2 ;  /* 0x000000010f0b7824 */ /* 0x000fe200010e0609 */
[----:B------:R-:W-:Y:S01]  /*0580*/  IADD3.X R2, RZ, R2, RZ, P0, P1 ;  /* 0x00000002ff027210 */ /* 0x000fe200007e24ff */
[----:B------:R1:W-:Y:S01]  /*0590*/  STG.E desc[UR4][R8.64], R17 ;  /* 0x0000001108007986 */ /* 0x0003e2000c101904 */
[----:B------:R-:W-:-:S03]  /*05a0*/  IADD3 R3, P0, P1, R0, R3, R0 ;  /* 0x0000000300037210 */ /* 0x000fc6000791e000 */
[----:B------:R1:W-:Y:S01]  /*05b0*/  STG.E desc[UR4][R10.64], R17 ;  /* 0x000000110a007986 */ /* 0x0003e2000c101904 */
[----:B------:R-:W-:Y:S02]  /*05c0*/  IADD3.X R2, RZ, R2, RZ, P0, P1 ;  /* 0x00000002ff027210 */ /* 0x000fe400007e24ff */
[----:B------:R-:W-:-:S04]  /*05d0*/  ISETP.GE.U32.AND P0, PT, R3, UR8, PT ;  /* 0x0000000803007c0c */ /* 0x000fc8000bf06070 */
[----:B------:R-:W-:-:S13]  /*05e0*/  ISETP.GE.AND.EX P0, PT, R2, UR9, PT, P0 ;  /* 0x0000000902007c0c */ /* 0x000fda000bf06300 */
[----:B-1----:R-:W-:Y:S05]  /*05f0*/  @!P0 BRA `(.L_x_1998) ;  /* 0xfffffffc00b48947 */ /* 0x002fea000383ffff */
[----:B------:R-:W-:Y:S05]  /*0600*/  EXIT ;  /* 0x000000000000794d */ /* 0x000fea0003800000 */
        .weak           $__internal_3_$__cuda_sm20_div_u64
        .type           $__internal_3_$__cuda_sm20_div_u64,@function
        .size           $__internal_3_$__cuda_sm20_div_u64,(.L_x_2035 - $__internal_3_$__cuda_sm20_div_u64)
$__internal_3_$__cuda_sm20_div_u64:
        /* <DEDUP_REMOVED lines=42> */
[----:B------:R-:W-:Y:S01]  /*08b0*/  IMAD R9, R7, R0, R9 ;  /* 0x0000000007097224 */ /* 0x000fe200078e0209 */
[----:B------:R-:W-:-:S03]  /*08c0*/  IADD3 R5, P1, -R0, R13, RZ ;  /* 0x0000000d00057210 */ /* 0x000fc60007f3e1ff */
[----:B------:R-:W-:Y:S01]  /*08d0*/  IMAD.X R10, R6, 0x1, ~R9, P0 ;  /* 0x00000001060a7824 */ /* 0x000fe200000e0e09 */
[----:B------:R-:W-:Y:S02]  /*08e0*/  ISETP.GE.U32.AND P0, PT, R13, R0, PT ;  /* 0x000000000d00720c */ /* 0x000fe40003f06070 */
[----:B------:R-:W-:Y:S02]  /*08f0*/  IADD3 R6, P2, R11, 0x1, RZ ;  /* 0x000000010b067810 */ /* 0x000fe40007f5e0ff */
[C---:B------:R-:W-:Y:S02]  /*0900*/  ISETP.GE.U32.AND.EX P0, PT, R10.reuse, RZ, PT, P0 ;  /* 0x000000ff0a00720c */ /* 0x040fe40003f06100 */
[----:B------:R-:W-:Y:S01]  /*0910*/  IADD3.X R9, R10, -0x1, RZ, P1, !PT ;  /* 0xffffffff0a097810 */ /* 0x000fe20000ffe4ff */
[----:B------:R-:W-:Y:S01]  /*0920*/  IMAD.X R8, RZ, RZ, R7, P2 ;  /* 0x000000ffff087224 */ /* 0x000fe200010e0607 */
[----:B------:R-:W-:Y:S02]  /*0930*/  SEL R11, R6, R11, P0 ;  /* 0x0000000b060b7207 */ /* 0x000fe40000000000 */
[----:B------:R-:W-:-:S02]  /*0940*/  SEL R5, R5, R13, P0 ;  /* 0x0000000d05057207 */ /* 0x000fc40000000000 */
[----:B------:R-:W-:Y:S02]  /*0950*/  SEL R8, R8, R7, P0 ;  /* 0x0000000708087207 */ /* 0x000fe40000000000 */
[----:B------:R-:W-:Y:S02]  /*0960*/  IADD3 R6, P2, R11, 0x1, RZ ;  /* 0x000000010b067810 */ /* 0x000fe40007f5e0ff */
[----:B------:R-:W-:Y:S02]  /*0970*/  SEL R9, R9, R10, P0 ;  /* 0x0000000a09097207 */ /* 0x000fe40000000000 */
[----:B------:R-:W-:Y:S01]  /*0980*/  ISETP.GE.U32.AND P0, PT, R5, R0, PT ;  /* 0x000000000500720c */ /* 0x000fe20003f06070 */
[----:B------:R-:W-:Y:S01]  /*0990*/  IMAD.X R7, RZ, RZ, R8, P2 ;  /* 0x000000ffff077224 */ /* 0x000fe200010e0608 */
[----:B------:R-:W-:Y:S01]  /*09a0*/  ISETP.NE.U32.AND P1, PT, R0, RZ, PT ;  /* 0x000000ff0000720c */ /* 0x000fe20003f25070 */
[----:B------:R-:W-:Y:S01]  /*09b0*/  IMAD.MOV.U32 R5, RZ, RZ, 0x0 ;  /* 0x00000000ff057424 */ /* 0x000fe200078e00ff */
[----:B------:R-:W-:-:S02]  /*09c0*/  ISETP.GE.U32.AND.EX P0, PT, R9, RZ, PT, P0 ;  /* 0x000000ff0900720c */ /* 0x000fc40003f06100 */
[----:B------:R-:W-:Y:S02]  /*09d0*/  ISETP.NE.AND.EX P1, PT, RZ, RZ, PT, P1 ;  /* 0x000000ffff00720c */ /* 0x000fe40003f25310 */
[----:B------:R-:W-:Y:S02]  /*09e0*/  SEL R6, R6, R11, P0 ;  /* 0x0000000b06067207 */ /* 0x000fe40000000000 */
[----:B------:R-:W-:Y:S02]  /*09f0*/  SEL R7, R7, R8, P0 ;  /* 0x0000000807077207 */ /* 0x000fe40000000000 */
[----:B------:R-:W-:Y:S02]  /*0a00*/  SEL R6, R6, 0xffffffff, P1 ;  /* 0xffffffff06067807 */ /* 0x000fe40000800000 */
[----:B------:R-:W-:Y:S01]  /*0a10*/  SEL R7, R7, 0xffffffff, P1 ;  /* 0xffffffff07077807 */ /* 0x000fe20000800000 */
[----:B------:R-:W-:Y:S06]  /*0a20*/  RET.REL.NODEC R4 `(_Z5kfuncIfLi0EEvPT_S1_S0_l) ;  /* 0xfffffff404747950 */ /* 0x000fec0003c3ffff */
.L_x_1999:
        /* <DEDUP_REMOVED lines=13> */
.L_x_2035:


//--------------------- .text._Z16kInt8VectorQuantI6__halfLi1024ELi1EEvPT_PaPffii --------------------------
	.section	.text._Z16kInt8VectorQuantI6__halfLi1024ELi1EEvPT_PaPffii,"ax",@progbits
	.align	128
        .global         _Z16kInt8VectorQuantI6__halfLi1024ELi1EEvPT_PaPffii
        .type           _Z16kInt8VectorQuantI6__halfLi1024ELi1EEvPT_PaPffii,@function
        .size           _Z16kInt8VectorQuantI6__halfLi1024ELi1EEvPT_PaPffii,(.L_x_2186 - _Z16kInt8VectorQuantI6__halfLi1024ELi1EEvPT_PaPffii)
        .other          _Z16kInt8VectorQuantI6__halfLi1024ELi1EEvPT_PaPffii,@"STO_CUDA_ENTRY STV_DEFAULT"
_Z16kInt8VectorQuantI6__halfLi1024ELi1EEvPT_PaPffii:
.text._Z16kInt8VectorQuantI6__halfLi1024ELi1EEvPT_PaPffii:
[----:B------:R-:W-:Y:S01]  /*0000*/  LDC R1, c[0x0][0x28] ;  /* 0x00000a00ff017b82 */ /* 0x000fe20000000800 */
[----:B------:R-:W0:Y:S07]  /*0010*/  S2R R3, SR_TID.X ;  /* 0x0000000000037919 */ /* 0x000e2e0000002100 */
[----:B------:R-:W0:Y:S01]  /*0020*/  LDC R0, c[0x0][0x230] ;  /* 0x00008c00ff007b82 */ /* 0x000e220000000800 */
[----:B------:R-:W-:Y:S01]  /*0030*/  ULDC.64 UR6, c[0x0][0x208] ;  /* 0x0000820000067ab9 */ /* 0x000fe20000000a00 */
[----:B------:R-:W-:Y:S01]  /*0040*/  BSSY B0, `(.L_x_2000) ;  /* 0x000007c000007945 */ /* 0x000fe20003800000 */
[----:B------:R-:W-:Y:S01]  /*0050*/  IMAD.MOV.U32 R2, RZ, RZ, 0x8000 ;  /* 0x00008000ff027424 */ /* 0x000fe200078e00ff */
[----:B0-----:R-:W-:-:S13]  /*0060*/  ISETP.GE.AND P0, PT, R3, R0, PT ;  /* 0x000000000300720c */ /* 0x001fda0003f06270 */
[----:B------:R-:W-:Y:S05]  /*0070*/  @P0 BRA `(.L_x_2001) ;  /* 0x0000000400e00947 */ /* 0x000fea0003800000 */
[----:B------:R-:W-:Y:S01]  /*0080*/  IMAD.MOV.U32 R5, RZ, RZ, R3 ;  /* 0x000000ffff057224 */ /* 0x000fe200078e0003 */
[----:B------:R-:W-:Y:S04]  /*0090*/  BSSY B1, `(.L_x_2002) ;  /* 0x0000023000017945 */ /* 0x000fe80003800000 */
[----:B------:R-:W-:-:S05]  /*00a0*/  LOP3.LUT R7, RZ, R5, RZ, 0x33, !PT ;  /* 0x00000005ff077212 */ /* 0x000fca00078e33ff */
[----:B------:R-:W-:-:S05]  /*00b0*/  IMAD.IADD R7, R7, 0x1, R0 ;  /* 0x0000000107077824 */ /* 0x000fca00078e0200 */
[C---:B------:R-:W-:Y:S02]  /*00c0*/  LEA.HI R4, R7.reuse, 0x1, RZ, 0x16 ;  /* 0x0000000107047811 */ /* 0x040fe400078fb0ff */
[----:B------:R-:W-:Y:S02]  /*00d0*/  ISETP.GE.U32.AND P1, PT, R7, 0xc00, PT ;  /* 0x00000c000700780c */ /* 0x000fe40003f26070 */
[----:B------:R-:W-:-:S13]  /*00e0*/  LOP3.LUT P2, R4, R4, 0x3, RZ, 0xc0, !PT ;  /* 0x0000000304047812 */ /* 0x000fda000784c0ff */
[----:B------:R-:W-:Y:S05]  /*00f0*/  @!P2 BRA `(.L_x_2003) ;  /* 0x000000000070a947 */ /* 0x000fea0003800000 */
[----:B------:R-:W0:Y:S01]  /*0100*/  S2UR UR4, SR_CTAID.X ;  /* 0x00000000000479c3 */ /* 0x000e220000002500 */
[----:B------:R-:W-:Y:S01]  /*0110*/  ULDC UR8, c[0x0][0x228] ;  /* 0x00008a0000087ab9 */ /* 0x000fe20000000800 */
[----:B------:R-:W-:Y:S01]  /*0120*/  IMAD.MOV.U32 R5, RZ, RZ, R3 ;  /* 0x000000ffff057224 */ /* 0x000fe200078e0003 */
[----:B------:R-:W-:Y:S01]  /*0130*/  F2FP.F16.F32.PACK_AB R8, RZ, UR8 ;  /* 0x00000008ff087c3e */ /* 0x000fe200080000ff */
[----:B0-----:R-:W-:Y:S01]  /*0140*/  IMAD R6, R0, UR4, RZ ;  /* 0x0000000400067c24 */ /* 0x001fe2000f8e02ff */
[----:B------:R-:W-:-:S04]  /*0150*/  ULDC.64 UR4, c[0x0][0x210] ;  /* 0x0000840000047ab9 */ /* 0x000fc80000000a00 */
[----:B------:R-:W-:Y:S02]  /*0160*/  IADD3 R7, P2, R6, R3, RZ ;  /* 0x0000000306077210 */ /* 0x000fe40007f5e0ff */
[----:B------:R-:W-:Y:S02]  /*0170*/  SHF.R.S32.HI R6, RZ, 0x1f, R6 ;  /* 0x0000001fff067819 */ /* 0x000fe40000011406 */
[----:B------:R-:W-:Y:S02]  /*0180*/  LEA R10, P3, R7, UR4, 0x1 ;  /* 0x00000004070a7c11 */ /* 0x000fe4000f8608ff */
[----:B------:R-:W-:-:S04]  /*0190*/  LEA.HI.X.SX32 R6, R3, R6, 0x1, P2 ;  /* 0x0000000603067211 */ /* 0x000fc800010f0eff */
[----:B------:R-:W-:-:S07]  /*01a0*/  LEA.HI.X R7, R7, UR5, R6, 0x1, P3 ;  /* 0x0000000507077c11 */ /* 0x000fce00098f0c06 */
.L_x_2004:
[----:B------:R-:W-:-:S06]  /*01b0*/  IMAD.MOV.U32 R6, RZ, RZ, R10 ;  /* 0x000000ffff067224 */ /* 0x000fcc00078e000a */
[----:B------:R0:W2:Y:S01]  /*01c0*/  LDG.E.EF.U16 R6, desc[UR6][R6.64] ;  /* 0x0000000606067981 */ /* 0x0000a2000c0e1500 */
[----:B------:R-:W-:Y:S01]  /*01d0*/  VIADD R4, R4, 0xffffffff ;  /* 0xffffffff04047836 */ /* 0x000fe20000000000 */
[----:B------:R-:W-:Y:S01]  /*01e0*/  IADD3 R10, P3, R10, 0x800, RZ ;  /* 0x000008000a0a7810 */ /* 0x000fe20007f7e0ff */
[----:B------:R-:W-:-:S04]  /*01f0*/  VIADD R5, R5, 0x400 ;  /* 0x0000040005057836 */ /* 0x000fc80000000000 */
[----:B0-----:R-:W-:Y:S02]  /*0200*/  IMAD.X R7, RZ, RZ, R7, P3 ;  /* 0x000000ffff077224 */ /* 0x001fe400018e0607 */
[----:B--2---:R-:W-:-:S05]  /*0210*/  HADD2.F32 R9, -RZ, R6.H0_H0 ;  /* 0x20000006ff097230 */ /* 0x004fca0000004100 */
[----:B------:R-:W-:-:S05]  /*0220*/  FADD.FTZ R9, |R9|, -RZ ;  /* 0x800000ff09097221 */ /* 0x000fca0000010200 */
[----:B------:R-:W-:-:S05]  /*0230*/  F2FP.F16.F32.PACK_AB R9, RZ, R9 ;  /* 0x00000009ff09723e */ /* 0x000fca00000000ff */
[----:B------:R-:W-:-:S05]  /*0240*/  HSETP2.GEU.AND P2, PT, R9.H0_H0, R8.H0_H0, PT ;  /* 0x2000000809007234 */ /* 0x000fca0003f4e800 */
[----:B------:R-:W-:Y:S01]  /*0250*/  SEL R9, R2, R9, P2 ;  /* 0x0000000902097207 */ /* 0x000fe20001000000 */
[----:B------:R-:W-:Y:S01]  /*0260*/  HADD2.F32 R2, -RZ, R2.H0_H0 ;  /* 0x20000002ff027230 */ /* 0x000fe20000004100 */
[----:B------:R-:W-:-:S03]  /*0270*/  ISETP.NE.AND P2, PT, R4, RZ, PT ;  /* 0x000000ff0400720c */ /* 0x000fc60003f45270 */
[----:B------:R-:W-:-:S05]  /*0280*/  HADD2.F32 R9, -RZ, R9.H0_H0 ;  /* 0x20000009ff097230 */ /* 0x000fca0000004100 */
[----:B------:R-:W-:-:S04]  /*0290*/  FMNMX.FTZ R2, R2, R9, !PT ;  /* 0x0000000902027209 */ /* 0x000fc80007810000 */
[----:B------:R-:W-:Y:S01]  /*02a0*/  F2FP.F16.F32.PACK_AB R2, RZ, R2 ;  /* 0x00000002ff02723e */ /* 0x000fe200000000ff */
[----:B------:R-:W-:Y:S06]  /*02b0*/  @P2 BRA `(.L_x_2004) ;  /* 0xfffffffc00bc2947 */ /* 0x000fec000383ffff */
.L_x_2003:
[----:B------:R-:W-:Y:S05]  /*02c0*/  BSYNC B1 ;  /* 0x0000000000017941 */ /* 0x000fea0003800000 */
.L_x_2002:
[----:B------:R-:W-:Y:S05]  /*02d0*/  @!P1 BRA `(.L_x_2001) ;  /* 0x0000000400489947 */ /* 0x000fea0003800000 */
[----:B------:R-:W0:Y:S01]  /*02e0*/  S2UR UR4, SR_CTAID.X ;  /* 0x00000000000479c3 */ /* 0x000e220000002500 */
[C---:B------:R-:W-:Y:S02]  /*02f0*/  VIADD R4, R5.reuse, 0xc00 ;  /* 0x00000c0005047836 */ /* 0x040fe40000000000 */
[C---:B------:R-:W-:Y:S02]  /*0300*/  VIADD R8, R5.reuse, 0x800 ;  /* 0x0000080005087836 */ /* 0x040fe40000000000 */
[----:B------:R-:W-:Y:S02]  /*0310*/  VIADD R9, R5, 0x400 ;  /* 0x0000040005097836 */ /* 0x000fe40000000000 */
[----:B0-----:R-:W-:Y:S01]  /*0320*/  IMAD R11, R0, UR4, RZ ;  /* 0x00000004000b7c24 */ /* 0x001fe2000f8e02ff */
[----:B------:R-:W-:-:S04]  /*0330*/  ULDC.64 UR4, c[0x0][0x210] ;  /* 0x0000840000047ab9 */ /* 0x000fc80000000a00 */
[----:B------:R-:W-:Y:S02]  /*0340*/  SHF.R.S32.HI R17, RZ, 0x1f, R11 ;  /* 0x0000001fff117819 */ /* 0x000fe4000001140b */
[C---:B------:R-:W-:Y:S02]  /*0350*/  IADD3 R7, P1, R11.reuse, R4, RZ ;  /* 0x000000040b077210 */ /* 0x040fe40007f3e0ff */
[----:B------:R-:W-:Y:S02]  /*0360*/  IADD3 R15, P2, R11, R8, RZ ;  /* 0x000000080b0f7210 */ /* 0x000fe40007f5e0ff */
[----:B------:R-:W-:Y:S02]  /*0370*/  LEA.HI.X.SX32 R4, R4, R17, 0x1, P1 ;  /* 0x0000001104047211 */ /* 0x000fe400008f0eff */
[----:B------:R-:W-:Y:S02]  /*0380*/  LEA R6, P1, R7, UR4, 0x1 ;  /* 0x0000000407067c11 */ /* 0x000fe4000f8208ff */
[----:B------:R-:W-:-:S02]  /*0390*/  IADD3 R13, P3, R11, R9, RZ ;  /* 0x000000090b0d7210 */ /* 0x000fc40007f7e0ff */
[----:B------:R-:W-:Y:S02]  /*03a0*/  IADD3 R11, P4, R5, R11, RZ ;  /* 0x0000000b050b7210 */ /* 0x000fe40007f9e0ff */
[-C--:B------:R-:W-:Y:S02]  /*03b0*/  LEA.HI.X.SX32 R16, R8, R17.reuse, 0x1, P2 ;  /* 0x0000001108107211 */ /* 0x080fe400010f0eff */
[----:B------:R-:W-:Y:S02]  /*03c0*/  LEA.HI.X R7, R7, UR5, R4, 0x1, P1 ;  /* 0x0000000507077c11 */ /* 0x000fe400088f0c04 */
[-C--:B------:R-:W-:Y:S02]  /*03d0*/  LEA.HI.X.SX32 R8, R9, R17.reuse, 0x1, P3 ;  /* 0x0000001109087211 */ /* 0x080fe400018f0eff */
[----:B------:R-:W-:Y:S02]  /*03e0*/  LEA R10, P3, R11, UR4, 0x1 ;  /* 0x000000040b0a7c11 */ /* 0x000fe4000f8608ff */
[----:B------:R-:W-:-:S02]  /*03f0*/  LEA.HI.X.SX32 R4, R5, R17, 0x1, P4 ;  /* 0x0000001105047211 */ /* 0x000fc400020f0eff */
[----:B------:R-:W-:Y:S02]  /*0400*/  LEA R14, P1, R15, UR4, 0x1 ;  /* 0x000000040f0e7c11 */ /* 0x000fe4000f8208ff */
[----:B------:R-:W-:Y:S01]  /*0410*/  LEA R12, P2, R13, UR4, 0x1 ;  /* 0x000000040d0c7c11 */ /* 0x000fe2000f8408ff */
[----:B------:R-:W-:Y:S01]  /*0420*/  ULDC UR4, c[0x0][0x228] ;  /* 0x00008a0000047ab9 */ /* 0x000fe20000000800 */
[----:B------:R-:W-:Y:S02]  /*0430*/  LEA.HI.X R11, R11, UR5, R4, 0x1, P3 ;  /* 0x000000050b0b7c11 */ /* 0x000fe400098f0c04 */
[----:B------:R-:W-:Y:S02]  /*0440*/  LEA.HI.X R15, R15, UR5, R16, 0x1, P1 ;  /* 0x000000050f0f7c11 */ /* 0x000fe400088f0c10 */
[----:B------:R-:W-:Y:S02]  /*0450*/  LEA.HI.X R13, R13, UR5, R8, 0x1, P2 ;  /* 0x000000050d0d7c11 */ /* 0x000fe400090f0c08 */
[----:B------:R-:W-:-:S07]  /*0460*/  F2FP.F16.F32.PACK_AB R4, RZ, UR4 ;  /* 0x00000004ff047c3e */ /* 0x000fce00080000ff */
.L_x_2005:
[----:B------:R0:W2:Y:S04]  /*0470*/  LDG.E.EF.U16 R9, desc[UR6][R10.64] ;  /* 0x000000060a097981 */ /* 0x0000a8000c0e1500 */
[----:B------:R-:W3:Y:S01]  /*0480*/  LDG.E.EF.U16 R8, desc[UR6][R6.64] ;  /* 0x0000000606087981 */ /* 0x000ee2000c0e1500 */
[----:B0-----:R-:W-:Y:S02]  /*0490*/  IMAD.MOV.U32 R10, RZ, RZ, R12 ;  /* 0x000000ffff0a7224 */ /* 0x001fe400078e000c */
[----:B------:R-:W-:-:S05]  /*04a0*/  IMAD.MOV.U32 R11, RZ, RZ, R13 ;  /* 0x000000ffff0b7224 */ /* 0x000fca00078e000d */
[----:B------:R0:W4:Y:S02]  /*04b0*/  LDG.E.EF.U16 R12, desc[UR6][R10.64] ;  /* 0x000000060a0c7981 */ /* 0x000124000c0e1500 */
[----:B0-----:R-:W-:Y:S02]  /*04c0*/  IMAD.MOV.U32 R10, RZ, RZ, R14 ;  /* 0x000000ffff0a7224 */ /* 0x001fe400078e000e */
[----:B------:R-:W-:-:S05]  /*04d0*/  IMAD.MOV.U32 R11, RZ, RZ, R15 ;  /* 0x000000ffff0b7224 */ /* 0x000fca00078e000f */
[----:B------:R0:W5:Y:S01]  /*04e0*/  LDG.E.EF.U16 R13, desc[UR6][R10.64] ;  /* 0x000000060a0d7981 */ /* 0x000162000c0e1500 */
[----:B------:R-:W-:Y:S01]  /*04f0*/  VIADD R5, R5, 0x1000 ;  /* 0x0000100005057836 */ /* 0x000fe20000000000 */
[C---:B------:R-:W-:Y:S02]  /*0500*/  IADD3 R14, P3, R6.reuse, 0x1800, RZ ;  /* 0x00001800060e7810 */ /* 0x040fe40007f7e0ff */
[----:B0-----:R-:W-:-:S03]  /*0510*/  IADD3 R10, P5, R6, 0x800, RZ ;  /* 0x00000800060a7810 */ /* 0x001fc60007fbe0ff */
[----:B------:R-:W-:Y:S02]  /*0520*/  IMAD.X R15, RZ, RZ, R7, P3 ;  /* 0x000000ffff0f7224 */ /* 0x000fe400018e0607 */
[----:B--2---:R-:W-:-:S05]  /*0530*/  HADD2.F32 R9, -RZ, R9.H0_H0 ;  /* 0x20000009ff097230 */ /* 0x004fca0000004100 */
[----:B------:R-:W-:-:S05]  /*0540*/  FADD.FTZ R9, |R9|, -RZ ;  /* 0x800000ff09097221 */ /* 0x000fca0000010200 */
[----:B------:R-:W-:-:S05]  /*0550*/  F2FP.F16.F32.PACK_AB R9, RZ, R9 ;  /* 0x00000009ff09723e */ /* 0x000fca00000000ff */
[----:B------:R-:W-:-:S05]  /*0560*/  HSETP2.GEU.AND P1, PT, R9.H0_H0, R4.H0_H0, PT ;  /* 0x2000000409007234 */ /* 0x000fca0003f2e800 */
[----:B------:R-:W-:Y:S01]  /*0570*/  SEL R9, R2, R9, P1 ;  /* 0x0000000902097207 */ /* 0x000fe20000800000 */
[----:B----4-:R-:W-:Y:S02]  /*0580*/  HADD2.F32 R12, -RZ, R12.H0_H0 ;  /* 0x2000000cff0c7230 */ /* 0x010fe40000004100 */
[----:B------:R-:W-:Y:S02]  /*0590*/  HADD2.F32 R2, -RZ, R2.H0_H0 ;  /* 0x20000002ff027230 */ /* 0x000fe40000004100 */
[----:B------:R-:W-:Y:S02]  /*05a0*/  HADD2.F32 R9, -RZ, R9.H0_H0 ;  /* 0x20000009ff097230 */ /* 0x000fe40000004100 */
[----:B------:R-:W-:-:S03]  /*05b0*/  FADD.FTZ R12, |R12|, -RZ ;  /* 0x800000ff0c0c7221 */ /* 0x000fc60000010200 */
[----:B------:R-:W-:-:S04]  /*05c0*/  FMNMX.FTZ R9, R2, R9, !PT ;  /* 0x0000000902097209 */ /* 0x000fc80007810000 */
[----:B------:R-:W-:-:S04]  /*05d0*/  F2FP.F16.F32.PACK_AB R2, R12, R9 ;  /* 0x000000090c02723e */ /* 0x000fc800000000ff */
[----:B------:R-:W-:-:S05]  /*05e0*/  PRMT R9, R2, 0x7632, R9 ;  /* 0x0000763202097816 */ /* 0x000fca0000000009 */
[----:B------:R-:W-:Y:S01]  /*05f0*/  HSETP2.GEU.AND P1, PT, R9.H0_H0, R4.H0_H0, PT ;  /* 0x2000000409007234 */ /* 0x000fe20003f2e800 */
[----:B-----5:R-:W-:-:S04]  /*0600*/  HADD2.F32 R13, -RZ, R13.H0_H0 ;  /* 0x2000000dff0d7230 */ /* 0x020fc80000004100 */
[----:B------:R-:W-:Y:S01]  /*0610*/  SEL R9, R2, R9, P1 ;  /* 0x0000000902097207 */ /* 0x000fe20000800000 */
[----:B------:R-:W-:-:S04]  /*0620*/  HADD2.F32 R2, -RZ, R2.H0_H0 ;  /* 0x20000002ff027230 */ /* 0x000fc80000004100 */
[----:B------:R-:W-:Y:S02]  /*0630*/  HADD2.F32 R9, -RZ, R9.H0_H0 ;  /* 0x20000009ff097230 */ /* 0x000fe40000004100 */
[----:B------:R-:W-:-:S03]  /*0640*/  FADD.FTZ R13, |R13|, -RZ ;  /* 0x800000ff0d0d7221 */ /* 0x000fc60000010200 */
[----:B------:R-:W-:-:S04]  /*0650*/  FMNMX.FTZ R2, R2, R9, !PT ;  /* 0x0000000902027209 */ /* 0x000fc80007810000 */
[----:B------:R-:W-:-:S04]  /*0660*/  F2FP.F16.F32.PACK_AB R2, R13, R2 ;  /* 0x000000020d02723e */ /* 0x000fc800000000ff */
[----:B------:R-:W-:-:S05]  /*0670*/  PRMT R9, R2, 0x7632, R9 ;  /* 0x0000763202097816 */ /* 0x000fca0000000009 */
[----:B------:R-:W-:Y:S01]  /*0680*/  HSETP2.GEU.AND P1, PT, R9.H0_H0, R4.H0_H0, PT ;  /* 0x2000000409007234 */ /* 0x000fe20003f2e800 */
[----:B---3--:R-:W-:-:S04]  /*0690*/  HADD2.F32 R8, -RZ, R8.H0_H0 ;  /* 0x20000008ff087230 */ /* 0x008fc80000004100 */
[----:B------:R-:W-:Y:S01]  /*06a0*/  SEL R9, R2, R9, P1 ;  /* 0x0000000902097207 */ /* 0x000fe20000800000 */
[----:B------:R-:W-:-:S04]  /*06b0*/  HADD2.F32 R2, -RZ, R2.H0_H0 ;  /* 0x20000002ff027230 */ /* 0x000fc80000004100 */
[----:B------:R-:W-:Y:S02]  /*06c0*/  HADD2.F32 R9, -RZ, R9.H0_H0 ;  /* 0x20000009ff097230 */ /* 0x000fe40000004100 */
[----:B------:R-:W-:-:S03]  /*06d0*/  FADD.FTZ R11, |R8|, -RZ ;  /* 0x800000ff080b7221 */ /* 0x000fc60000010200 */
[----:B------:R-:W-:-:S04]  /*06e0*/  FMNMX.FTZ R2, R2, R9, !PT ;  /* 0x0000000902027209 */ /* 0x000fc80007810000 */
[----:B------:R-:W-:-:S04]  /*06f0*/  F2FP.F16.F32.PACK_AB R2, R11, R2 ;  /* 0x000000020b02723e */ /* 0x000fc800000000ff */
[----:B------:R-:W-:-:S05]  /*0700*/  PRMT R9, R2, 0x7632, R9 ;  /* 0x0000763202097816 */ /* 0x000fca0000000009 */
[----:B------:R-:W-:-:S05]  /*0710*/  HSETP2.GEU.AND P1, PT, R9.H0_H0, R4.H0_H0, PT ;  /* 0x2000000409007234 */ /* 0x000fca0003f2e800 */
[----:B------:R-:W-:Y:S02]  /*0720*/  SEL R9, R2, R9, P1 ;  /* 0x0000000902097207 */ /* 0x000fe40000800000 */
[----:B------:R-:W-:Y:S01]  /*0730*/  ISETP.GE.AND P1, PT, R5, R0, PT ;  /* 0x000000000500720c */ /* 0x000fe20003f26270 */
[----:B------:R-:W-:Y:S01]  /*0740*/  HADD2.F32 R2, -RZ, R2.H0_H0 ;  /* 0x20000002ff027230 */ /* 0x000fe20000004100 */
[C---:B------:R-:W-:Y:S01]  /*0750*/  IADD3 R8, P2, R6.reuse, 0x2000, RZ ;  /* 0x0000200006087810 */ /* 0x040fe20007f5e0ff */
[----:B------:R-:W-:Y:S01]  /*0760*/  HADD2.F32 R9, -RZ, R9.H0_H0 ;  /* 0x20000009ff097230 */ /* 0x000fe20000004100 */
[----:B------:R-:W-:-:S04]  /*0770*/  IADD3 R12, P4, R6, 0x1000, RZ ;  /* 0x00001000060c7810 */ /* 0x000fc80007f9e0ff */
[----:B------:R-:W-:Y:S01]  /*0780*/  FMNMX.FTZ R2, R2, R9, !PT ;  /* 0x0000000902027209 */ /* 0x000fe20007810000 */
[--C-:B------:R-:W-:Y:S02]  /*0790*/  IMAD.X R9, RZ, RZ, R7.reuse, P2 ;  /* 0x000000ffff097224 */ /* 0x100fe400010e0607 */
[--C-:B------:R-:W-:Y:S01]  /*07a0*/  IMAD.X R11, RZ, RZ, R7.reuse, P5 ;  /* 0x000000ffff0b7224 */ /* 0x100fe200028e0607 */
[----:B------:R-:W-:Y:S01]  /*07b0*/  F2FP.F16.F32.PACK_AB R2, RZ, R2 ;  /* 0x00000002ff02723e */ /* 0x000fe200000000ff */
[----:B------:R-:W-:Y:S02]  /*07c0*/  IMAD.X R13, RZ, RZ, R7, P4 ;  /* 0x000000ffff0d7224 */ /* 0x000fe400020e0607 */
[----:B------:R-:W-:Y:S02]  /*07d0*/  IMAD.MOV.U32 R6, RZ, RZ, R8 ;  /* 0x000000ffff067224 */ /* 0x000fe400078e0008 */
[----:B------:R-:W-:Y:S01]  /*07e0*/  IMAD.MOV.U32 R7, RZ, RZ, R9 ;  /* 0x000000ffff077224 */ /* 0x000fe200078e0009 */
[----:B------:R-:W-:Y:S06]  /*07f0*/  @!P1 BRA `(.L_x_2005) ;  /* 0xfffffffc001c9947 */ /* 0x000fec000383ffff */
.L_x_2001:
[----:B------:R-:W-:Y:S05]  /*0800*/  BSYNC B0 ;  /* 0x0000000000007941 */ /* 0x000fea0003800000 */
.L_x_2000:
[----:B------:R-:W0:Y:S01]  /*0810*/  S2UR UR5, SR_CgaCtaId ;  /* 0x00000000000579c3 */ /* 0x000e220000008800 */
[----:B------:R-:W1:Y:S01]  /*0820*/  S2R R4, SR_LANEID ;  /* 0x0000000000047919 */ /* 0x000e620000000000 */
[----:B------:R-:W-:Y:S01]  /*0830*/  ISETP.GT.AND P1, PT, R0, 0x3ff, PT ;  /* 0x000003ff0000780c */ /* 0x000fe20003f24270 */
[----:B------:R-:W-:Y:S01]  /*0840*/  UMOV UR4, 0x400 ;  /* 0x0000040000047882 */ /* 0x000fe20000000000 */
[----:B------:R-:W-:Y:S01]  /*0850*/  SHF.R.S32.HI R6, RZ, 0x1f, R3 ;  /* 0x0000001fff067819 */ /* 0x000fe20000011403 */
[----:B------:R-:W-:Y:S03]  /*0860*/  BSSY B0, `(.L_x_2006) ;  /* 0x000014f000007945 */ /* 0x000fe60003800000 */
[----:B------:R-:W-:-:S04]  /*0870*/  LEA.HI R6, R6, R3, RZ, 0x5 ;  /* 0x0000000306067211 */ /* 0x000fc800078f28ff */
[----:B------:R-:W-:Y:S01]  /*0880*/  SHF.R.S32.HI R6, RZ, 0x5, R6 ;  /* 0x00000005ff067819 */ /* 0x000fe20000011406 */
[----:B0-----:R-:W-:-:S06]  /*0890*/  ULEA UR4, UR5, UR4, 0x18 ;  /* 0x0000000405047291 */ /* 0x001fcc000f8ec03f */
[----:B------:R-:W-:Y:S01]  /*08a0*/  LEA R5, R6, UR4, 0x1 ;  /* 0x0000000406057c11 */ /* 0x000fe2000f8e08ff */
[----:B------:R-:W-:Y:S06]  /*08b0*/  @P1 BRA `(.L_x_2007) ;  /* 0x0000000c00241947 */ /* 0x000fec0003800000 */
[----:B------:R-:W-:Y:S01]  /*08c0*/  IMAD.SHL.U32 R6, R6, 0x20, RZ ;  /* 0x0000002006067824 */ /* 0x000fe200078e00ff */
[C---:B-1----:R-:W-:Y:S01]  /*08d0*/  ISETP.NE.AND P3, PT, R4.reuse, RZ, PT ;  /* 0x000000ff0400720c */ /* 0x042fe20003f65270 */
[----:B------:R-:W-:Y:S02]  /*08e0*/  VIADD R8, R4, 0x2 ;  /* 0x0000000204087836 */ /* 0x000fe40000000000 */
[----:B------:R-:W-:Y:S01]  /*08f0*/  VIADD R7, R6, 0x20 ;  /* 0x0000002006077836 */ /* 0x000fe20000000000 */
[----:B------:R-:W-:Y:S02]  /*0900*/  LOP3.LUT R9, RZ, R6, RZ, 0x33, !PT ;  /* 0x00000006ff097212 */ /* 0x000fe400078e33ff */
[----:B------:R-:W-:Y:S02]  /*0910*/  LOP3.LUT R6, R2, 0xffff, RZ, 0xc0, !PT ;  /* 0x0000ffff02067812 */ /* 0x000fe400078ec0ff */
[----:B------:R-:W-:Y:S01]  /*0920*/  ISETP.GT.AND P1, PT, R7, R0, PT ;  /* 0x000000000700720c */ /* 0x000fe20003f24270 */
[----:B------:R-:W-:-:S05]  /*0930*/  IMAD.IADD R9, R9, 0x1, R0 ;  /* 0x0000000109097824 */ /* 0x000fca00078e0200 */
[----:B------:R-:W-:-:S04]  /*0940*/  SEL R9, R9, 0x1f, P1 ;  /* 0x0000001f09097807 */ /* 0x000fc80000800000 */
[C---:B------:R-:W-:Y:S01]  /*0950*/  ISETP.GE.AND P1, PT, R4.reuse, R9, PT ;  /* 0x000000090400720c */ /* 0x040fe20003f26270 */
[----:B------:R0:W1:Y:S02]  /*0960*/  SHFL.DOWN PT, R7, R6, 0x1, R9 ;  /* 0x0820000006077989 */ /* 0x00006400000e0009 */
[----:B0-----:R-:W-:-:S10]  /*0970*/  VIADD R6, R4, 0x4 ;  /* 0x0000000404067836 */ /* 0x001fd40000000000 */
[----:B-1----:R-:W-:-:S05]  /*0980*/  @!P1 HSETP2.GEU.AND P2, PT, R2.H0_H0, R7.H0_H0, PT ;  /* 0x2000000702009234 */ /* 0x002fca0003f4e800 */
[----:B------:R-:W-:-:S04]  /*0990*/  @!P1 SEL R7, R2, R7, P2 ;  /* 0x0000000702079207 */ /* 0x000fc80001000000 */
[----:B------:R-:W-:Y:S02]  /*09a0*/  @!P1 PRMT R2, R7, 0x7610, R2 ;  /* 0x0000761007029816 */ /* 0x000fe40000000002 */
[----:B------:R-:W-:Y:S02]  /*09b0*/  ISETP.GT.AND P1, PT, R8, R9, PT ;  /* 0x000000090800720c */ /* 0x000fe40003f24270 */
[----:B------:R-:W-:-:S05]  /*09c0*/  LOP3.LUT R10, R2, 0xffff, RZ, 0xc0, !PT ;  /* 0x0000ffff020a7812 */ /* 0x000fca00078ec0ff */
[----:B------:R-:W0:Y:S06]  /*09d0*/  SHFL.DOWN PT, R7, R10, 0x2, R9 ;  /* 0x084000000a077989 */ /* 0x000e2c00000e0009 */
[----:B0-----:R-:W-:-:S05]  /*09e0*/  @!P1 HSETP2.GEU.AND P2, PT, R2.H0_H0, R7.H0_H0, PT ;  /* 0x2000000702009234 */ /* 0x001fca0003f4e800 */
[----:B------:R-:W-:-:S04]  /*09f0*/  @!P1 SEL R7, R2, R7, P2 ;  /* 0x0000000702079207 */ /* 0x000fc80001000000 */
[----:B------:R-:W-:Y:S02]  /*0a00*/  @!P1 PRMT R2, R7, 0x7610, R2 ;  /* 0x0000761007029816 */ /* 0x000fe40000000002 */
[----:B------:R-:W-:Y:S02]  /*0a10*/  ISETP.GT.AND P1, PT, R6, R9, PT ;  /* 0x000000090600720c */ /* 0x000fe40003f24270 */
[----:B------:R-:W-:-:S05]  /*0a20*/  LOP3.LUT R8, R2, 0xffff, RZ, 0xc0, !PT ;  /* 0x0000ffff02087812 */ /* 0x000fca00078ec0ff */
[----:B------:R-:W0:Y:S06]  /*0a30*/  SHFL.DOWN PT, R7, R8, 0x4, R9 ;  /* 0x0880000008077989 */ /* 0x000e2c00000e0009 */
[----:B0-----:R-:W-:-:S05]  /*0a40*/  @!P1 HSETP2.GEU.AND P2, PT, R2.H0_H0, R7.H0_H0, PT ;  /* 0x2000000702009234 */ /* 0x001fca0003f4e800 */
[----:B------:R-:W-:-:S04]  /*0a50*/  @!P1 SEL R6, R2, R7, P2 ;  /* 0x0000000702069207 */ /* 0x000fc80001000000 */
[----:B------:R-:W-:Y:S01]  /*0a60*/  @!P1 PRMT R2, R6, 0x7610, R2 ;  /* 0x0000761006029816 */ /* 0x000fe20000000002 */
[----:B------:R-:W-:-:S03]  /*0a70*/  VIADD R6, R4, 0x8 ;  /* 0x0000000804067836 */ /* 0x000fc60000000000 */
[----:B------:R-:W-:Y:S02]  /*0a80*/  LOP3.LUT R10, R2, 0xffff, RZ, 0xc0, !PT ;  /* 0x0000ffff020a7812 */ /* 0x000fe400078ec0ff */
[----:B------:R-:W-:-:S03]  /*0a90*/  ISETP.GT.AND P1, PT, R6, R9, PT ;  /* 0x000000090600720c */ /* 0x000fc60003f24270 */
[----:B------:R-:W0:Y:S10]  /*0aa0*/  SHFL.DOWN PT, R7, R10, 0x8, R9 ;  /* 0x090000000a077989 */ /* 0x000e3400000e0009 */
        /* <DEDUP_REMOVED lines=9> */
[----:B------:R-:W-:Y:S02]  /*0b40*/  @!P1 PRMT R2, R4, 0x7610, R2 ;  /* 0x0000761004029816 */ /* 0x000fe40000000002 */
[----:B------:R-:W-:-:S03]  /*0b50*/  ISETP.NE.AND P1, PT, R3, RZ, PT ;  /* 0x000000ff0300720c */ /* 0x000fc60003f25270 */
[----:B------:R0:W-:Y:S01]  /*0b60*/  @!P3 STS.U16 [R5+0x20], R2 ;  /* 0x000020020500b388 */ /* 0x0001e20000000400 */
[----:B------:R-:W-:Y:S09]  /*0b70*/  BAR.SYNC.DEFER_BLOCKING 0x0 ;  /* 0x0000000000007b1d */ /* 0x000ff20000010000 */
[----:B0-----:R-:W-:Y:S05]  /*0b80*/  @P1 BRA `(.L_x_2008) ;  /* 0x0000001000701947 */ /* 0x001fea0003800000 */
[C---:B------:R-:W-:Y:S02]  /*0b90*/  ISETP.GE.AND P3, PT, R0.reuse, 0x21, PT ;  /* 0x000000210000780c */ /* 0x040fe40003f66270 */
[C---:B------:R-:W-:Y:S02]  /*0ba0*/  ISETP.GE.AND P2, PT, R0.reuse, 0x41, PT ;  /* 0x000000410000780c */ /* 0x040fe40003f46270 */
[C---:B------:R-:W-:Y:S02]  /*0bb0*/  ISETP.GE.AND P6, PT, R0.reuse, 0x61, PT ;  /* 0x000000610000780c */ /* 0x040fe40003fc6270 */
[----:B------:R-:W-:-:S07]  /*0bc0*/  ISETP.GE.AND P5, PT, R0, 0x81, PT ;  /* 0x000000810000780c */ /* 0x000fce0003fa6270 */
[----:B------:R-:W0:Y:S04]  /*0bd0*/  @P3 LDS.U16 R5, [UR4+0x22] ;  /* 0x00002204ff053984 */ /* 0x000e280008000400 */
[----:B------:R-:W1:Y:S04]  /*0be0*/  @P2 LDS.U16 R7, [UR4+0x24] ;  /* 0x00002404ff072984 */ /* 0x000e680008000400 */
[----:B------:R-:W2:Y:S04]  /*0bf0*/  @P6 LDS.U16 R9, [UR4+0x26] ;  /* 0x00002604ff096984 */ /* 0x000ea80008000400 */
[----:B------:R-:W3:Y:S01]  /*0c00*/  @P5 LDS.U16 R11, [UR4+0x28] ;  /* 0x00002804ff0b5984 */ /* 0x000ee20008000400 */
[----:B0-----:R-:W-:-:S05]  /*0c10*/  @P3 HSETP2.GEU.AND P4, PT, R2.H0_H0, R5.H0_H0, PT ;  /* 0x2000000502003234 */ /* 0x001fca0003f8e800 */
[----:B------:R-:W-:Y:S02]  /*0c20*/  @P3 SEL R5, R2, R5, P4 ;  /* 0x0000000502053207 */ /* 0x000fe40002000000 */
[----:B------:R-:W-:Y:S02]  /*0c30*/  ISETP.GE.AND P4, PT, R0, 0xa1, PT ;  /* 0x000000a10000780c */ /* 0x000fe40003f86270 */
[----:B------:R-:W-:-:S05]  /*0c40*/  @P3 PRMT R2, R5, 0x7610, R2 ;  /* 0x0000761005023816 */ /* 0x000fca0000000002 */
[----:B-1----:R-:W-:-:S05]  /*0c50*/  @P2 HSETP2.GEU.AND P3, PT, R2.H0_H0, R7.H0_H0, PT ;  /* 0x2000000702002234 */ /* 0x002fca0003f6e800 */
[----:B------:R-:W-:Y:S01]  /*0c60*/  @P2 SEL R7, R2, R7, P3 ;  /* 0x0000000702072207 */ /* 0x000fe20001800000 */
[----:B------:R-:W0:Y:S01]  /*0c70*/  @P4 LDS.U16 R5, [UR4+0x2a] ;  /* 0x00002a04ff054984 */ /* 0x000e220008000400 */
[----:B------:R-:W-:Y:S02]  /*0c80*/  ISETP.GE.AND P3, PT, R0, 0xc1, PT ;  /* 0x000000c10000780c */ /* 0x000fe40003f66270 */
[----:B------:R-:W-:-:S05]  /*0c90*/  @P2 PRMT R2, R7, 0x7610, R2 ;  /* 0x0000761007022816 */ /* 0x000fca0000000002 */
[----:B--2---:R-:W-:-:S05]  /*0ca0*/  @P6 HSETP2.GEU.AND P2, PT, R2.H0_H0, R9.H0_H0, PT ;  /* 0x2000000902006234 */ /* 0x004fca0003f4e800 */
[----:B------:R-:W-:Y:S01]  /*0cb0*/  @P6 SEL R9, R2, R9, P2 ;  /* 0x0000000902096207 */ /* 0x000fe20001000000 */
[----:B------:R-:W1:Y:S01]  /*0cc0*/  @P3 LDS.U16 R7, [UR4+0x2c] ;  /* 0x00002c04ff073984 */ /* 0x000e620008000400 */
[----:B------:R-:W-:Y:S02]  /*0cd0*/  ISETP.GE.AND P2, PT, R0, 0xe1, PT ;  /* 0x000000e10000780c */ /* 0x000fe40003f46270 */
[----:B------:R-:W-:-:S05]  /*0ce0*/  @P6 PRMT R2, R9, 0x7610, R2 ;  /* 0x0000761009026816 */ /* 0x000fca0000000002 */
[----:B---3--:R-:W-:-:S05]  /*0cf0*/  @P5 HSETP2.GEU.AND P6, PT, R2.H0_H0, R11.H0_H0, PT ;  /* 0x2000000b02005234 */ /* 0x008fca0003fce800 */
[----:B------:R-:W-:Y:S01]  /*0d00*/  @P5 SEL R11, R2, R11, P6 ;  /* 0x0000000b020b5207 */ /* 0x000fe20003000000 */
[----:B------:R-:W2:Y:S01]  /*0d10*/  @P2 LDS.U16 R9, [UR4+0x2e] ;  /* 0x00002e04ff092984 */ /* 0x000ea20008000400 */
[----:B------:R-:W-:Y:S02]  /*0d20*/  ISETP.GE.AND P6, PT, R0, 0x101, PT ;  /* 0x000001010000780c */ /* 0x000fe40003fc6270 */
[----:B------:R-:W-:-:S05]  /*0d30*/  @P5 PRMT R2, R11, 0x7610, R2 ;  /* 0x000076100b025816 */ /* 0x000fca0000000002 */
[----:B0-----:R-:W-:-:S06]  /*0d40*/  @P4 HSETP2.GEU.AND P5, PT, R2.H0_H0, R5.H0_H0, PT ;  /* 0x2000000502004234 */ /* 0x001fcc0003fae800 */
[----:B------:R-:W0:Y:S01]  /*0d50*/  @P6 LDS.U16 R11, [UR4+0x30] ;  /* 0x00003004ff0b6984 */ /* 0x000e220008000400 */
[----:B------:R-:W-:Y:S02]  /*0d60*/  @P4 SEL R5, R2, R5, P5 ;  /* 0x0000000502054207 */ /* 0x000fe40002800000 */
[----:B------:R-:W-:Y:S02]  /*0d70*/  ISETP.GE.AND P5, PT, R0, 0x121, PT ;  /* 0x000001210000780c */ /* 0x000fe40003fa6270 */
[----:B------:R-:W-:-:S05]  /*0d80*/  @P4 PRMT R2, R5, 0x7610, R2 ;  /* 0x0000761005024816 */ /* 0x000fca0000000002 */
[----:B-1----:R-:W-:-:S05]  /*0d90*/  @P3 HSETP2.GEU.AND P4, PT, R2.H0_H0, R7.H0_H0, PT ;  /* 0x2000000702003234 */ /* 0x002fca0003f8e800 */
[----:B------:R-:W-:Y:S01]  /*0da0*/  @P3 SEL R7, R2, R7, P4 ;  /* 0x0000000702073207 */ /* 0x000fe20002000000 */
[----:B------:R-:W1:Y:S01]  /*0db0*/  @P5 LDS.U16 R5, [UR4+0x32] ;  /* 0x00003204ff055984 */ /* 0x000e620008000400 */
[----:B------:R-:W-:Y:S02]  /*0dc0*/  ISETP.GE.AND P4, PT, R0, 0x141, PT ;  /* 0x000001410000780c */ /* 0x000fe40003f86270 */
[----:B------:R-:W-:-:S05]  /*0dd0*/  @P3 PRMT R2, R7, 0x7610, R2 ;  /* 0x0000761007023816 */ /* 0x000fca0000000002 */
[----:B--2---:R-:W-:-:S05]  /*0de0*/  @P2 HSETP2.GEU.AND P3, PT, R2.H0_H0, R9.H0_H0, PT ;  /* 0x2000000902002234 */ /* 0x004fca0003f6e800 */
[----:B------:R-:W-:Y:S01]  /*0df0*/  @P2 SEL R9, R2, R9, P3 ;  /* 0x0000000902092207 */ /* 0x000fe20001800000 */
[----:B------:R-:W2:Y:S01]  /*0e00*/  @P4 LDS.U16 R7, [UR4+0x34] ;  /* 0x00003404ff074984 */ /* 0x000ea20008000400 */
[----:B------:R-:W-:Y:S02]  /*0e10*/  ISETP.GE.AND P3, PT, R0, 0x161, PT ;  /* 0x000001610000780c */ /* 0x000fe40003f66270 */
[----:B------:R-:W-:-:S05]  /*0e20*/  @P2 PRMT R2, R9, 0x7610, R2 ;  /* 0x0000761009022816 */ /* 0x000fca0000000002 */
[----:B0-----:R-:W-:-:S05]  /*0e30*/  @P6 HSETP2.GEU.AND P2, PT, R2.H0_H0, R11.H0_H0, PT ;  /* 0x2000000b02006234 */ /* 0x001fca0003f4e800 */
[----:B------:R-:W-:Y:S01]  /*0e40*/  @P6 SEL R11, R2, R11, P2 ;  /* 0x0000000b020b6207 */ /* 0x000fe20001000000 */
[----:B------:R-:W0:Y:S01]  /*0e50*/  @P3 LDS.U16 R9, [UR4+0x36] ;  /* 0x00003604ff093984 */ /* 0x000e220008000400 */
[----:B------:R-:W-:Y:S02]  /*0e60*/  ISETP.GE.AND P2, PT, R0, 0x181, PT ;  /* 0x000001810000780c */ /* 0x000fe40003f46270 */
[----:B------:R-:W-:-:S05]  /*0e70*/  @P6 PRMT R2, R11, 0x7610, R2 ;  /* 0x000076100b026816 */ /* 0x000fca0000000002 */
[----:B-1----:R-:W-:-:S06]  /*0e80*/  @P5 HSETP2.GEU.AND P6, PT, R2.H0_H0, R5.H0_H0, PT ;  /* 0x2000000502005234 */ /* 0x002fcc0003fce800 */
[----:B------:R-:W1:Y:S01]  /*0e90*/  @P2 LDS.U16 R11, [UR4+0x38] ;  /* 0x00003804ff0b2984 */ /* 0x000e620008000400 */
[----:B------:R-:W-:Y:S02]  /*0ea0*/  @P5 SEL R5, R2, R5, P6 ;  /* 0x0000000502055207 */ /* 0x000fe40003000000 */
        /* <DEDUP_REMOVED lines=12> */
[----:B-1----:R-:W-:-:S05]  /*0f70*/  @P2 HSETP2.GEU.AND P3, PT, R2.H0_H0, R11.H0_H0, PT ;  /* 0x2000000b02002234 */ /* 0x002fca0003f6e800 */
[----:B------:R-:W-:Y:S01]  /*0f80*/  @P2 SEL R11, R2, R11, P3 ;  /* 0x0000000b020b2207 */ /* 0x000fe20001800000 */
[----:B------:R-:W1:Y:S01]  /*0f90*/  @P4 LDS.U16 R9, [UR4+0x3e] ;  /* 0x00003e04ff094984 */ /* 0x000e620008000400 */
[----:B------:R-:W-:Y:S02]  /*0fa0*/  ISETP.GE.AND P3, PT, R0, 0x201, PT ;  /* 0x000002010000780c */ /* 0x000fe40003f66270 */
[----:B------:R-:W-:-:S05]  /*0fb0*/  @P2 PRMT R2, R11, 0x7610, R2 ;  /* 0x000076100b022816 */ /* 0x000fca0000000002 */
[----:B--2---:R-:W-:-:S06]  /*0fc0*/  @P6 HSETP2.GEU.AND P2, PT, R2.H0_H0, R5.H0_H0, PT ;  /* 0x2000000502006234 */ /* 0x004fcc0003f4e800 */
[----:B------:R-:W2:Y:S01]  /*0fd0*/  @P3 LDS.U16 R11, [UR4+0x40] ;  /* 0x00004004ff0b3984 */ /* 0x000ea20008000400 */
[----:B------:R-:W-:Y:S02]  /*0fe0*/  @P6 SEL R5, R2, R5, P2 ;  /* 0x0000000502056207 */ /* 0x000fe40001000000 */
        /* <DEDUP_REMOVED lines=73> */
[----:B------:R-:W-:-:S04]  /*1480*/  @P6 SEL R11, R2, R11, P2 ;  /* 0x0000000b020b6207 */ /* 0x000fc80001000000 */
[----:B------:R-:W-:-:S05]  /*1490*/  @P6 PRMT R2, R11, 0x7610, R2 ;  /* 0x000076100b026816 */ /* 0x000fca0000000002 */
[----:B0-----:R-:W-:-:S05]  /*14a0*/  @P5 HSETP2.GEU.AND P2, PT, R2.H0_H0, R5.H0_H0, PT ;  /* 0x2000000502005234 */ /* 0x001fca0003f4e800 */
[----:B------:R-:W-:-:S04]  /*14b0*/  @P5 SEL R5, R2, R5, P2 ;  /* 0x0000000502055207 */ /* 0x000fc80001000000 */
[----:B------:R-:W-:-:S05]  /*14c0*/  @P5 PRMT R2, R5, 0x7610, R2 ;  /* 0x0000761005025816 */ /* 0x000fca0000000002 */
[----:B-1----:R-:W-:-:S05]  /*14d0*/  @P4 HSETP2.GEU.AND P2, PT, R2.H0_H0, R7.H0_H0, PT ;  /* 0x2000000702004234 */ /* 0x002fca0003f4e800 */
[----:B------:R-:W-:-:S04]  /*14e0*/  @P4 SEL R7, R2, R7, P2 ;  /* 0x0000000702074207 */ /* 0x000fc80001000000 */
[----:B------:R-:W-:Y:S01]  /*14f0*/  @P4 PRMT R2, R7, 0x7610, R2 ;  /* 0x0000761007024816 */ /* 0x000fe20000000002 */
[----:B------:R-:W-:Y:S06]  /*1500*/  @!P3 BRA `(.L_x_2008) ;  /* 0x000000080010b947 */ /* 0x000fec0003800000 */
[----:B------:R-:W0:Y:S02]  /*1510*/  LDS.U16 R5, [UR4+0x5e] ;  /* 0x00005e04ff057984 */ /* 0x000e240008000400 */
[----:B0-----:R-:W-:-:S05]  /*1520*/  HSETP2.GEU.AND P2, PT, R2.H0_H0, R5.H0_H0, PT ;  /* 0x2000000502007234 */ /* 0x001fca0003f4e800 */
[----:B------:R-:W-:Y:S01]  /*1530*/  SEL R2, R2, R5, P2 ;  /* 0x0000000502027207 */ /* 0x000fe20001000000 */
[----:B------:R-:W-:Y:S07]  /*1540*/  BRA `(.L_x_2008) ;  /* 0x0000000800007947 */ /* 0x000fee0003800000 */
.L_x_2007:
[----:B------:R-:W-:Y:S02]  /*1550*/  LOP3.LUT R8, R2, 0xffff, RZ, 0xc0, !PT ;  /* 0x0000ffff02087812 */ /* 0x000fe400078ec0ff */
[C---:B-1----:R-:W-:Y:S02]  /*1560*/  ISETP.GT.AND P1, PT, R4.reuse, 0x1e, PT ;  /* 0x0000001e0400780c */ /* 0x042fe40003f24270 */
[----:B------:R-:W-:Y:S01]  /*1570*/  ISETP.NE.AND P3, PT, R4, RZ, PT ;  /* 0x000000ff0400720c */ /* 0x000fe20003f65270 */
[----:B------:R-:W0:Y:S10]  /*1580*/  SHFL.DOWN PT, R7, R8, 0x1, 0x1f ;  /* 0x08201f0008077f89 */ /* 0x000e3400000e0000 */
[----:B0-----:R-:W-:-:S05]  /*1590*/  @!P1 HSETP2.GEU.AND P2, PT, R2.H0_H0, R7.H0_H0, PT ;  /* 0x2000000702009234 */ /* 0x001fca0003f4e800 */
[----:B------:R-:W-:-:S04]  /*15a0*/  @!P1 SEL R6, R2, R7, P2 ;  /* 0x0000000702069207 */ /* 0x000fc80001000000 */
[----:B------:R-:W-:Y:S02]  /*15b0*/  @!P1 PRMT R2, R6, 0x7610, R2 ;  /* 0x0000761006029816 */ /* 0x000fe40000000002 */
[----:B------:R-:W-:Y:S02]  /*15c0*/  ISETP.GT.AND P1, PT, R4, 0x1d, PT ;  /* 0x0000001d0400780c */ /* 0x000fe40003f24270 */
[----:B------:R-:W-:-:S05]  /*15d0*/  LOP3.LUT R9, R2, 0xffff, RZ, 0xc0, !PT ;  /* 0x0000ffff02097812 */ /* 0x000fca00078ec0ff */
[----:B------:R-:W0:Y:S06]  /*15e0*/  SHFL.DOWN PT, R7, R9, 0x2, 0x1f ;  /* 0x08401f0009077f89 */ /* 0x000e2c00000e0000 */
        /* <DEDUP_REMOVED lines=16> */
[----:B------:R-:W-:-:S06]  /*16f0*/  LOP3.LUT R7, R2, 0xffff, RZ, 0xc0, !PT ;  /* 0x0000ffff02077812 */ /* 0x000fcc00078ec0ff */
[----:B------:R-:W0:Y:S05]  /*1700*/  SHFL.DOWN PT, R7, R7, 0x10, 0x1f ;  /* 0x0a001f0007077f89 */ /* 0x000e2a00000e0000 */
[----:B0-----:R-:W-:-:S05]  /*1710*/  @!P1 HSETP2.GEU.AND P2, PT, R2.H0_H0, R7.H0_H0, PT ;  /* 0x2000000702009234 */ /* 0x001fca0003f4e800 */
[----:B------:R-:W-:-:S04]  /*1720*/  @!P1 SEL R4, R2, R7, P2 ;  /* 0x0000000702049207 */ /* 0x000fc80001000000 */
[----:B------:R-:W-:Y:S02]  /*1730*/  @!P1 PRMT R2, R4, 0x7610, R2 ;  /* 0x0000761004029816 */ /* 0x000fe40000000002 */
[----:B------:R-:W-:-:S03]  /*1740*/  ISETP.NE.AND P1, PT, R3, RZ, PT ;  /* 0x000000ff0300720c */ /* 0x000fc60003f25270 */
[----:B------:R0:W-:Y:S01]  /*1750*/  @!P3 STS.U16 [R5+0x20], R2 ;  /* 0x000020020500b388 */ /* 0x0001e20000000400 */
[----:B------:R-:W-:Y:S09]  /*1760*/  BAR.SYNC.DEFER_BLOCKING 0x0 ;  /* 0x0000000000007b1d */ /* 0x000ff20000010000 */
[----:B0-----:R-:W-:Y:S05]  /*1770*/  @P1 BRA `(.L_x_2008) ;  /* 0x0000000400741947 */ /* 0x001fea0003800000 */
[----:B------:R-:W0:Y:S04]  /*1780*/  LDS.64 R8, [UR4+0x20] ;  /* 0x00002004ff087984 */ /* 0x000e280008000a00 */
[----:B------:R-:W1:Y:S01]  /*1790*/  LDS.64 R4, [UR4+0x28] ;  /* 0x00002804ff047984 */ /* 0x000e620008000a00 */
[----:B0-----:R-:W-:Y:S02]  /*17a0*/  PRMT R7, R8, 0x7632, R7 ;  /* 0x0000763208077816 */ /* 0x001fe40000000007 */
[----:B------:R-:W-:-:S03]  /*17b0*/  PRMT R11, R9, 0x7632, R11 ;  /* 0x00007632090b7816 */ /* 0x000fc6000000000b */
[----:B------:R-:W-:-:S05]  /*17c0*/  HSETP2.GEU.AND P2, PT, R2.H0_H0, R7.H0_H0, PT ;  /* 0x2000000702007234 */ /* 0x000fca0003f4e800 */
[----:B------:R-:W-:Y:S02]  /*17d0*/  SEL R2, R2, R7, P2 ;  /* 0x0000000702027207 */ /* 0x000fe40001000000 */
[----:B------:R-:W0:Y:S03]  /*17e0*/  LDS.64 R6, [UR4+0x30] ;  /* 0x00003004ff067984 */ /* 0x000e260008000a00 */
[----:B------:R-:W-:-:S05]  /*17f0*/  HSETP2.GEU.AND P2, PT, R2.H0_H0, R9.H0_H0, PT ;  /* 0x2000000902007234 */ /* 0x000fca0003f4e800 */
[----:B------:R-:W-:Y:S02]  /*1800*/  SEL R2, R2, R9, P2 ;  /* 0x0000000902027207 */ /* 0x000fe40001000000 */
[----:B-1----:R-:W-:-:S03]  /*1810*/  PRMT R9, R4, 0x7610, R9 ;  /* 0x0000761004097816 */ /* 0x002fc60000000009 */
[----:B------:R-:W-:-:S05]  /*1820*/  HSETP2.GEU.AND P2, PT, R2.H0_H0, R11.H0_H0, PT ;  /* 0x2000000b02007234 */ /* 0x000fca0003f4e800 */
[----:B------:R-:W-:Y:S02]  /*1830*/  SEL R2, R2, R11, P2 ;  /* 0x0000000b02027207 */ /* 0x000fe40001000000 */
[----:B------:R-:W-:-:S03]  /*1840*/  PRMT R11, R4, 0x7632, R11 ;  /* 0x00007632040b7816 */ /* 0x000fc6000000000b */
[----:B------:R-:W-:-:S05]  /*1850*/  HSETP2.GEU.AND P2, PT, R2.H0_H0, R9.H0_H0, PT ;  /* 0x2000000902007234 */ /* 0x000fca0003f4e800 */
[----:B------:R-:W-:Y:S02]  /*1860*/  SEL R2, R2, R9, P2 ;  /* 0x0000000902027207 */ /* 0x000fe40001000000 */
[----:B------:R-:W-:-:S03]  /*1870*/  PRMT R9, R5, 0x7632, R9 ;  /* 0x0000763205097816 */ /* 0x000fc60000000009 */
[----:B------:R-:W-:-:S05]  /*1880*/  HSETP2.GEU.AND P2, PT, R2.H0_H0, R11.H0_H0, PT ;  /* 0x2000000b02007234 */ /* 0x000fca0003f4e800 */
[----:B------:R-:W-:Y:S02]  /*1890*/  SEL R2, R2, R11, P2 ;  /* 0x0000000b02027207 */ /* 0x000fe40001000000 */
[----:B0-----:R-:W-:-:S03]  /*18a0*/  PRMT R11, R6, 0x7610, R11 ;  /* 0x00007610060b7816 */ /* 0x001fc6000000000b */
[----:B------:R-:W-:-:S05]  /*18b0*/  HSETP2.GEU.AND P2, PT, R2.H0_H0, R5.H0_H0, PT ;  /* 0x2000000502007234 */ /* 0x000fca0003f4e800 */
[----:B------:R-:W-:Y:S02]  /*18c0*/  SEL R2, R2, R5, P2 ;  /* 0x0000000502027207 */ /* 0x000fe40001000000 */
[----:B------:R-:W0:Y:S03]  /*18d0*/  LDS.64 R4, [UR4+0x38] ;  /* 0x00003804ff047984 */ /* 0x000e260008000a00 */
[----:B------:R-:W-:-:S05]  /*18e0*/  HSETP2.GEU.AND P2, PT, R2.H0_H0, R9.H0_H0, PT ;  /* 0x2000000902007234 */ /* 0x000fca0003f4e800 */
[----:B------:R-:W-:Y:S02]  /*18f0*/  SEL R2, R2, R9, P2 ;  /* 0x0000000902027207 */ /* 0x000fe40001000000 */
[----:B------:R-:W-:-:S03]  /*1900*/  PRMT R9, R6, 0x7632, R9 ;  /* 0x0000763206097816 */ /* 0x000fc60000000009 */
[----:B------:R-:W-:-:S05]  /*1910*/  HSETP2.GEU.AND P2, PT, R2.H0_H0, R11.H0_H0, PT ;  /* 0x2000000b02007234 */ /* 0x000fca0003f4e800 */
[----:B------:R-:W-:-:S05]  /*1920*/  SEL R2, R2, R11, P2 ;  /* 0x0000000b02027207 */ /* 0x000fca0001000000 */
[----:B------:R-:W-:-:S05]  /*1930*/  HSETP2.GEU.AND P2, PT, R2.H0_H0, R9.H0_H0, PT ;  /* 0x2000000902007234 */ /* 0x000fca0003f4e800 */
[----:B------:R-:W-:Y:S02]  /*1940*/  SEL R2, R2, R9, P2 ;  /* 0x0000000902027207 */ /* 0x000fe40001000000 */
[----:B------:R-:W-:-:S03]  /*1950*/  PRMT R9, R7, 0x7632, R9 ;  /* 0x0000763207097816 */ /* 0x000fc60000000009 */
[----:B------:R-:W-:-:S05]  /*1960*/  HSETP2.GEU.AND P2, PT, R2.H0_H0, R7.H0_H0, PT ;  /* 0x2000000702007234 */ /* 0x000fca0003f4e800 */
[----:B------:R-:W-:Y:S02]  /*1970*/  SEL R2, R2, R7, P2 ;  /* 0x0000000702027207 */ /* 0x000fe40001000000 */
[----:B------:R-:W1:Y:S01]  /*1980*/  LDS.64 R6, [UR4+0x40] ;  /* 0x00004004ff067984 */ /* 0x000e620008000a00 */
[----:B0-----:R-:W-:Y:S02]  /*1990*/  PRMT R11, R4, 0x7610, R11 ;  /* 0x00007610040b7816 */ /* 0x001fe4000000000b */
        /* <DEDUP_REMOVED lines=10> */
[----:B------:R-:W0:Y:S01]  /*1a40*/  LDS.64 R4, [UR4+0x48] ;  /* 0x00004804ff047984 */ /* 0x000e220008000a00 */
[----:B-1----:R-:W-:Y:S02]  /*1a50*/  PRMT R11, R6, 0x7610, R11 ;  /* 0x00007610060b7816 */ /* 0x002fe4000000000b */
        /* <DEDUP_REMOVED lines=37> */
[----:B------:R-:W-:-:S03]  /*1cb0*/  PRMT R9, R4, 0x7632, R9 ;  /* 0x0000763204097816 */ /* 0x000fc60000000009 */
[----:B------:R-:W-:-:S05]  /*1cc0*/  HSETP2.GEU.AND P2, PT, R2.H0_H0, R7.H0_H0, PT ;  /* 0x2000000702007234 */ /* 0x000fca0003f4e800 */
[----:B------:R-:W-:Y:S02]  /*1cd0*/  SEL R2, R2, R7, P2 ;  /* 0x0000000702027207 */ /* 0x000fe40001000000 */
[----:B------:R-:W-:-:S03]  /*1ce0*/  PRMT R7, R5, 0x7632, R7 ;  /* 0x0000763205077816 */ /* 0x000fc60000000007 */
[----:B------:R-:W-:-:S05]  /*1cf0*/  HSETP2.GEU.AND P2, PT, R2.H0_H0, R9.H0_H0, PT ;  /* 0x2000000902007234 */ /* 0x000fca0003f4e800 */
[----:B------:R-:W-:-:S05]  /*1d00*/  SEL R2, R2, R9, P2 ;  /* 0x0000000902027207 */ /* 0x000fca0001000000 */
[----:B------:R-:W-:-:S05]  /*1d10*/  HSETP2.GEU.AND P2, PT, R2.H0_H0, R5.H0_H0, PT ;  /* 0x2000000502007234 */ /* 0x000fca0003f4e800 */
[----:B------:R-:W-:-:S05]  /*1d20*/  SEL R2, R2, R5, P2 ;  /* 0x0000000502027207 */ /* 0x000fca0001000000 */
[----:B------:R-:W-:-:S05]  /*1d30*/  HSETP2.GEU.AND P2, PT, R2.H0_H0, R7.H0_H0, PT ;  /* 0x2000000702007234 */ /* 0x000fca0003f4e800 */
[----:B------:R-:W-:-:S08]  /*1d40*/  SEL R2, R2, R7, P2 ;  /* 0x0000000702027207 */ /* 0x000fd00001000000 */
.L_x_2008:
[----:B------:R-:W-:Y:S05]  /*1d50*/  BSYNC B0 ;  /* 0x0000000000007941 */ /* 0x000fea0003800000 */
.L_x_2006:
[----:B------:R-:W0:Y:S01]  /*1d60*/  @!P1 S2R R9, SR_CTAID.X ;  /* 0x0000000000099919 */ /* 0x000e220000002500 */
[----:B------:R-:W0:Y:S01]  /*1d70*/  @!P1 LDC.64 R4, c[0x0][0x220] ;  /* 0x00008800ff049b82 */ /* 0x000e220000000a00 */
[----:B------:R-:W-:Y:S01]  /*1d80*/  @!P1 HADD2.F32 R7, -RZ, R2.H0_H0 ;  /* 0x20000002ff079230 */ /* 0x000fe20000004100 */
[----:B------:R1:W-:Y:S01]  /*1d90*/  @!P1 STS.U16 [UR4+0x62], R2 ;  /* 0x00006202ff009988 */ /* 0x0003e20008000404 */
[----:B0-----:R-:W-:-:S05]  /*1da0*/  @!P1 IMAD.WIDE R4, R9, 0x4, R4 ;  /* 0x0000000409049825 */ /* 0x001fca00078e0204 */
[----:B------:R1:W-:Y:S01]  /*1db0*/  @!P1 STG.E desc[UR6][R4.64], R7 ;  /* 0x0000000704009986 */ /* 0x0003e2000c101906 */
[----:B------:R-:W-:Y:S06]  /*1dc0*/  BAR.SYNC.DEFER_BLOCKING 0x0 ;  /* 0x0000000000007b1d */ /* 0x000fec0000010000 */
[----:B------:R-:W-:Y:S05]  /*1dd0*/  @P0 EXIT ;  /* 0x000000000000094d */ /* 0x000fea0003800000 */
[----:B-1----:R-:W0:Y:S01]  /*1de0*/  LDS.U16 R2, [UR4+0x62] ;  /* 0x00006204ff027984 */ /* 0x002e220008000400 */
[----:B------:R-:W-:Y:S01]  /*1df0*/  LOP3.LUT R5, RZ, R3, RZ, 0x33, !PT ;  /* 0x00000003ff057212 */ /* 0x000fe200078e33ff */
[----:B------:R-:W-:Y:S01]  /*1e00*/  ULDC UR10, c[0x0][0x228] ;  /* 0x00008a00000a7ab9 */ /* 0x000fe20000000800 */
[----:B------:R-:W-:Y:S03]  /*1e10*/  BSSY B0, `(.L_x_2009) ;  /* 0x000002a000007945 */ /* 0x000fe60003800000 */
[----:B------:R-:W-:-:S05]  /*1e20*/  IMAD.IADD R5, R5, 0x1, R0 ;  /* 0x0000000105057824 */ /* 0x000fca00078e0200 */
[C---:B------:R-:W-:Y:S02]  /*1e30*/  LEA.HI R4, R5.reuse, 0x1, RZ, 0x16 ;  /* 0x0000000105047811 */ /* 0x040fe400078fb0ff */
[----:B------:R-:W-:Y:S01]  /*1e40*/  ISETP.GE.U32.AND P0, PT, R5, 0xc00, PT ;  /* 0x00000c000500780c */ /* 0x000fe20003f06070 */
[----:B------:R-:W-:Y:S01]  /*1e50*/  IMAD.MOV.U32 R5, RZ, RZ, R3 ;  /* 0x000000ffff057224 */ /* 0x000fe200078e0003 */
[----:B------:R-:W-:Y:S01]  /*1e60*/  LOP3.LUT P1, R6, R4, 0x3, RZ, 0xc0, !PT ;  /* 0x0000000304067812 */ /* 0x000fe2000782c0ff */
[----:B0-----:R-:W-:-:S06]  /*1e70*/  HADD2.F32 R2, -RZ, R2.H0_H0 ;  /* 0x20000002ff027230 */ /* 0x001fcc0000004100 */
[----:B------:R-:W0:Y:S02]  /*1e80*/  MUFU.RCP R2, R2 ;  /* 0x0000000200027308 */ /* 0x000e240000001000 */
[----:B0-----:R-:W-:-:S04]  /*1e90*/  FMUL.FTZ R4, R2, 127 ;  /* 0x42fe000002047820 */ /* 0x001fc80000410000 */
[----:B------:R-:W-:Y:S05]  /*1ea0*/  @!P1 BRA `(.L_x_2010) ;  /* 0x0000000000809947 */ /* 0x000fea0003800000 */
[----:B------:R-:W0:Y:S01]  /*1eb0*/  S2UR UR4, SR_CTAID.X ;  /* 0x00000000000479c3 */ /* 0x000e220000002500 */
[----:B------:R-:W-:Y:S01]  /*1ec0*/  ULDC.64 UR8, c[0x0][0x210] ;  /* 0x0000840000087ab9 */ /* 0x000fe20000000a00 */
[----:B------:R-:W-:Y:S02]  /*1ed0*/  IMAD.MOV.U32 R5, RZ, RZ, R3 ;  /* 0x000000ffff057224 */ /* 0x000fe400078e0003 */
[----:B0-----:R-:W-:Y:S01]  /*1ee0*/  IMAD R0, R0, UR4, RZ ;  /* 0x0000000400007c24 */ /* 0x001fe2000f8e02ff */
[----:B------:R-:W-:-:S04]  /*1ef0*/  ULDC.64 UR4, c[0x0][0x218] ;  /* 0x0000860000047ab9 */ /* 0x000fc80000000a00 */
[----:B------:R-:W-:Y:S02]  /*1f00*/  SHF.R.S32.HI R2, RZ, 0x1f, R0 ;  /* 0x0000001fff027819 */ /* 0x000fe40000011400 */
[C---:B------:R-:W-:Y:S01]  /*1f10*/  IADD3 R9, P1, R0.reuse, R3, RZ ;  /* 0x0000000300097210 */ /* 0x040fe20007f3e0ff */
[----:B------:R-:W-:-:S03]  /*1f20*/  IMAD.IADD R0, R0, 0x1, R3 ;  /* 0x0000000100007824 */ /* 0x000fc600078e0203 */
[----:B------:R-:W-:Y:S02]  /*1f30*/  LEA.HI.X.SX32 R2, R3, R2, 0x1, P1 ;  /* 0x0000000203027211 */ /* 0x000fe400008f0eff */
[C---:B------:R-:W-:Y:S02]  /*1f40*/  LEA R8, P2, R9.reuse, UR8, 0x1 ;  /* 0x0000000809087c11 */ /* 0x040fe4000f8408ff */
[C---:B------:R-:W-:Y:S02]  /*1f50*/  IADD3 R10, P1, R0.reuse, UR4, RZ ;  /* 0x00000004000a7c10 */ /* 0x040fe4000ff3e0ff */
[----:B------:R-:W-:Y:S02]  /*1f60*/  LEA.HI.X R9, R9, UR9, R2, 0x1, P2 ;  /* 0x0000000909097c11 */ /* 0x000fe400090f0c02 */
[----:B------:R-:W-:-:S09]  /*1f70*/  LEA.HI.X.SX32 R11, R0, UR5, 0x1, P1 ;  /* 0x00000005000b7c11 */ /* 0x000fd200088f0eff */
.L_x_2011:
[----:B0-----:R-:W-:Y:S02]  /*1f80*/  IMAD.MOV.U32 R2, RZ, RZ, R8 ;  /* 0x000000ffff027224 */ /* 0x001fe400078e0008 */
[----:B------:R-:W-:-:S05]  /*1f90*/  IMAD.MOV.U32 R3, RZ, RZ, R9 ;  /* 0x000000ffff037224 */ /* 0x000fca00078e0009 */
[----:B------:R0:W2:Y:S01]  /*1fa0*/  LDG.E.U16 R0, desc[UR6][R2.64] ;  /* 0x0000000602007981 */ /* 0x0000a2000c1e1500 */
[----:B------:R-:W-:Y:S01]  /*1fb0*/  IMAD.MOV.U32 R7, RZ, RZ, RZ ;  /* 0x000000ffff077224 */ /* 0x000fe200078e00ff */
[----:B------:R-:W-:Y:S01]  /*1fc0*/  IADD3 R8, P3, R8, 0x800, RZ ;  /* 0x0000080008087810 */ /* 0x000fe20007f7e0ff */
[----:B------:R-:W-:Y:S02]  /*1fd0*/  VIADD R6, R6, 0xffffffff ;  /* 0xffffffff06067836 */ /* 0x000fe40000000000 */
[----:B------:R-:W-:Y:S02]  /*1fe0*/  VIADD R5, R5, 0x400 ;  /* 0x0000040005057836 */ /* 0x000fe40000000000 */
[----:B------:R-:W-:Y:S02]  /*1ff0*/  IMAD.X R9, RZ, RZ, R9, P3 ;  /* 0x000000ffff097224 */ /* 0x000fe400018e0609 */
[----:B0-----:R-:W-:Y:S01]  /*2000*/  IMAD.MOV.U32 R2, RZ, RZ, R10 ;  /* 0x000000ffff027224 */ /* 0x001fe200078e000a */
[----:B------:R-:W-:Y:S01]  /*2010*/  IADD3 R10, P2, R10, 0x400, RZ ;  /* 0x000004000a0a7810 */ /* 0x000fe20007f5e0ff */
[----:B------:R-:W-:-:S04]  /*2020*/  IMAD.MOV.U32 R3, RZ, RZ, R11 ;  /* 0x000000ffff037224 */ /* 0x000fc800078e000b */
[----:B------:R-:W-:Y:S02]  /*2030*/  IMAD.X R11, RZ, RZ, R11, P2 ;  /* 0x000000ffff0b7224 */ /* 0x000fe400010e060b */
[----:B--2---:R-:W-:-:S05]  /*2040*/  HADD2.F32 R13, -RZ, R0.H0_H0 ;  /* 0x20000000ff0d7230 */ /* 0x004fca0000004100 */
[----:B------:R-:W-:-:S13]  /*2050*/  FSETP.GEU.FTZ.AND P1, PT, |R13|, UR10, PT ;  /* 0x0000000a0d007c0b */ /* 0x000fda000bf3e200 */
[----:B------:R-:W-:-:S04]  /*2060*/  @!P1 FMUL.FTZ R0, R4, R13 ;  /* 0x0000000d04009220 */ /* 0x000fc80000410000 */
[----:B------:R-:W0:Y:S01]  /*2070*/  @!P1 F2I.FTZ.NTZ R7, R0 ;  /* 0x0000000000079305 */ /* 0x000e220000213100 */
[----:B------:R-:W-:Y:S01]  /*2080*/  ISETP.NE.AND P1, PT, R6, RZ, PT ;  /* 0x000000ff0600720c */ /* 0x000fe20003f25270 */
[----:B0-----:R0:W-:-:S12]  /*2090*/  STG.E.U8 desc[UR6][R2.64], R7 ;  /* 0x0000000702007986 */ /* 0x0011d8000c101106 */
[----:B------:R-:W-:Y:S05]  /*20a0*/  @P1 BRA `(.L_x_2011) ;  /* 0xfffffffc00b41947 */ /* 0x000fea000383ffff */
.L_x_2010:
[----:B------:R-:W-:Y:S05]  /*20b0*/  BSYNC B0 ;  /* 0x0000000000007941 */ /* 0x000fea0003800000 */
.L_x_2009:
[----:B------:R-:W-:Y:S05]  /*20c0*/  @!P0 EXIT ;  /* 0x000000000000894d */ /* 0x000fea0003800000 */
[----:B------:R-:W1:Y:S01]  /*20d0*/  S2UR UR4, SR_CTAID.X ;  /* 0x00000000000479c3 */ /* 0x000e620000002500 */
[----:B0-----:R-:W-:Y:S01]  /*20e0*/  SHF.R.S32.HI R2, RZ, 0x1f, R5 ;  /* 0x0000001fff027819 */ /* 0x001fe20000011405 */
[----:B------:R-:W-:-:S06]  /*20f0*/  ULDC.64 UR8, c[0x0][0x218] ;  /* 0x0000860000087ab9 */ /* 0x000fcc0000000a00 */
[----:B------:R-:W1:Y:S02]  /*2100*/  LDC R0, c[0x0][0x230] ;  /* 0x00008c00ff007b82 */ /* 0x000e640000000800 */
[----:B-1----:R-:W-:Y:S01]  /*2110*/  IMAD R6, R0, UR4, RZ ;  /* 0x0000000400067c24 */ /* 0x002fe2000f8e02ff */
[----:B------:R-:W-:-:S03]  /*2120*/  ULDC.64 UR4, c[0x0][0x210] ;  /* 0x0000840000047ab9 */ /* 0x000fc60000000a00 */
[C---:B------:R-:W-:Y:S01]  /*2130*/  IMAD.IADD R0, R6.reuse, 0x1, R5 ;  /* 0x0000000106007824 */ /* 0x040fe200078e0205 */
[----:B------:R-:W-:-:S04]  /*2140*/  IADD3 R3, P0, R6, R5, RZ ;  /* 0x0000000506037210 */ /* 0x000fc80007f1e0ff */
[----:B------:R-:W-:Y:S02]  /*2150*/  IADD3 R10, P2, R0, UR8, RZ ;  /* 0x00000008000a7c10 */ /* 0x000fe4000ff5e0ff */
[C---:B------:R-:W-:Y:S01]  /*2160*/  LEA R11, P1, R3.reuse, UR4, 0x1 ;  /* 0x00000004030b7c11 */ /* 0x040fe2000f8208ff */
[----:B------:R-:W-:Y:S01]  /*2170*/  ULDC UR4, c[0x0][0x228] ;  /* 0x00008a0000047ab9 */ /* 0x000fe20000000800 */
[----:B------:R-:W-:Y:S02]  /*2180*/  LEA.HI.X.SX32 R2, R6, R2, 0x1, P0 ;  /* 0x0000000206027211 */ /* 0x000fe400000f0eff */
[----:B------:R-:W-:Y:S02]  /*2190*/  LEA.HI.X.SX32 R13, R0, UR9, 0x1, P2 ;  /* 0x00000009000d7c11 */ /* 0x000fe400090f0eff */
[----:B------:R-:W-:Y:S01]  /*21a0*/  LEA.HI.X R3, R3, UR5, R2, 0x1, P1 ;  /* 0x0000000503037c11 */ /* 0x000fe200088f0c02 */
[----:B------:R-:W-:-:S06]  /*21b0*/  ULDC UR5, c[0x0][0x230] ;  /* 0x00008c0000057ab9 */ /* 0x000fcc0000000800 */
.L_x_2012:
[----:B------:R-:W-:-:S05]  /*21c0*/  IMAD.MOV.U32 R2, RZ, RZ, R11 ;  /* 0x000000ffff027224 */ /* 0x000fca00078e000b */
[----:B------:R-:W2:Y:S01]  /*21d0*/  LDG.E.U16 R0, desc[UR6][R2.64] ;  /* 0x0000000602007981 */ /* 0x000ea2000c1e1500 */
[----:B------:R-:W-:Y:S02]  /*21e0*/  IMAD.MOV.U32 R11, RZ, RZ, RZ ;  /* 0x000000ffff0b7224 */ /* 0x000fe400078e00ff */
[----:B0-----:R-:W-:Y:S02]  /*21f0*/  IMAD.MOV.U32 R6, RZ, RZ, R10 ;  /* 0x000000ffff067224 */ /* 0x001fe400078e000a */
[----:B--2---:R-:W-:-:S05]  /*2200*/  HADD2.F32 R7, -RZ, R0.H0_H0 ;  /* 0x20000000ff077230 */ /* 0x004fca0000004100 */
[----:B------:R-:W-:-:S13]  /*2210*/  FSETP.GEU.FTZ.AND P0, PT, |R7|, UR4, PT ;  /* 0x0000000407007c0b */ /* 0x000fda000bf1e200 */
[----:B------:R-:W-:Y:S01]  /*2220*/  @!P0 FMUL.FTZ R0, R4, R7 ;  /* 0x0000000704008220 */ /* 0x000fe20000410000 */
[----:B------:R-:W-:-:S03]  /*2230*/  IMAD.MOV.U32 R7, RZ, RZ, R13 ;  /* 0x000000ffff077224 */ /* 0x000fc600078e000d */
[----:B------:R-:W0:Y:S02]  /*2240*/  @!P0 F2I.FTZ.NTZ R11, R0 ;  /* 0x00000000000b8305 */ /* 0x000e240000213100 */
[----:B0-----:R0:W-:Y:S04]  /*2250*/  STG.E.U8 desc[UR6][R6.64], R11 ;  /* 0x0000000b06007986 */ /* 0x0011e8000c101106 */
[----:B------:R-:W2:Y:S01]  /*2260*/  LDG.E.U16 R8, desc[UR6][R2.64+0x800] ;  /* 0x0008000602087981 */ /* 0x000ea2000c1e1500 */
[----:B------:R-:W-:Y:S02]  /*2270*/  IMAD.MOV.U32 R9, RZ, RZ, RZ ;  /* 0x000000ffff097224 */ /* 0x000fe400078e00ff */
[----:B--2---:R-:W-:-:S05]  /*2280*/  HADD2.F32 R13, -RZ, R8.H0_H0 ;  /* 0x20000008ff0d7230 */ /* 0x004fca0000004100 */
[----:B------:R-:W-:-:S13]  /*2290*/  FSETP.GEU.FTZ.AND P0, PT, |R13|, UR4, PT ;  /* 0x000000040d007c0b */ /* 0x000fda000bf1e200 */
[----:B------:R-:W-:-:S04]  /*22a0*/  @!P0 FMUL.FTZ R8, R4, R13 ;  /* 0x0000000d04088220 */ /* 0x000fc80000410000 */
[----:B------:R-:W1:Y:S02]  /*22b0*/  @!P0 F2I.FTZ.NTZ R9, R8 ;  /* 0x0000000800098305 */ /* 0x000e640000213100 */
[----:B-1----:R1:W-:Y:S04]  /*22c0*/  STG.E.U8 desc[UR6][R6.64+0x400], R9 ;  /* 0x0004000906007986 */ /* 0x0023e8000c101106 */
[----:B------:R-:W2:Y:S01]  /*22d0*/  LDG.E.U16 R10, desc[UR6][R2.64+0x1000] ;  /* 0x00100006020a7981 */ /* 0x000ea2000c1e1500 */
[----:B0-----:R-:W-:Y:S02]  /*22e0*/  IMAD.MOV.U32 R11, RZ, RZ, RZ ;  /* 0x000000ffff0b7224 */ /* 0x001fe400078e00ff */
[----:B--2---:R-:W-:-:S05]  /*22f0*/  HADD2.F32 R13, -RZ, R10.H0_H0 ;  /* 0x2000000aff0d7230 */ /* 0x004fca0000004100 */
[----:B------:R-:W-:-:S13]  /*2300*/  FSETP.GEU.FTZ.AND P0, PT, |R13|, UR4, PT ;  /* 0x000000040d007c0b */ /* 0x000fda000bf1e200 */
[----:B------:R-:W-:-:S04]  /*2310*/  @!P0 FMUL.FTZ R0, R4, R13 ;  /* 0x0000000d04008220 */ /* 0x000fc80000410000 */
[----:B------:R-:W0:Y:S02]  /*2320*/  @!P0 F2I.FTZ.NTZ R11, R0 ;  /* 0x00000000000b8305 */ /* 0x000e240000213100 */
[----:B0-----:R0:W-:Y:S04]  /*2330*/  STG.E.U8 desc[UR6][R6.64+0x800], R11 ;  /* 0x0008000b06007986 */ /* 0x0011e8000c101106 */
[----:B------:R2:W3:Y:S01]  /*2340*/  LDG.E.U16 R10, desc[UR6][R2.64+0x1800] ;  /* 0x00180006020a7981 */ /* 0x0004e2000c1e1500 */
[----:B-1----:R-:W-:Y:S02]  /*2350*/  IMAD.MOV.U32 R9, RZ, RZ, RZ ;  /* 0x000000ffff097224 */ /* 0x002fe400078e00ff */
[----:B------:R-:W-:Y:S01]  /*2360*/  VIADD R5, R5, 0x1000 ;  /* 0x0000100005057836 */ /* 0x000fe20000000000 */
[----:B0-----:R-:W-:-:S05]  /*2370*/  IADD3 R11, P1, R2, 0x2000, RZ ;  /* 0x00002000020b7810 */ /* 0x001fca0007f3e0ff */
[----:B--2---:R-:W-:Y:S02]  /*2380*/  IMAD.X R3, RZ, RZ, R3, P1 ;  /* 0x000000ffff037224 */ /* 0x004fe400008e0603 */
[----:B---3--:R-:W-:Y:S01]  /*2390*/  HADD2.F32 R13, -RZ, R10.H0_H0 ;  /* 0x2000000aff0d7230 */ /* 0x008fe20000004100 */
[----:B------:R-:W-:-:S04]  /*23a0*/  IADD3 R10, P2, R6, 0x1000, RZ ;  /* 0x00001000060a7810 */ /* 0x000fc80007f5e0ff */
[----:B------:R-:W-:-:S13]  /*23b0*/  FSETP.GEU.FTZ.AND P0, PT, |R13|, UR4, PT ;  /* 0x000000040d007c0b */ /* 0x000fda000bf1e200 */
[----:B------:R-:W-:Y:S01]  /*23c0*/  @!P0 FMUL.FTZ R8, R4, R13 ;  /* 0x0000000d04088220 */ /* 0x000fe20000410000 */
[----:B------:R-:W-:-:S03]  /*23d0*/  IMAD.X R13, RZ, RZ, R7, P2 ;  /* 0x000000ffff0d7224 */ /* 0x000fc600010e0607 */
[----:B------:R-:W0:Y:S01]  /*23e0*/  @!P0 F2I.FTZ.NTZ R9, R8 ;  /* 0x0000000800098305 */ /* 0x000e220000213100 */
[----:B------:R-:W-:Y:S01]  /*23f0*/  ISETP.GE.AND P0, PT, R5, UR5, PT ;  /* 0x0000000505007c0c */ /* 0x000fe2000bf06270 */
[----:B0-----:R0:W-:-:S12]  /*2400*/  STG.E.U8 desc[UR6][R6.64+0xc00], R9 ;  /* 0x000c000906007986 */ /* 0x0011d8000c101106 */
[----:B------:R-:W-:Y:S05]  /*2410*/  @!P0 BRA `(.L_x_2012) ;  /* 0xfffffffc00688947 */ /* 0x000fea000383ffff */
[----:B------:R-:W-:Y:S05]  /*2420*/  EXIT ;  /* 0x000000000000794d */ /* 0x000fea0003800000 */
.L_x_2013:
        /* <DEDUP_REMOVED lines=13> */
.L_x_2186:


//--------------------- .text._Z16kInt8VectorQuantI6__halfLi1024ELi0EEvPT_PaPffii --------------------------
	.section	.text._Z16kInt8VectorQuantI6__halfLi1024ELi0EEvPT_PaPffii,"ax",@progbits
	.align	128
        .global         _Z16kInt8VectorQuantI6__halfLi1024ELi0EEvPT_PaPffii
        .type           _Z16kInt8VectorQuantI6__halfLi1024ELi0EEvPT_PaPffii,@function
        .size           _Z16kInt8VectorQuantI6__halfLi1024ELi0EEvPT_PaPffii,(.L_x_2187 - _Z16kInt8VectorQuantI6__halfLi1024ELi0EEvPT_PaPffii)
        .other          _Z16kInt8VectorQuantI6__halfLi1024ELi0EEvPT_PaPffii,@"STO_CUDA_ENTRY STV_DEFAULT"
_Z16kInt8VectorQuantI6__halfLi1024ELi0EEvPT_PaPffii:
.text._Z16kInt8VectorQuantI6__halfLi1024ELi0EEvPT_PaPffii:
        /* <DEDUP_REMOVED lines=17> */
[----:B------:R-:W-:Y:S02]  /*0110*/  IMAD.MOV.U32 R7, RZ, RZ, R3 ;  /* 0x000000ffff077224 */ /* 0x000fe400078e0003 */
[----:B0-----:R-:W-:Y:S01]  /*0120*/  IMAD R6, R0, UR4, RZ ;  /* 0x0000000400067c24 */ /* 0x001fe2000f8e02ff */
[----:B------:R-:W-:-:S04]  /*0130*/  ULDC.64 UR4, c[0x0][0x210] ;  /* 0x0000840000047ab9 */ /* 0x000fc80000000a00 */
[----:B------:R-:W-:Y:S02]  /*0140*/  IADD3 R5, P0, R6, R3, RZ ;  /* 0x0000000306057210 */ /* 0x000fe40007f1e0ff */
[----:B------:R-:W-:Y:S02]  /*0150*/  SHF.R.S32.HI R6, RZ, 0x1f, R6 ;  /* 0x0000001fff067819 */ /* 0x000fe40000011406 */
[----:B------:R-:W-:Y:S02]  /*0160*/  LEA R10, P3, R5, UR4, 0x1 ;  /* 0x00000004050a7c11 */ /* 0x000fe4000f8608ff */
[----:B------:R-:W-:Y:S01]  /*0170*/  LEA.HI.X.SX32 R8, R3, R6, 0x1, P0 ;  /* 0x0000000603087211 */ /* 0x000fe200000f0eff */
[----:B------:R-:W-:-:S03]  /*0180*/  IMAD.MOV.U32 R6, RZ, RZ, R4 ;  /* 0x000000ffff067224 */ /* 0x000fc600078e0004 */
[----:B------:R-:W-:-:S07]  /*0190*/  LEA.HI.X R5, R5, UR5, R8, 0x1, P3 ;  /* 0x0000000505057c11 */ /* 0x000fce00098f0c08 */
.L_x_2018:
[----:B------:R-:W-:-:S06]  /*01a0*/  IMAD.MOV.U32 R4, RZ, RZ, R10 ;  /* 0x000000ffff047224 */ /* 0x000fcc00078e000a */
[----:B------:R0:W2:Y:S01]  /*01b0*/  LDG.E.EF.U16 R4, desc[UR6][R4.64] ;  /* 0x0000000604047981 */ /* 0x0000a2000c0e1500 */
[----:B------:R-:W-:Y:S01]  /*01c0*/  VIADD R6, R6, 0xffffffff ;  /* 0xffffffff06067836 */ /* 0x000fe20000000000 */
[----:B------:R-:W-:Y:S01]  /*01d0*/  IADD3 R10, P3, R10, 0x800, RZ ;  /* 0x000008000a0a7810 */ /* 0x000fe20007f7e0ff */
[----:B------:R-:W-:Y:S02]  /*01e0*/  HADD2.F32 R2, -RZ, R2.H0_H0 ;  /* 0x20000002ff027230 */ /* 0x000fe40000004100 */
[----:B------:R-:W-:Y:S01]  /*01f0*/  VIADD R7, R7, 0x400 ;  /* 0x0000040007077836 */ /* 0x000fe20000000000 */
[----:B------:R-:W-:Y:S01]  /*0200*/  ISETP.NE.AND P0, PT, R6, RZ, PT ;  /* 0x000000ff0600720c */ /* 0x000fe20003f05270 */
[----:B0-----:R-:W-:Y:S02]  /*0210*/  IMAD.X R5, RZ, RZ, R5, P3 ;  /* 0x000000ffff057224 */ /* 0x001fe400018e0605 */
[----:B--2---:R-:W-:-:S05]  /*0220*/  HADD2.F32 R8, -RZ, R4.H0_H0 ;  /* 0x20000004ff087230 */ /* 0x004fca0000004100 */
[----:B------:R-:W-:-:S05]  /*0230*/  FADD.FTZ R8, |R8|, -RZ ;  /* 0x800000ff08087221 */ /* 0x000fca0000010200 */
[----:B------:R-:W-:-:S05]  /*0240*/  F2FP.F16.F32.PACK_AB R8, RZ, R8 ;  /* 0x00000008ff08723e */ /* 0x000fca00000000ff */
[----:B------:R-:W-:-:S05]  /*0250*/  HADD2.F32 R9, -RZ, R8.H0_H0 ;  /* 0x20000008ff097230 */ /* 0x000fca0000004100 */
[----:B------:R-:W-:-:S04]  /*0260*/  FMNMX.FTZ R2, R2, R9, !PT ;  /* 0x0000000902027209 */ /* 0x000fc80007810000 */
[----:B------:R-:W-:Y:S01]  /*0270*/  F2FP.F16.F32.PACK_AB R2, RZ, R2 ;  /* 0x00000002ff02723e */ /* 0x000fe200000000ff */
[----:B------:R-:W-:Y:S06]  /*0280*/  @P0 BRA `(.L_x_2018) ;  /* 0xfffffffc00c40947 */ /* 0x000fec000383ffff */
.L_x_2017:
[----:B------:R-:W-:Y:S05]  /*0290*/  BSYNC B1 ;  /* 0x0000000000017941 */ /* 0x000fea0003800000 */
.L_x_2016:
[----:B------:R-:W-:Y:S05]  /*02a0*/  @!P2 BRA `(.L_x_2015) ;  /* 0x000000100024a947 */ /* 0x000fea0003800000 */
[----:B------:R-:W0:Y:S01]  /*02b0*/  S2UR UR4, SR_CTAID.X ;  /* 0x00000000000479c3 */ /* 0x000e220000002500 */
[C---:B------:R-:W-:Y:S01]  /*02c0*/  IMAD.IADD R5, R0.reuse, 0x1, -R7 ;  /* 0x0000000100057824 */ /* 0x040fe200078e0a07 */
[----:B------:R-:W-:Y:S01]  /*02d0*/  BSSY B1, `(.L_x_2019) ;  /* 0x000009a000017945 */ /* 0x000fe20003800000 */
[C---:B------:R-:W-:Y:S02]  /*02e0*/  VIADD R4, R7.reuse, 0xc00 ;  /* 0x00000c0007047836 */ /* 0x040fe40000000000 */
[----:B------:R-:W-:Y:S01]  /*02f0*/  VIADD R6, R7, 0x400 ;  /* 0x0000040007067836 */ /* 0x000fe20000000000 */
[----:B------:R-:W-:Y:S01]  /*0300*/  ISETP.GT.AND P2, PT, R5, 0x3000, PT ;  /* 0x000030000500780c */ /* 0x000fe20003f44270 */
[----:B------:R-:W-:Y:S02]  /*0310*/  VIADD R5, R7, 0x800 ;  /* 0x0000080007057836 */ /* 0x000fe40000000000 */
[----:B0-----:R-:W-:Y:S01]  /*0320*/  IMAD R8, R0, UR4, RZ ;  /* 0x0000000400087c24 */ /* 0x001fe2000f8e02ff */
[----:B------:R-:W-:-:S04]  /*0330*/  ULDC.64 UR4, c[0x0][0x210] ;  /* 0x0000840000047ab9 */ /* 0x000fc80000000a00 */
[----:B------:R-:W-:Y:S02]  /*0340*/  SHF.R.S32.HI R9, RZ, 0x1f, R8 ;  /* 0x0000001fff097819 */ /* 0x000fe40000011408 */
[C---:B------:R-:W-:Y:S02]  /*0350*/  IADD3 R11, P0, R8.reuse, R4, RZ ;  /* 0x00000004080b7210 */ /* 0x040fe40007f1e0ff */
[C---:B------:R-:W-:Y:S02]  /*0360*/  IADD3 R13, P3, R8.reuse, R5, RZ ;  /* 0x00000005080d7210 */ /* 0x040fe40007f7e0ff */
[----:B------:R-:W-:Y:S02]  /*0370*/  IADD3 R15, P4, R8, R6, RZ ;  /* 0x00000006080f7210 */ /* 0x000fe40007f9e0ff */
[----:B------:R-:W-:Y:S02]  /*0380*/  IADD3 R8, P5, R7, R8, RZ ;  /* 0x0000000807087210 */ /* 0x000fe40007fbe0ff */
[----:B------:R-:W-:-:S02]  /*0390*/  LEA.HI.X.SX32 R16, R5, R9, 0x1, P3 ;  /* 0x0000000905107211 */ /* 0x000fc400018f0eff */
[-C--:B------:R-:W-:Y:S02]  /*03a0*/  LEA.HI.X.SX32 R18, R4, R9.reuse, 0x1, P0 ;  /* 0x0000000904127211 */ /* 0x080fe400000f0eff */
[-C--:B------:R-:W-:Y:S02]  /*03b0*/  LEA.HI.X.SX32 R6, R6, R9.reuse, 0x1, P4 ;  /* 0x0000000906067211 */ /* 0x080fe400020f0eff */
[----:B------:R-:W-:Y:S02]  /*03c0*/  LEA.HI.X.SX32 R5, R7, R9, 0x1, P5 ;  /* 0x0000000907057211 */ /* 0x000fe400028f0eff */
[----:B------:R-:W-:Y:S02]  /*03d0*/  LEA R10, P0, R11, UR4, 0x1 ;  /* 0x000000040b0a7c11 */ /* 0x000fe4000f8008ff */
[----:B------:R-:W-:Y:S02]  /*03e0*/  LEA R12, P3, R13, UR4, 0x1 ;  /* 0x000000040d0c7c11 */ /* 0x000fe4000f8608ff */
[----:B------:R-:W-:-:S02]  /*03f0*/  LEA R14, P4, R15, UR4, 0x1 ;  /* 0x000000040f0e7c11 */ /* 0x000fc4000f8808ff */
[C---:B------:R-:W-:Y:S02]  /*0400*/  LEA R4, P5, R8.reuse, UR4, 0x1 ;  /* 0x0000000408047c11 */ /* 0x040fe4000f8a08ff */
[----:B------:R-:W-:Y:S02]  /*0410*/  LEA.HI.X R11, R11, UR5, R18, 0x1, P0 ;  /* 0x000000050b0b7c11 */ /* 0x000fe400080f0c12 */
[----:B------:R-:W-:Y:S02]  /*0420*/  LEA.HI.X R13, R13, UR5, R16, 0x1, P3 ;  /* 0x000000050d0d7c11 */ /* 0x000fe400098f0c10 */
[----:B------:R-:W-:Y:S02]  /*0430*/  LEA.HI.X R15, R15, UR5, R6, 0x1, P4 ;  /* 0x000000050f0f7c11 */ /* 0x000fe4000a0f0c06 */
[----:B------:R-:W-:Y:S02]  /*0440*/  LEA.HI.X R5, R8, UR5, R5, 0x1, P5 ;  /* 0x0000000508057c11 */ /* 0x000fe4000a8f0c05 */
[----:B------:R-:W-:Y:S01]  /*0450*/  PLOP3.LUT P0, PT, PT, PT, PT, 0x80, 0x0 ;  /* 0x000000000000781c */ /* 0x000fe20003f0f070 */
[----:B------:R-:W-:-:S12]  /*0460*/  @!P2 BRA `(.L_x_2020) ;  /* 0x000000080000a947 */ /* 0x000fd80003800000 */
[----:B------:R-:W-:Y:S01]  /*0470*/  PLOP3.LUT P0, PT, PT, PT, PT, 0x8, 0x0 ;  /* 0x000000000000781c */ /* 0x000fe20003f0e170 */
[----:B------:R-:W-:-:S12]  /*0480*/  VIADD R6, R0, 0xffffd000 ;  /* 0xffffd00000067836 */ /* 0x000fd80000000000 */
.L_x_2021:
[----:B------:R0:W2:Y:S04]  /*0490*/  LDG.E.EF.U16 R8, desc[UR6][R4.64] ;  /* 0x0000000604087981 */ /* 0x0000a8000c0e1500 */
[----:B------:R-:W3:Y:S04]  /*04a0*/  LDG.E.EF.U16 R9, desc[UR6][R14.64] ;  /* 0x000000060e097981 */ /* 0x000ee8000c0e1500 */
[----:B------:R-:W4:Y:S01]  /*04b0*/  LDG.E.EF.U16 R12, desc[UR6][R12.64] ;  /* 0x000000060c0c7981 */ /* 0x000f22000c0e1500 */
[----:B0-----:R-:W-:Y:S02]  /*04c0*/  IMAD.MOV.U32 R4, RZ, RZ, R10 ;  /* 0x000000ffff047224 */ /* 0x001fe400078e000a */
[----:B------:R-:W-:-:S05]  /*04d0*/  IMAD.MOV.U32 R5, RZ, RZ, R11 ;  /* 0x000000ffff057224 */ /* 0x000fca00078e000b */
[----:B------:R-:W5:Y:S04]  /*04e0*/  LDG.E.EF.U16 R23, desc[UR6][R4.64] ;  /* 0x0000000604177981 */ /* 0x000f68000c0e1500 */
        /* <DEDUP_REMOVED lines=11> */
[----:B------:R-:W5:Y:S01]  /*05a0*/  LDG.E.EF.U16 R10, desc[UR6][R4.64+0x6000] ;  /* 0x00600006040a7981 */ /* 0x000f62000c0e1500 */
[----:B------:R-:W-:-:S02]  /*05b0*/  HADD2.F32 R25, -RZ, R2.H0_H0 ;  /* 0x20000002ff197230 */ /* 0x000fc40000004100 */
[----:B------:R-:W-:-:S05]  /*05c0*/  VIADD R7, R7, 0x4000 ;  /* 0x0000400007077836 */ /* 0x000fca0000000000 */
[----:B------:R-:W-:Y:S01]  /*05d0*/  ISETP.GE.AND P2, PT, R7, R6, PT ;  /* 0x000000060700720c */ /* 0x000fe20003f46270 */
[----:B--2---:R-:W-:Y:S02]  /*05e0*/  HADD2.F32 R8, -RZ, R8.H0_H0 ;  /* 0x20000008ff087230 */ /* 0x004fe40000004100 */
[----:B---3--:R-:W-:-:S03]  /*05f0*/  HADD2.F32 R9, -RZ, R9.H0_H0 ;  /* 0x20000009ff097230 */ /* 0x008fc60000004100 */
[----:B------:R-:W-:Y:S01]  /*0600*/  FADD.FTZ R8, |R8|, -RZ ;  /* 0x800000ff08087221 */ /* 0x000fe20000010200 */
[----:B----4-:R-:W-:Y:S02]  /*0610*/  HADD2.F32 R12, -RZ, R12.H0_H0 ;  /* 0x2000000cff0c7230 */ /* 0x010fe40000004100 */
[----:B------:R-:W-:Y:S02]  /*0620*/  FADD.FTZ R9, |R9|, -RZ ;  /* 0x800000ff09097221 */ /* 0x000fe40000010200 */
[----:B------:R-:W-:-:S05]  /*0630*/  F2FP.F16.F32.PACK_AB R8, RZ, R8 ;  /* 0x00000008ff08723e */ /* 0x000fca00000000ff */
[----:B------:R-:W-:Y:S02]  /*0640*/  HADD2.F32 R8, -RZ, R8.H0_H0 ;  /* 0x20000008ff087230 */ /* 0x000fe40000004100 */
[----:B-----5:R-:W-:-:S03]  /*0650*/  HADD2.F32 R23, -RZ, R23.H0_H0 ;  /* 0x20000017ff177230 */ /* 0x020fc60000004100 */
[----:B------:R-:W-:Y:S01]  /*0660*/  FMNMX.FTZ R8, R25, R8, !PT ;  /* 0x0000000819087209 */ /* 0x000fe20007810000 */
[----:B------:R-:W-:Y:S01]  /*0670*/  FADD.FTZ R25, |R12|, -RZ ;  /* 0x800000ff0c197221 */ /* 0x000fe20000010200 */
[----:B------:R-:W-:Y:S01]  /*0680*/  FADD.FTZ R23, |R23|, -RZ ;  /* 0x800000ff17177221 */ /* 0x000fe20000010200 */
[----:B------:R-:W-:Y:S01]  /*0690*/  HADD2.F32 R22, -RZ, R22.H0_H0 ;  /* 0x20000016ff167230 */ /* 0x000fe20000004100 */
[----:B------:R-:W-:Y:S01]  /*06a0*/  F2FP.F16.F32.PACK_AB R8, R9, R8 ;  /* 0x000000080908723e */ /* 0x000fe200000000ff */
[----:B------:R-:W-:Y:S01]  /*06b0*/  HADD2.F32 R21, -RZ, R21.H0_H0 ;  /* 0x20000015ff157230 */ /* 0x000fe20000004100 */
[----:B------:R-:W-:-:S03]  /*06c0*/  IADD3 R12, P4, R4, 0x7800, RZ ;  /* 0x00007800040c7810 */ /* 0x000fc60007f9e0ff */
[--C-:B------:R-:W-:Y:S02]  /*06d0*/  HADD2.F32 R2, -RZ, R8.reuse.H0_H0 ;  /* 0x20000008ff027230 */ /* 0x100fe40000004100 */
[----:B------:R-:W-:Y:S01]  /*06e0*/  FADD.FTZ R21, |R21|, -RZ ;  /* 0x800000ff15157221 */ /* 0x000fe20000010200 */
[----:B------:R-:W-:Y:S02]  /*06f0*/  HADD2.F32 R9, -RZ, R8.H1_H1 ;  /* 0x30000008ff097230 */ /* 0x000fe40000004100 */
[----:B------:R-:W-:Y:S02]  /*0700*/  HADD2.F32 R20, -RZ, R20.H0_H0 ;  /* 0x20000014ff147230 */ /* 0x000fe40000004100 */
[----:B------:R-:W-:Y:S01]  /*0710*/  HADD2.F32 R19, -RZ, R19.H0_H0 ;  /* 0x20000013ff137230 */ /* 0x000fe20000004100 */
[----:B------:R-:W-:Y:S01]  /*0720*/  FMNMX.FTZ R2, R2, R9, !PT ;  /* 0x0000000902027209 */ /* 0x000fe20007810000 */
[----:B------:R-:W-:-:S03]  /*0730*/  HADD2.F32 R18, -RZ, R18.H0_H0 ;  /* 0x20000012ff127230 */ /* 0x000fc60000004100 */
[----:B------:R-:W-:Y:S01]  /*0740*/  F2FP.F16.F32.PACK_AB R2, R25, R2 ;  /* 0x000000021902723e */ /* 0x000fe200000000ff */
[----:B------:R-:W-:Y:S01]  /*0750*/  FADD.FTZ R19, |R19|, -RZ ;  /* 0x800000ff13137221 */ /* 0x000fe20000010200 */
[----:B------:R-:W-:-:S03]  /*0760*/  HADD2.F32 R17, -RZ, R17.H0_H0 ;  /* 0x20000011ff117230 */ /* 0x000fc60000004100 */
[--C-:B------:R-:W-:Y:S02]  /*0770*/  HADD2.F32 R8, -RZ, R2.reuse.H0_H0 ;  /* 0x20000002ff087230 */ /* 0x100fe40000004100 */
[----:B------:R-:W-:Y:S02]  /*0780*/  HADD2.F32 R9, -RZ, R2.H1_H1 ;  /* 0x30000002ff097230 */ /* 0x000fe40000004100 */
[----:B------:R-:W-:Y:S01]  /*0790*/  FADD.FTZ R17, |R17|, -RZ ;  /* 0x800000ff11117221 */ /* 0x000fe20000010200 */
[----:B------:R-:W-:Y:S02]  /*07a0*/  HADD2.F32 R16, -RZ, R16.H0_H0 ;  /* 0x20000010ff107230 */ /* 0x000fe40000004100 */
[----:B------:R-:W-:Y:S01]  /*07b0*/  HADD2.F32 R15, -RZ, R15.H0_H0 ;  /* 0x2000000fff0f7230 */ /* 0x000fe20000004100 */
[----:B------:R-:W-:Y:S01]  /*07c0*/  FMNMX.FTZ R8, R8, R9, !PT ;  /* 0x0000000908087209 */ /* 0x000fe20007810000 */
[----:B------:R-:W-:-:S03]  /*07d0*/  HADD2.F32 R14, -RZ, R14.H0_H0 ;  /* 0x2000000eff0e7230 */ /* 0x000fc60000004100 */
[----:B------:R-:W-:Y:S01]  /*07e0*/  F2FP.F16.F32.PACK_AB R8, R23, R8 ;  /* 0x000000081708723e */ /* 0x000fe200000000ff */
[----:B------:R-:W-:Y:S01]  /*07f0*/  FADD.FTZ R23, |R22|, -RZ ;  /* 0x800000ff16177221 */ /* 0x000fe20000010200 */
[----:B------:R-:W-:Y:S01]  /*0800*/  FADD.FTZ R15, |R15|, -RZ ;  /* 0x800000ff0f0f7221 */ /* 0x000fe20000010200 */
[----:B------:R-:W-:Y:S02]  /*0810*/  HADD2.F32 R13, -RZ, R13.H0_H0 ;  /* 0x2000000dff0d7230 */ /* 0x000fe40000004100 */
[--C-:B------:R-:W-:Y:S02]  /*0820*/  HADD2.F32 R2, -RZ, R8.reuse.H0_H0 ;  /* 0x20000008ff027230 */ /* 0x100fe40000004100 */
[----:B------:R-:W-:Y:S02]  /*0830*/  HADD2.F32 R9, -RZ, R8.H1_H1 ;  /* 0x30000008ff097230 */ /* 0x000fe40000004100 */
[----:B------:R-:W-:Y:S01]  /*0840*/  FADD.FTZ R13, |R13|, -RZ ;  /* 0x800000ff0d0d7221 */ /* 0x000fe20000010200 */
[----:B------:R-:W-:-:S02]  /*0850*/  HADD2.F32 R11, -RZ, R11.H0_H0 ;  /* 0x2000000bff0b7230 */ /* 0x000fc40000004100 */
[----:B------:R-:W-:Y:S01]  /*0860*/  HADD2.F32 R10, -RZ, R10.H0_H0 ;  /* 0x2000000aff0a7230 */ /* 0x000fe20000004100 */
[----:B------:R-:W-:Y:S02]  /*0870*/  FMNMX.FTZ R2, R2, R9, !PT ;  /* 0x0000000902027209 */ /* 0x000fe40007810000 */
[----:B------:R-:W-:Y:S02]  /*0880*/  FADD.FTZ R11, |R11|, -RZ ;  /* 0x800000ff0b0b7221 */ /* 0x000fe40000010200 */
[----:B------:R-:W-:-:S05]  /*0890*/  F2FP.F16.F32.PACK_AB R2, R23, R2 ;  /* 0x000000021702723e */ /* 0x000fca00000000ff */
[--C-:B------:R-:W-:Y:S02]  /*08a0*/  HADD2.F32 R8, -RZ, R2.reuse.H0_H0 ;  /* 0x20000002ff087230 */ /* 0x100fe40000004100 */
[----:B------:R-:W-:-:S05]  /*08b0*/  HADD2.F32 R9, -RZ, R2.H1_H1 ;  /* 0x30000002ff097230 */ /* 0x000fca0000004100 */
[----:B------:R-:W-:-:S04]  /*08c0*/  FMNMX.FTZ R8, R8, R9, !PT ;  /* 0x0000000908087209 */ /* 0x000fc80007810000 */
[----:B------:R-:W-:Y:S01]  /*08d0*/  F2FP.F16.F32.PACK_AB R8, R21, R8 ;  /* 0x000000081508723e */ /* 0x000fe200000000ff */
[----:B------:R-:W-:-:S04]  /*08e0*/  FADD.FTZ R21, |R20|, -RZ ;  /* 0x800000ff14157221 */ /* 0x000fc80000010200 */
[--C-:B------:R-:W-:Y:S02]  /*08f0*/  HADD2.F32 R2, -RZ, R8.reuse.H0_H0 ;  /* 0x20000008ff027230 */ /* 0x100fe40000004100 */
[----:B------:R-:W-:-:S05]  /*0900*/  HADD2.F32 R9, -RZ, R8.H1_H1 ;  /* 0x30000008ff097230 */ /* 0x000fca0000004100 */
[----:B------:R-:W-:-:S04]  /*0910*/  FMNMX.FTZ R2, R2, R9, !PT ;  /* 0x0000000902027209 */ /* 0x000fc80007810000 */
        /* <DEDUP_REMOVED lines=23> */
[----:B------:R-:W-:Y:S01]  /*0a90*/  FADD.FTZ R15, |R14|, -RZ ;  /* 0x800000ff0e0f7221 */ /* 0x000fe20000010200 */
[----:B------:R-:W-:-:S03]  /*0aa0*/  IADD3 R14, P5, R4, 0x7000, RZ ;  /* 0x00007000040e7810 */ /* 0x000fc60007fbe0ff */
[--C-:B------:R-:W-:Y:S02]  /*0ab0*/  HADD2.F32 R2, -RZ, R8.reuse.H0_H0 ;  /* 0x20000008ff027230 */ /* 0x100fe40000004100 */
[----:B------:R-:W-:-:S05]  /*0ac0*/  HADD2.F32 R9, -RZ, R8.H1_H1 ;  /* 0x30000008ff097230 */ /* 0x000fca0000004100 */
[----:B------:R-:W-:-:S04]  /*0ad0*/  FMNMX.FTZ R2, R2, R9, !PT ;  /* 0x0000000902027209 */ /* 0x000fc80007810000 */
[----:B------:R-:W-:Y:S01]  /*0ae0*/  F2FP.F16.F32.PACK_AB R2, R15, R2 ;  /* 0x000000020f02723e */ /* 0x000fe200000000ff */
[----:B------:R-:W-:-:S04]  /*0af0*/  IMAD.X R15, RZ, RZ, R5, P5 ;  /* 0x000000ffff0f7224 */ /* 0x000fc800028e0605 */
        /* <DEDUP_REMOVED lines=9> */
[----:B------:R-:W-:Y:S01]  /*0b90*/  FADD.FTZ R11, |R10|, -RZ ;  /* 0x800000ff0a0b7221 */ /* 0x000fe20000010200 */
[C---:B------:R-:W-:Y:S02]  /*0ba0*/  IADD3 R10, P3, R4.reuse, 0x8000, RZ ;  /* 0x00008000040a7810 */ /* 0x040fe40007f7e0ff */
[----:B------:R-:W-:Y:S01]  /*0bb0*/  IADD3 R4, P6, R4, 0x6800, RZ ;  /* 0x0000680004047810 */ /* 0x000fe20007fde0ff */
[--C-:B------:R-:W-:Y:S02]  /*0bc0*/  HADD2.F32 R8, -RZ, R2.reuse.H0_H0 ;  /* 0x20000002ff087230 */ /* 0x100fe40000004100 */
[----:B------:R-:W-:-:S05]  /*0bd0*/  HADD2.F32 R9, -RZ, R2.H1_H1 ;  /* 0x30000002ff097230 */ /* 0x000fca0000004100 */
[----:B------:R-:W-:-:S04]  /*0be0*/  FMNMX.FTZ R8, R8, R9, !PT ;  /* 0x0000000908087209 */ /* 0x000fc80007810000 */
[----:B------:R-:W-:Y:S01]  /*0bf0*/  F2FP.F16.F32.PACK_AB R8, R11, R8 ;  /* 0x000000080b08723e */ /* 0x000fe200000000ff */
[--C-:B------:R-:W-:Y:S02]  /*0c00*/  IMAD.X R11, RZ, RZ, R5.reuse, P3 ;  /* 0x000000ffff0b7224 */ /* 0x100fe400018e0605 */
[----:B------:R-:W-:Y:S02]  /*0c10*/  IMAD.X R5, RZ, RZ, R5, P6 ;  /* 0x000000ffff057224 */ /* 0x000fe400030e0605 */
[--C-:B------:R-:W-:Y:S02]  /*0c20*/  HADD2.F32 R2, -RZ, R8.reuse.H0_H0 ;  /* 0x20000008ff027230 */ /* 0x100fe40000004100 */
[----:B------:R-:W-:-:S05]  /*0c30*/  HADD2.F32 R9, -RZ, R8.H1_H1 ;  /* 0x30000008ff097230 */ /* 0x000fca0000004100 */
[----:B------:R-:W-:-:S04]  /*0c40*/  FMNMX.FTZ R2, R2, R9, !PT ;  /* 0x0000000902027209 */ /* 0x000fc80007810000 */
[----:B------:R-:W-:Y:S01]  /*0c50*/  F2FP.F16.F32.PACK_AB R2, RZ, R2 ;  /* 0x00000002ff02723e */ /* 0x000fe200000000ff */
[----:B------:R-:W-:Y:S06]  /*0c60*/  @!P2 BRA `(.L_x_2021) ;  /* 0xfffffff80008a947 */ /* 0x000fec000383ffff */
.L_x_2020:
[----:B------:R-:W-:Y:S05]  /*0c70*/  BSYNC B1 ;  /* 0x0000000000017941 */ /* 0x000fea0003800000 */
.L_x_2019:
[----:B------:R-:W-:Y:S01]  /*0c80*/  IMAD.IADD R6, R0, 0x1, -R7 ;  /* 0x0000000100067824 */ /* 0x000fe200078e0a07 */
[----:B------:R-:W-:Y:S04]  /*0c90*/  BSSY B1, `(.L_x_2022) ;  /* 0x000004b000017945 */ /* 0x000fe80003800000 */
[----:B------:R-:W-:-:S13]  /*0ca0*/  ISETP.GT.AND P2, PT, R6, 0x1000, PT ;  /* 0x000010000600780c */ /* 0x000fda0003f44270 */
[----:B------:R-:W-:Y:S05]  /*0cb0*/  @!P2 BRA `(.L_x_2023) ;  /* 0x000000040020a947 */ /* 0x000fea0003800000 */
[----:B------:R-:W-:Y:S01]  /*0cc0*/  IMAD.MOV.U32 R16, RZ, RZ, R4 ;  /* 0x000000ffff107224 */ /* 0x000fe200078e0004 */
[----:B------:R-:W2:Y:S01]  /*0cd0*/  LDG.E.EF.U16 R14, desc[UR6][R14.64] ;  /* 0x000000060e0e7981 */ /* 0x000ea2000c0e1500 */
[----:B------:R-:W-:-:S03]  /*0ce0*/  IMAD.MOV.U32 R17, RZ, RZ, R5 ;  /* 0x000000ffff117224 */ /* 0x000fc600078e0005 */
[----:B------:R0:W3:Y:S04]  /*0cf0*/  LDG.E.EF.U16 R12, desc[UR6][R12.64] ;  /* 0x000000060c0c7981 */ /* 0x0000e8000c0e1500 */
[----:B------:R-:W4:Y:S04]  /*0d00*/  LDG.E.EF.U16 R16, desc[UR6][R16.64] ;  /* 0x0000000610107981 */ /* 0x000f28000c0e1500 */
[----:B------:R-:W5:Y:S04]  /*0d10*/  LDG.E.EF.U16 R8, desc[UR6][R10.64] ;  /* 0x000000060a087981 */ /* 0x000f68000c0e1500 */
[----:B------:R-:W5:Y:S04]  /*0d20*/  LDG.E.EF.U16 R6, desc[UR6][R10.64+0x800] ;  /* 0x000800060a067981 */ /* 0x000f68000c0e1500 */
[----:B------:R-:W5:Y:S04]  /*0d30*/  LDG.E.EF.U16 R5, desc[UR6][R10.64+0x1000] ;  /* 0x001000060a057981 */ /* 0x000f68000c0e1500 */
[----:B------:R-:W5:Y:S04]  /*0d40*/  LDG.E.EF.U16 R4, desc[UR6][R10.64+0x1800] ;  /* 0x001800060a047981 */ /* 0x000f68000c0e1500 */
[----:B------:R-:W5:Y:S01]  /*0d50*/  LDG.E.EF.U16 R9, desc[UR6][R10.64+0x2000] ;  /* 0x002000060a097981 */ /* 0x000f62000c0e1500 */
[----:B------:R-:W-:Y:S01]  /*0d60*/  HADD2.F32 R2, -RZ, R2.H0_H0 ;  /* 0x20000002ff027230 */ /* 0x000fe20000004100 */
[----:B------:R-:W-:Y:S01]  /*0d70*/  PLOP3.LUT P0, PT, PT, PT, PT, 0x8, 0x0 ;  /* 0x000000000000781c */ /* 0x000fe20003f0e170 */
[----:B------:R-:W-:-:S02]  /*0d80*/  VIADD R7, R7, 0x2000 ;  /* 0x0000200007077836 */ /* 0x000fc40000000000 */
[----:B----4-:R-:W-:-:S05]  /*0d90*/  HADD2.F32 R16, -RZ, R16.H0_H0 ;  /* 0x20000010ff107230 */ /* 0x010fca0000004100 */
[----:B------:R-:W-:Y:S01]  /*0da0*/  FADD.FTZ R16, |R16|, -RZ ;  /* 0x800000ff10107221 */ /* 0x000fe20000010200 */
[----:B--2---:R-:W-:-:S04]  /*0db0*/  HADD2.F32 R14, -RZ, R14.H0_H0 ;  /* 0x2000000eff0e7230 */ /* 0x004fc80000004100 */
[----:B------:R-:W-:Y:S01]  /*0dc0*/  F2FP.F16.F32.PACK_AB R16, RZ, R16 ;  /* 0x00000010ff10723e */ /* 0x000fe200000000ff */
[----:B0-----:R-:W-:-:S04]  /*0dd0*/  FADD.FTZ R13, |R14|, -RZ ;  /* 0x800000ff0e0d7221 */ /* 0x001fc80000010200 */
[----:B------:R-:W-:-:S05]  /*0de0*/  HADD2.F32 R15, -RZ, R16.H0_H0 ;  /* 0x20000010ff0f7230 */ /* 0x000fca0000004100 */
[----:B------:R-:W-:-:S04]  /*0df0*/  FMNMX.FTZ R2, R2, R15, !PT ;  /* 0x0000000f02027209 */ /* 0x000fc80007810000 */
[----:B------:R-:W-:Y:S01]  /*0e00*/  F2FP.F16.F32.PACK_AB R2, R13, R2 ;  /* 0x000000020d02723e */ /* 0x000fe200000000ff */
[----:B---3--:R-:W-:-:S04]  /*0e10*/  HADD2.F32 R14, -RZ, R12.H0_H0 ;  /* 0x2000000cff0e7230 */ /* 0x008fc80000004100 */
[--C-:B------:R-:W-:Y:S02]  /*0e20*/  HADD2.F32 R12, -RZ, R2.reuse.H0_H0 ;  /* 0x20000002ff0c7230 */ /* 0x100fe40000004100 */
[----:B------:R-:W-:Y:S02]  /*0e30*/  HADD2.F32 R13, -RZ, R2.H1_H1 ;  /* 0x30000002ff0d7230 */ /* 0x000fe40000004100 */
[----:B------:R-:W-:-:S03]  /*0e40*/  FADD.FTZ R15, |R14|, -RZ ;  /* 0x800000ff0e0f7221 */ /* 0x000fc60000010200 */
[----:B------:R-:W-:-:S04]  /*0e50*/  FMNMX.FTZ R12, R12, R13, !PT ;  /* 0x0000000d0c0c7209 */ /* 0x000fc80007810000 */
[----:B------:R-:W-:Y:S01]  /*0e60*/  F2FP.F16.F32.PACK_AB R12, R15, R12 ;  /* 0x0000000c0f0c723e */ /* 0x000fe200000000ff */
[----:B-----5:R-:W-:-:S04]  /*0e70*/  HADD2.F32 R8, -RZ, R8.H0_H0 ;  /* 0x20000008ff087230 */ /* 0x020fc80000004100 */
[--C-:B------:R-:W-:Y:S02]  /*0e80*/  HADD2.F32 R2, -RZ, R12.reuse.H0_H0 ;  /* 0x2000000cff027230 */ /* 0x100fe40000004100 */
[----:B------:R-:W-:Y:S02]  /*0e90*/  HADD2.F32 R13, -RZ, R12.H1_H1 ;  /* 0x3000000cff0d7230 */ /* 0x000fe40000004100 */
[----:B------:R-:W-:-:S03]  /*0ea0*/  FADD.FTZ R15, |R8|, -RZ ;  /* 0x800000ff080f7221 */ /* 0x000fc60000010200 */
[----:B------:R-:W-:-:S04]  /*0eb0*/  FMNMX.FTZ R2, R2, R13, !PT ;  /* 0x0000000d02027209 */ /* 0x000fc80007810000 */
[----:B------:R-:W-:Y:S01]  /*0ec0*/  F2FP.F16.F32.PACK_AB R2, R15, R2 ;  /* 0x000000020f02723e */ /* 0x000fe200000000ff */
[----:B------:R-:W-:-:S04]  /*0ed0*/  HADD2.F32 R8, -RZ, R6.H0_H0 ;  /* 0x20000006ff087230 */ /* 0x000fc80000004100 */
        /* <DEDUP_REMOVED lines=22> */
[----:B------:R-:W-:-:S05]  /*1040*/  F2FP.F16.F32.PACK_AB R2, R9, R2 ;  /* 0x000000020902723e */ /* 0x000fca00000000ff */
[--C-:B------:R-:W-:Y:S02]  /*1050*/  HADD2.F32 R4, -RZ, R2.reuse.H0_H0 ;  /* 0x20000002ff047230 */ /* 0x100fe40000004100 */
[----:B------:R-:W-:-:S05]  /*1060*/  HADD2.F32 R5, -RZ, R2.H1_H1 ;  /* 0x30000002ff057230 */ /* 0x000fca0000004100 */
[----:B------:R-:W-:Y:S02]  /*1070*/  FMNMX.FTZ R4, R4, R5, !PT ;  /* 0x0000000504047209 */ /* 0x000fe40007810000 */
[C---:B------:R-:W-:Y:S02]  /*1080*/  IADD3 R5, P2, R10.reuse, 0x4000, RZ ;  /* 0x000040000a057810 */ /* 0x040fe40007f5e0ff */
[----:B------:R-:W-:Y:S02]  /*1090*/  F2FP.F16.F32.PACK_AB R4, RZ, R4 ;  /* 0x00000004ff04723e */ /* 0x000fe400000000ff */
[----:B------:R-:W-:Y:S02]  /*10a0*/  IADD3 R12, P3, R10, 0x3800, RZ ;  /* 0x000038000a0c7810 */ /* 0x000fe40007f7e0ff */
[----:B------:R-:W-:Y:S02]  /*10b0*/  PRMT R2, R4, 0x7610, R2 ;  /* 0x0000761004027816 */ /* 0x000fe40000000002 */
[----:B------:R-:W-:-:S02]  /*10c0*/  IADD3 R4, P5, R10, 0x2800, RZ ;  /* 0x000028000a047810 */ /* 0x000fc40007fbe0ff */
[----:B------:R-:W-:Y:S01]  /*10d0*/  IADD3 R14, P4, R10, 0x3000, RZ ;  /* 0x000030000a0e7810 */ /* 0x000fe20007f9e0ff */
[----:B------:R-:W-:Y:S02]  /*10e0*/  IMAD.X R6, RZ, RZ, R11, P2 ;  /* 0x000000ffff067224 */ /* 0x000fe400010e060b */
[----:B------:R-:W-:Y:S02]  /*10f0*/  IMAD.MOV.U32 R10, RZ, RZ, R5 ;  /* 0x000000ffff0a7224 */ /* 0x000fe400078e0005 */
[--C-:B------:R-:W-:Y:S02]  /*1100*/  IMAD.X R13, RZ, RZ, R11.reuse, P3 ;  /* 0x000000ffff0d7224 */ /* 0x100fe400018e060b */
[--C-:B------:R-:W-:Y:S02]  /*1110*/  IMAD.X R5, RZ, RZ, R11.reuse, P5 ;  /* 0x000000ffff057224 */ /* 0x100fe400028e060b */
[----:B------:R-:W-:Y:S02]  /*1120*/  IMAD.X R15, RZ, RZ, R11, P4 ;  /* 0x000000ffff0f7224 */ /* 0x000fe400020e060b */
[----:B------:R-:W-:-:S07]  /*1130*/  IMAD.MOV.U32 R11, RZ, RZ, R6 ;  /* 0x000000ffff0b7224 */ /* 0x000fce00078e0006 */
.L_x_2023:
[----:B------:R-:W-:Y:S05]  /*1140*/  BSYNC B1 ;  /* 0x0000000000017941 */ /* 0x000fea0003800000 */
.L_x_2022:
[----:B------:R-:W-:-:S13]  /*1150*/  ISETP.LT.OR P0, PT, R7, R0, P0 ;  /* 0x000000000700720c */ /* 0x000fda0000701670 */
[----:B------:R-:W-:Y:S05]  /*1160*/  @!P0 BRA `(.L_x_2015) ;  /* 0x0000000000748947 */ /* 0x000fea0003800000 */
[----:B------:R-:W2:Y:S04]  /*1170*/  LDG.E.EF.U16 R4, desc[UR6][R4.64] ;  /* 0x0000000604047981 */ /* 0x000ea8000c0e1500 */
[----:B------:R-:W3:Y:S04]  /*1180*/  LDG.E.EF.U16 R14, desc[UR6][R14.64] ;  /* 0x000000060e0e7981 */ /* 0x000ee8000c0e1500 */
[----:B------:R-:W4:Y:S04]  /*1190*/  LDG.E.EF.U16 R12, desc[UR6][R12.64] ;  /* 0x000000060c0c7981 */ /* 0x000f28000c0e1500 */
[----:B------:R-:W5:Y:S01]  /*11a0*/  LDG.E.EF.U16 R10, desc[UR6][R10.64] ;  /* 0x000000060a0a7981 */ /* 0x000f62000c0e1500 */
[----:B------:R-:W-:-:S02]  /*11b0*/  HADD2.F32 R9, -RZ, R2.H0_H0 ;  /* 0x20000002ff097230 */ /* 0x000fc40000004100 */
[----:B--2---:R-:W-:Y:S02]  /*11c0*/  HADD2.F32 R6, -RZ, R4.H0_H0 ;  /* 0x20000004ff067230 */ /* 0x004fe40000004100 */
[----:B---3--:R-:W-:-:S03]  /*11d0*/  HADD2.F32 R7, -RZ, R14.H0_H0 ;  /* 0x2000000eff077230 */ /* 0x008fc60000004100 */
[----:B------:R-:W-:Y:S01]  /*11e0*/  FADD.FTZ R6, |R6|, -RZ ;  /* 0x800000ff06067221 */ /* 0x000fe20000010200 */
[----:B----4-:R-:W-:Y:S02]  /*11f0*/  HADD2.F32 R12, -RZ, R12.H0_H0 ;  /* 0x2000000cff0c7230 */ /* 0x010fe40000004100 */
[----:B------:R-:W-:Y:S02]  /*1200*/  FADD.FTZ R7, |R7|, -RZ ;  /* 0x800000ff07077221 */ /* 0x000fe40000010200 */
[----:B------:R-:W-:Y:S01]  /*1210*/  F2FP.F16.F32.PACK_AB R6, RZ, R6 ;  /* 0x00000006ff06723e */ /* 0x000fe200000000ff */
[----:B-----5:R-:W-:-:S04]  /*1220*/  HADD2.F32 R10, -RZ, R10.H0_H0 ;  /* 0x2000000aff0a7230 */ /* 0x020fc80000004100 */
[----:B------:R-:W-:-:S05]  /*1230*/  HADD2.F32 R6, -RZ, R6.H0_H0 ;  /* 0x20000006ff067230 */ /* 0x000fca0000004100 */
[----:B------:R-:W-:-:S04]  /*1240*/  FMNMX.FTZ R6, R6, R9, !PT ;  /* 0x0000000906067209 */ /* 0x000fc80007810000 */
[----:B------:R-:W-:Y:S01]  /*1250*/  F2FP.F16.F32.PACK_AB R6, R7, R6 ;  /* 0x000000060706723e */ /* 0x000fe200000000ff */
[----:B------:R-:W-:-:S04]  /*1260*/  FADD.FTZ R7, |R12|, -RZ ;  /* 0x800000ff0c077221 */ /* 0x000fc80000010200 */
        /* <DEDUP_REMOVED lines=12> */
[----:B------:R-:W-:-:S07]  /*1330*/  F2FP.F16.F32.PACK_AB R2, RZ, R2 ;  /* 0x00000002ff02723e */ /* 0x000fce00000000ff */
.L_x_2015:
[----:B------:R-:W-:Y:S05]  /*1340*/  BSYNC B0 ;  /* 0x0000000000007941 */ /* 0x000fea0003800000 */
.L_x_2014:
        /* <DEDUP_REMOVED lines=212> */
.L_x_2025:
        /* <DEDUP_REMOVED lines=128> */
.L_x_2026:
[----:B------:R-:W-:Y:S05]  /*2890*/  BSYNC B0 ;  /* 0x0000000000007941 */ /* 0x000fea0003800000 */
.L_x_2024:
        /* <DEDUP_REMOVED lines=10> */
[----:B------:R-:W-:Y:S04]  /*2940*/  BSSY B0, `(.L_x_2027) ;  /* 0x0000028000007945 */ /* 0x000fe80003800000 */
        /* <DEDUP_REMOVED lines=22> */
.L_x_2029:
[----:B0-----:R-:W-:Y:S02]  /*2ab0*/  IMAD.MOV.U32 R2, RZ, RZ, R8 ;  /* 0x000000ffff027224 */ /* 0x001fe400078e0008 */
[----:B------:R-:W-:-:S05]  /*2ac0*/  IMAD.MOV.U32 R3, RZ, RZ, R9 ;  /* 0x000000ffff037224 */ /* 0x000fca00078e0009 */
[----:B------:R0:W2:Y:S01]  /*2ad0*/  LDG.E.U16 R2, desc[UR6][R2.64] ;  /* 0x0000000602027981 */ /* 0x0000a2000c1e1500 */
[----:B------:R-:W-:Y:S01]  /*2ae0*/  VIADD R6, R6, 0xffffffff ;  /* 0xffffffff06067836 */ /* 0x000fe20000000000 */
[----:B------:R-:W-:Y:S01]  /*2af0*/  IADD3 R8, P3, R8, 0x800, RZ ;  /* 0x0000080008087810 */ /* 0x000fe20007f7e0ff */
[----:B------:R-:W-:-:S03]  /*2b00*/  VIADD R5, R5, 0x400 ;  /* 0x0000040005057836 */ /* 0x000fc60000000000 */
[----:B------:R-:W-:Y:S01]  /*2b10*/  ISETP.NE.AND P1, PT, R6, RZ, PT ;  /* 0x000000ff0600720c */ /* 0x000fe20003f25270 */
[----:B------:R-:W-:Y:S02]  /*2b20*/  IMAD.X R9, RZ, RZ, R9, P3 ;  /* 0x000000ffff097224 */ /* 0x000fe400018e0609 */
[----:B0-----:R-:W-:Y:S02]  /*2b30*/  IMAD.MOV.U32 R3, RZ, RZ, R11 ;  /* 0x000000ffff037224 */ /* 0x001fe400078e000b */
[----:B--2---:R-:W-:Y:S02]  /*2b40*/  HADD2.F32 R7, -RZ, R2.H0_H0 ;  /* 0x20000002ff077230 */ /* 0x004fe40000004100 */
[----:B------:R-:W-:Y:S01]  /*2b50*/  IMAD.MOV.U32 R2, RZ, RZ, R10 ;  /* 0x000000ffff027224 */ /* 0x000fe200078e000a */
[----:B------:R-:W-:Y:S02]  /*2b60*/  IADD3 R10, P2, R10, 0x400, RZ ;  /* 0x000004000a0a7810 */ /* 0x000fe40007f5e0ff */
[----:B------:R-:W-:-:S03]  /*2b70*/  FMUL.FTZ R7, R4, R7 ;  /* 0x0000000704077220 */ /* 0x000fc60000410000 */
[----:B------:R-:W-:-:S03]  /*2b80*/  IMAD.X R11, RZ, RZ, R11, P2 ;  /* 0x000000ffff0b7224 */ /* 0x000fc600010e060b */
[----:B------:R-:W0:Y:S02]  /*2b90*/  F2I.FTZ.NTZ R7, R7 ;  /* 0x0000000700077305 */ /* 0x000e240000213100 */
[----:B0-----:R0:W-:Y:S01]  /*2ba0*/  STG.E.U8 desc[UR6][R2.64], R7 ;  /* 0x0000000702007986 */ /* 0x0011e2000c101106 */
[----:B------:R-:W-:Y:S05]  /*2bb0*/  @P1 BRA `(.L_x_2029) ;  /* 0xfffffffc00bc1947 */ /* 0x000fea000383ffff */
.L_x_2028:
[----:B------:R-:W-:Y:S05]  /*2bc0*/  BSYNC B0 ;  /* 0x0000000000007941 */ /* 0x000fea0003800000 */
.L_x_2027:
[----:B------:R-:W-:Y:S05]  /*2bd0*/  @!P0 EXIT ;  /* 0x000000000000894d */ /* 0x000fea0003800000 */
[----:B------:R-:W1:Y:S01]  /*2be0*/  S2UR UR4, SR_CTAID.X ;  /* 0x00000000000479c3 */ /* 0x000e620000002500 */
[--C-:B0-----:R-:W-:Y:S01]  /*2bf0*/  SHF.R.S32.HI R2, RZ, 0x1f, R5.reuse ;  /* 0x0000001fff027819 */ /* 0x101fe20000011405 */
[----:B------:R-:W-:Y:S01]  /*2c00*/  ULDC.64 UR8, c[0x0][0x210] ;  /* 0x0000840000087ab9 */ /* 0x000fe20000000a00 */
[----:B-1----:R-:W-:Y:S01]  /*2c10*/  IMAD R8, R0, UR4, RZ ;  /* 0x0000000400087c24 */ /* 0x002fe2000f8e02ff */
[----:B------:R-:W-:Y:S02]  /*2c20*/  ULDC.64 UR4, c[0x0][0x218] ;  /* 0x0000860000047ab9 */ /* 0x000fe40000000a00 */
[----:B------:R-:W-:Y:S02]  /*2c30*/  IMAD.U32 R14, RZ, RZ, UR5 ;  /* 0x00000005ff0e7e24 */ /* 0x000fe4000f8e00ff */
[C---:B------:R-:W-:Y:S01]  /*2c40*/  IADD3 R3, P0, R8.reuse, R5, RZ ;  /* 0x0000000508037210 */ /* 0x040fe20007f1e0ff */
[----:B------:R-:W-:-:S03]  /*2c50*/  IMAD.IADD R9, R8, 0x1, R5 ;  /* 0x0000000108097824 */ /* 0x000fc600078e0205 */
[----:B------:R-:W-:Y:S01]  /*2c60*/  LEA.HI.X.SX32 R6, R8, R2, 0x1, P0 ;  /* 0x0000000208067211 */ /* 0x000fe200000f0eff */
[----:B------:R-:W-:Y:S01]  /*2c70*/  IMAD.U32 R8, RZ, RZ, UR4 ;  /* 0x00000004ff087e24 */ /* 0x000fe2000f8e00ff */
[C---:B------:R-:W-:Y:S02]  /*2c80*/  LEA R2, P0, R3.reuse, UR8, 0x1 ;  /* 0x0000000803027c11 */ /* 0x040fe4000f8008ff */
[----:B------:R-:W-:Y:S02]  /*2c90*/  SHF.R.S32.HI R17, RZ, 0x1f, R9 ;  /* 0x0000001fff117819 */ /* 0x000fe40000011409 */
[----:B------:R-:W-:-:S09]  /*2ca0*/  LEA.HI.X R3, R3, UR9, R6, 0x1, P0 ;  /* 0x0000000903037c11 */ /* 0x000fd200080f0c06 */
.L_x_2030:
[----:B-1----:R-:W2:Y:S02]  /*2cb0*/  LDG.E.U16 R6, desc[UR6][R2.64] ;  /* 0x0000000602067981 */ /* 0x002ea4000c1e1500 */
[----:B--2---:R-:W-:Y:S01]  /*2cc0*/  HADD2.F32 R7, -RZ, R6.H0_H0 ;  /* 0x20000006ff077230 */ /* 0x004fe20000004100 */
[----:B------:R-:W-:-:S04]  /*2cd0*/  IADD3 R6, P0, R9, R8, RZ ;  /* 0x0000000809067210 */ /* 0x000fc80007f1e0ff */
[----:B------:R-:W-:Y:S01]  /*2ce0*/  FMUL.FTZ R10, R4, R7 ;  /* 0x00000007040a7220 */ /* 0x000fe20000410000 */
[----:B------:R-:W-:-:S03]  /*2cf0*/  IMAD.X R7, R17, 0x1, R14, P0 ;  /* 0x0000000111077824 */ /* 0x000fc600000e060e */
[----:B------:R-:W0:Y:S02]  /*2d00*/  F2I.FTZ.NTZ R11, R10 ;  /* 0x0000000a000b7305 */ /* 0x000e240000213100 */
[----:B0-----:R0:W-:Y:S04]  /*2d10*/  STG.E.U8 desc[UR6][R6.64], R11 ;  /* 0x0000000b06007986 */ /* 0x0011e8000c101106 */
[----:B------:R-:W2:Y:S02]  /*2d20*/  LDG.E.U16 R12, desc[UR6][R2.64+0x800] ;  /* 0x00080006020c7981 */ /* 0x000ea4000c1e1500 */
[----:B--2---:R-:W-:-:S05]  /*2d30*/  HADD2.F32 R13, -RZ, R12.H0_H0 ;  /* 0x2000000cff0d7230 */ /* 0x004fca0000004100 */
[----:B------:R-:W-:-:S06]  /*2d40*/  FMUL.FTZ R13, R4, R13 ;  /* 0x0000000d040d7220 */ /* 0x000fcc0000410000 */
[----:B------:R-:W1:Y:S02]  /*2d50*/  F2I.FTZ.NTZ R13, R13 ;  /* 0x0000000d000d7305 */ /* 0x000e640000213100 */
[----:B-1----:R1:W-:Y:S04]  /*2d60*/  STG.E.U8 desc[UR6][R6.64+0x400], R13 ;  /* 0x0004000d06007986 */ /* 0x0023e8000c101106 */
[----:B------:R-:W2:Y:S02]  /*2d70*/  LDG.E.U16 R12, desc[UR6][R2.64+0x1000] ;  /* 0x00100006020c7981 */ /* 0x000ea4000c1e1500 */
[----:B--2---:R-:W-:-:S05]  /*2d80*/  HADD2.F32 R15, -RZ, R12.H0_H0 ;  /* 0x2000000cff0f7230 */ /* 0x004fca0000004100 */
[----:B------:R-:W-:-:S06]  /*2d90*/  FMUL.FTZ R15, R4, R15 ;  /* 0x0000000f040f7220 */ /* 0x000fcc0000410000 */
[----:B------:R-:W2:Y:S02]  /*2da0*/  F2I.FTZ.NTZ R15, R15 ;  /* 0x0000000f000f7305 */ /* 0x000ea40000213100 */
[----:B--2---:R1:W-:Y:S04]  /*2db0*/  STG.E.U8 desc[UR6][R6.64+0x800], R15 ;  /* 0x0008000f06007986 */ /* 0x0043e8000c101106 */
[----:B------:R2:W0:Y:S01]  /*2dc0*/  LDG.E.U16 R10, desc[UR6][R2.64+0x1800] ;  /* 0x00180006020a7981 */ /* 0x000422000c1e1500 */
[----:B------:R-:W-:Y:S01]  /*2dd0*/  VIADD R5, R5, 0x1000 ;  /* 0x0000100005057836 */ /* 0x000fe20000000000 */
[----:B------:R-:W-:-:S04]  /*2de0*/  IADD3 R8, P1, R8, 0x1000, RZ ;  /* 0x0000100008087810 */ /* 0x000fc80007f3e0ff */
[----:B------:R-:W-:Y:S01]  /*2df0*/  ISETP.GE.AND P0, PT, R5, R0, PT ;  /* 0x000000000500720c */ /* 0x000fe20003f06270 */
[----:B------:R-:W-:Y:S01]  /*2e00*/  IMAD.X R14, RZ, RZ, R14, P1 ;  /* 0x000000ffff0e7224 */ /* 0x000fe200008e060e */
[----:B--2---:R-:W-:-:S05]  /*2e10*/  IADD3 R2, P2, R2, 0x2000, RZ ;  /* 0x0000200002027810 */ /* 0x004fca0007f5e0ff */
[----:B------:R-:W-:Y:S02]  /*2e20*/  IMAD.X R3, RZ, RZ, R3, P2 ;  /* 0x000000ffff037224 */ /* 0x000fe400010e0603 */
[----:B0-----:R-:W-:-:S05]  /*2e30*/  HADD2.F32 R11, -RZ, R10.H0_H0 ;  /* 0x2000000aff0b7230 */ /* 0x001fca0000004100 */
[----:B------:R-:W-:-:S06]  /*2e40*/  FMUL.FTZ R11, R4, R11 ;  /* 0x0000000b040b7220 */ /* 0x000fcc0000410000 */
[----:B------:R-:W0:Y:S02]  /*2e50*/  F2I.FTZ.NTZ R11, R11 ;  /* 0x0000000b000b7305 */ /* 0x000e240000213100 */
[----:B0-----:R1:W-:Y:S01]  /*2e60*/  STG.E.U8 desc[UR6][R6.64+0xc00], R11 ;  /* 0x000c000b06007986 */ /* 0x0013e2000c101106 */
[----:B------:R-:W-:Y:S05]  /*2e70*/  @!P0 BRA `(.L_x_2030) ;  /* 0xfffffffc008c8947 */ /* 0x000fea000383ffff */
[----:B------:R-:W-:Y:S05]  /*2e80*/  EXIT ;  /* 0x000000000000794d */ /* 0x000fea0003800000 */
.L_x_2031:
        /* <DEDUP_REMOVED lines=15> */
.L_x_2187:


//--------------------- .nv.global.init           --------------------------
	.section	.nv.global.init,"aw",@progbits
	.align	4
.nv.global.init:
	.type		fp4_dequantization_lut,@object
	.size		fp4_dequantization_lut,(nf4_dequantization_lut - fp4_dequantization_lut)
fp4_dequantization_lut:
        /*0000*/ 	.byte	0x00, 0x00, 0x00, 0x00, 0xab, 0xaa, 0xaa, 0x3b, 0xab, 0xaa, 0x2a, 0x3f, 0x00, 0x00, 0x80, 0x3f
        /*0010*/ 	.byte	0xab, 0xaa, 0xaa, 0x3e, 0x00, 0x00, 0x00, 0x3f, 0xab, 0xaa, 0x2a, 0x3e, 0x00, 0x00, 0x80, 0x3e
	.type		nf4_dequantization_lut,@object
	.size		nf4_dequantization_lut,(.L_1 - nf4_dequantization_lut)
nf4_dequantization_lut:
        /*0020*/ 	.byte	0x00, 0x00, 0x80, 0xbf, 0xb1, 0x39, 0x32, 0xbf, 0x30, 0x6b, 0x06, 0xbf, 0xa0, 0x32, 0xca, 0xbe
        /*0030*/ 	.byte	0x4d, 0xa2, 0x91, 0xbe, 0x3f, 0x35, 0x3d, 0xbe, 0x71, 0x78, 0xba, 0xbd, 0x00, 0x00, 0x00, 0x00
        /*0040*/ 	.byte	0xff, 0xfa, 0xa2, 0x3d, 0xe3, 0xca, 0x24, 0x3e, 0xdd, 0x04, 0x7c, 0x3e, 0x3a, 0x03, 0xad, 0x3e
        /*0050*/ 	.byte	0xb8, 0xa4, 0xe1, 0x3e, 0xab, 0x07, 0x10, 0x3f, 0xb3, 0x13, 0x39, 0x3f, 0x00, 0x00, 0x80, 0x3f
.L_1:


//--------------------- .nv.shared.reserved.0     --------------------------
	.section	.nv.shared.reserved.0,"aw",@nobits
	.weak		__nv_reservedSMEM_offset_0_alias
	.size		__nv_reservedSMEM_offset_0_alias, 0, 0
	.other		__nv_reservedSMEM_offset_0_alias,@"STO_CUDA_RESERVED_SHARED STV_DEFAULT"
__nv_reservedSMEM_offset_0_alias:
	.zero		0


//--------------------- .nv.global                --------------------------
	.section	.nv.global,"aw",@nobits
.nv.global:
	.type		_ZN41_INTERNAL_39c2c603_10_kernels_cu_3ff1eeb96thrust23THRUST_300001_SM_900_NS12placeholders2_5E,@object
	.size		_ZN41_INTERNAL_39c2c603_10_kernels_cu_3ff1eeb96thrust23THRUST_300001_SM_900_NS12placeholders2_5E,(_ZN41_INTERNAL_39c2c603_10_kernels_cu_3ff1eeb94cuda3std3__45__cpo6cbeginE - _ZN41_INTERNAL_39c2c603_10_kernels_cu_3ff1eeb96thrust23THRUST_300001_SM_900_NS12placeholders2_5E)
_ZN41_INTERNAL_39c2c603_10_kernels_cu_3ff1eeb96thrust23THRUST_300001_SM_900_NS12placeholders2_5E:
	.zero		1
	.type		_ZN41_INTERNAL_39c2c603_10_kernels_cu_3ff1eeb94cuda3std3__45__cpo6cbeginE,@object
	.size		_ZN41_INTERNAL_39c2c603_10_kernels_cu_3ff1eeb94cuda3std3__45__cpo6cbeginE,(_ZN41_INTERNAL_39c2c603_10_kernels_cu_3ff1eeb94cuda3std6ranges3__45__cpo6cbeginE - _ZN41_INTERNAL_39c2c603_10_kernels_cu_3ff1eeb94cuda3std3__45__cpo6cbeginE)
_ZN41_INTERNAL_39c2c603_10_kernels_cu_3ff1eeb94cuda3std3__45__cpo6cbeginE:
	.zero		1
	.type		_ZN41_INTERNAL_39c2c603_10_kernels_cu_3ff1eeb94cuda3std6ranges3__45__cpo6cbeginE,@object
	.size		_ZN41_INTERNAL_39c2c603_10_kernels_cu_3ff1eeb94cuda3std6ranges3__45__cpo6cbeginE,(_ZN41_INTERNAL_39c2c603_10_kernels_cu_3ff1eeb94cuda3std3__48in_placeE - _ZN41_INTERNAL_39c2c603_10_kernels_cu_3ff1eeb94cuda3std6ranges3__45__cpo6cbeginE)
_ZN41_INTERNAL_39c2c603_10_kernels_cu_3ff1eeb94cuda3std6ranges3__45__cpo6cbeginE:
	.zero		1
	.type		_ZN41_INTERNAL_39c2c603_10_kernels_cu_3ff1eeb94cuda3std3__48in_placeE,@object
	.size		_ZN41_INTERNAL_39c2c603_10_kernels_cu_3ff1eeb94cuda3std3__48in_placeE,(_ZN41_INTERNAL_39c2c603_10_kernels_cu_3ff1eeb94cuda3std6ranges3__45__cpo4sizeE - _ZN41_INTERNAL_39c2c603_10_kernels_cu_3ff1eeb94cuda3std3__48in_placeE)
_ZN41_INTERNAL_39c2c603_10_kernels_cu_3ff1eeb94cuda3std3__48in_placeE:
	.zero		1
	.type		_ZN41_INTERNAL_39c2c603_10_kernels_cu_3ff1eeb94cuda3std6ranges3__45__cpo4sizeE,@object
	.size		_ZN41_INTERNAL_39c2c603_10_kernels_cu_3ff1eeb94cuda3std6ranges3__45__cpo4sizeE,(_ZN41_INTERNAL_39c2c603_10_kernels_cu_3ff1eeb96thrust23THRUST_300001_SM_900_NS12placeholders2_9E - _ZN41_INTERNAL_39c2c603_10_kernels_cu_3ff1eeb94cuda3std6ranges3__45__cpo4sizeE)
_ZN41_INTERNAL_39c2c603_10_kernels_cu_3ff1eeb94cuda3std6ranges3__45__cpo4sizeE:
	.zero		1
	.type		_ZN41_INTERNAL_39c2c603_10_kernels_cu_3ff1eeb96thrust23THRUST_300001_SM_900_NS12placeholders2_9E,@object
	.size		_ZN41_INTERNAL_39c2c603_10_kernels_cu_3ff1eeb96thrust23THRUST_300001_SM_900_NS12placeholders2_9E,(_ZN41_INTERNAL_39c2c603_10_kernels_cu_3ff1eeb94cuda3std3__45__cpo7crbeginE - _ZN41_INTERNAL_39c2c603_10_kernels_cu_3ff1eeb96thrust23THRUST_300001_SM_900_NS12placeholders2_9E)
_ZN41_INTERNAL_39c2c603_10_kernels_cu_3ff1eeb96thrust23THRUST_300001_SM_900_NS12placeholders2_9E:
	.zero		1
	.type		_ZN41_INTERNAL_39c2c603_10_kernels_cu_3ff1eeb94cuda3std3__45__cpo7crbeginE,@object
	.size		_ZN41_INTERNAL_39c2c603_10_kernels_cu_3ff1eeb94cuda3std3__45__cpo7crbeginE,(_ZN41_INTERNAL_39c2c603_10_kernels_cu_3ff1eeb94cuda3std6ranges3__45__cpo4nextE - _ZN41_INTERNAL_39c2c603_10_kernels_cu_3ff1eeb94cuda3std3__45__cpo7crbeginE)
_ZN41_INTERNAL_39c2c603_10_kernels_cu_3ff1eeb94cuda3std3__45__cpo7crbeginE:
	.zero		1
	.type		_ZN41_INTERNAL_39c2c603_10_kernels_cu_3ff1eeb94cuda3std6ranges3__45__cpo4nextE,@object
	.size		_ZN41_INTERNAL_39c2c603_10_kernels_cu_3ff1eeb94cuda3std6ranges3__45__cpo4nextE,(_ZN41_INTERNAL_39c2c603_10_kernels_cu_3ff1eeb94cuda3std6ranges3__45__cpo4swapE - _ZN41_INTERNAL_39c2c603_10_kernels_cu_3ff1eeb94cuda3std6ranges3__45__cpo4nextE)
_ZN41_INTERNAL_39c2c603_10_kernels_cu_3ff1eeb94cuda3std6ranges3__45__cpo4nextE:
	.zero		1
	.type		_ZN41_INTERNAL_39c2c603_10_kernels_cu_3ff1eeb94cuda3std6ranges3__45__cpo4swapE,@object
	.size		_ZN41_INTERNAL_39c2c603_10_kernels_cu_3ff1eeb94cuda3std6ranges3__45__cpo4swapE,(_ZN41_INTERNAL_39c2c603_10_kernels_cu_3ff1eeb96thrust23THRUST_300001_SM_900_NS12placeholders2_1E - _ZN41_INTERNAL_39c2c603_10_kernels_cu_3ff1eeb94cuda3std6ranges3__45__cpo4swapE)
_ZN41_INTERNAL_39c2c603_10_kernels_cu_3ff1eeb94cuda3std6ranges3__45__cpo4swapE:
	.zero		1
	.type		_ZN41_INTERNAL_39c2c603_10_kernels_cu_3ff1eeb96thrust23THRUST_300001_SM_900_NS12placeholders2_1E,@object
	.size		_ZN41_INTERNAL_39c2c603_10_kernels_cu_3ff1eeb96thrust23THRUST_300001_SM_900_NS12placeholders2_1E,(_ZN41_INTERNAL_39c2c603_10_kernels_cu_3ff1eeb96thrust23THRUST_300001_SM_900_NS12placeholders2_3E - _ZN41_INTERNAL_39c2c603_10_kernels_cu_3ff1eeb96thrust23THRUST_300001_SM_900_NS12placeholders2_1E)
_ZN41_INTERNAL_39c2c603_10_kernels_cu_3ff1eeb96thrust23THRUST_300001_SM_900_NS12placeholders2_1E:
	.zero		1
	.type		_ZN41_INTERNAL_39c2c603_10_kernels_cu_3ff1eeb96thrust23THRUST_300001_SM_900_NS12placeholders2_3E,@object
	.size		_ZN41_INTERNAL_39c2c603_10_kernels_cu_3ff1eeb96thrust23THRUST_300001_SM_900_NS12placeholders2_3E,(_ZN41_INTERNAL_39c2c603_10_kernels_cu_3ff1eeb94cuda3std3__45__cpo5beginE - _ZN41_INTERNAL_39c2c603_10_kernels_cu_3ff1eeb96thrust23THRUST_300001_SM_900_NS12placeholders2_3E)
_ZN41_INTERNAL_39c2c603_10_kernels_cu_3ff1eeb96thrust23THRUST_300001_SM_900_NS12placeholders2_3E:
	.zero		1
	.type		_ZN41_INTERNAL_39c2c603_10_kernels_cu_3ff1eeb94cuda3std3__45__cpo5beginE,@object
	.size		_ZN41_INTERNAL_39c2c603_10_kernels_cu_3ff1eeb94cuda3std3__45__cpo5beginE,(_ZN41_INTERNAL_39c2c603_10_kernels_cu_3ff1eeb94cuda3std6ranges3__45__cpo5beginE - _ZN41_INTERNAL_39c2c603_10_kernels_cu_3ff1eeb94cuda3std3__45__cpo5beginE)
_ZN41_INTERNAL_39c2c603_10_kernels_cu_3ff1eeb94cuda3std3__45__cpo5beginE:
	.zero		1
	.type		_ZN41_INTERNAL_39c2c603_10_kernels_cu_3ff1eeb94cuda3std6ranges3__45__cpo5beginE,@object
	.size		_ZN41_INTERNAL_39c2c603_10_kernels_cu_3ff1eeb94cuda3std6ranges3__45__cpo5beginE,(_ZN41_INTERNAL_39c2c603_10_kernels_cu_3ff1eeb94cuda3std3__443_GLOBAL__N__39c2c603_10_kernels_cu_3ff1eeb96ignoreE - _ZN41_INTERNAL_39c2c603_10_kernels_cu_3ff1eeb94cuda3std6ranges3__45__cpo5beginE)
_ZN41_INTERNAL_39c2c603_10_kernels_cu_3ff1eeb94cuda3std6ranges3__45__cpo5beginE:
	.zero		1
	.type		_ZN41_INTERNAL_39c2c603_10_kernels_cu_3ff1eeb94cuda3std3__443_GLOBAL__N__39c2c603_10_kernels_cu_3ff1eeb96ignoreE,@object
	.size		_ZN41_INTERNAL_39c2c603_10_kernels_cu_3ff1eeb94cuda3std3__443_GLOBAL__N__39c2c603_10_kernels_cu_3ff1eeb96ignoreE,(_ZN41_INTERNAL_39c2c603_10_kernels_cu_3ff1eeb94cuda3std6ranges3__45__cpo4dataE - _ZN41_INTERNAL_39c2c603_10_kernels_cu_3ff1eeb94cuda3std3__443_GLOBAL__N__39c2c603_10_kernels_cu_3ff1eeb96ignoreE)
_ZN41_INTERNAL_39c2c603_10_kernels_cu_3ff1eeb94cuda3std3__443_GLOBAL__N__39c2c603_10_kernels_cu_3ff1eeb96ignoreE:
	.zero		1
	.type		_ZN41_INTERNAL_39c2c603_10_kernels_cu_3ff1eeb94cuda3std6ranges3__45__cpo4dataE,@object
	.size		_ZN41_INTERNAL_39c2c603_10_kernels_cu_3ff1eeb94cuda3std6ranges3__45__cpo4dataE,(_ZN41_INTERNAL_39c2c603_10_kernels_cu_3ff1eeb96thrust23THRUST_300001_SM_900_NS12placeholders2_7E - _ZN41_INTERNAL_39c2c603_10_kernels_cu_3ff1eeb94cuda3std6ranges3__45__cpo4dataE)
_ZN41_INTERNAL_39c2c603_10_kernels_cu_3ff1eeb94cuda3std6ranges3__45__cpo4dataE:
	.zero		1
	.type		_ZN41_INTERNAL_39c2c603_10_kernels_cu_3ff1eeb96thrust23THRUST_300001_SM_900_NS12placeholders2_7E,@object
	.size		_ZN41_INTERNAL_39c2c603_10_kernels_cu_3ff1eeb96thrust23THRUST_300001_SM_900_NS12placeholders2_7E,(_ZN41_INTERNAL_39c2c603_10_kernels_cu_3ff1eeb94cuda3std3__45__cpo6rbeginE - _ZN41_INTERNAL_39c2c603_10_kernels_cu_3ff1eeb96thrust23THRUST_300001_SM_900_NS12placeholders2_7E)
_ZN41_INTERNAL_39c2c603_10_kernels_cu_3ff1eeb96thrust23THRUST_300001_SM_900_NS12placeholders2_7E:
	.zero		1
	.type		_ZN41_INTERNAL_39c2c603_10_kernels_cu_3ff1eeb94cuda3std3__45__cpo6rbeginE,@object
	.size		_ZN41_INTERNAL_39c2c603_10_kernels_cu_3ff1eeb94cuda3std3__45__cpo6rbeginE,(_ZN41_INTERNAL_39c2c603_10_kernels_cu_3ff1eeb94cuda3std6ranges3__45__cpo7advanceE - _ZN41_INTERNAL_39c2c603_10_kernels_cu_3ff1eeb94cuda3std3__45__cpo6rbeginE)
_ZN41_INTERNAL_39c2c603_10_kernels_cu_3ff1eeb94cuda3std3__45__cpo6rbeginE:
	.zero		1
	.type		_ZN41_INTERNAL_39c2c603_10_kernels_cu_3ff1eeb94cuda3std6ranges3__45__cpo7advanceE,@object
	.size		_ZN41_INTERNAL_39c2c603_10_kernels_cu_3ff1eeb94cuda3std6ranges3__45__cpo7advanceE,(_ZN41_INTERNAL_39c2c603_10_kernels_cu_3ff1eeb94cuda3std3__47nulloptE - _ZN41_INTERNAL_39c2c603_10_kernels_cu_3ff1eeb94cuda3std6ranges3__45__cpo7advanceE)
_ZN41_INTERNAL_39c2c603_10_kernels_cu_3ff1eeb94cuda3std6ranges3__45__cpo7advanceE:
	.zero		1
	.type		_ZN41_INTERNAL_39c2c603_10_kernels_cu_3ff1eeb94cuda3std3__47nulloptE,@object
	.size		_ZN41_INTERNAL_39c2c603_10_kernels_cu_3ff1eeb94cuda3std3__47nulloptE,(_ZN41_INTERNAL_39c2c603_10_kernels_cu_3ff1eeb94cuda3std6ranges3__45__cpo8distanceE - _ZN41_INTERNAL_39c2c603_10_kernels_cu_3ff1eeb94cuda3std3__47nulloptE)
_ZN41_INTERNAL_39c2c603_10_kernels_cu_3ff1eeb94cuda3std3__47nulloptE:
	.zero		1
	.type		_ZN41_INTERNAL_39c2c603_10_kernels_cu_3ff1eeb94cuda3std6ranges3__45__cpo8distanceE,@object
	.size		_ZN41_INTERNAL_39c2c603_10_kernels_cu_3ff1eeb94cuda3std6ranges3__45__cpo8distanceE,(_ZN41_INTERNAL_39c2c603_10_kernels_cu_3ff1eeb96thrust23THRUST_300001_SM_900_NS12placeholders2_6E - _ZN41_INTERNAL_39c2c603_10_kernels_cu_3ff1eeb94cuda3std6ranges3__45__cpo8distanceE)
_ZN41_INTERNAL_39c2c603_10_kernels_cu_3ff1eeb94cuda3std6ranges3__45__cpo8distanceE:
	.zero		1
	.type		_ZN41_INTERNAL_39c2c603_10_kernels_cu_3ff1eeb96thrust23THRUST_300001_SM_900_NS12placeholders2_6E,@object
	.size		_ZN41_INTERNAL_39c2c603_10_kernels_cu_3ff1eeb96thrust23THRUST_300001_SM_900_NS12placeholders2_6E,(_ZN41_INTERNAL_39c2c603_10_kernels_cu_3ff1eeb94cuda3std3__45__cpo4cendE - _ZN41_INTERNAL_39c2c603_10_kernels_cu_3ff1eeb96thrust23THRUST_300001_SM_900_NS12placeholders2_6E)
_ZN41_INTERNAL_39c2c603_10_kernels_cu_3ff1eeb96thrust23THRUST_300001_SM_900_NS12placeholders2_6E:
	.zero		1
	.type		_ZN41_INTERNAL_39c2c603_10_kernels_cu_3ff1eeb94cuda3std3__45__cpo4cendE,@object
	.size		_ZN41_INTERNAL_39c2c603_10_kernels_cu_3ff1eeb94cuda3std3__45__cpo4cendE,(_ZN41_INTERNAL_39c2c603_10_kernels_cu_3ff1eeb94cuda3std6ranges3__45__cpo4cendE - _ZN41_INTERNAL_39c2c603_10_kernels_cu_3ff1eeb94cuda3std3__45__cpo4cendE)
_ZN41_INTERNAL_39c2c603_10_kernels_cu_3ff1eeb94cuda3std3__45__cpo4cendE:
	.zero		1
	.type		_ZN41_INTERNAL_39c2c603_10_kernels_cu_3ff1eeb94cuda3std6ranges3__45__cpo4cendE,@object
	.size		_ZN41_INTERNAL_39c2c603_10_kernels_cu_3ff1eeb94cuda3std6ranges3__45__cpo4cendE,(_ZN41_INTERNAL_39c2c603_10_kernels_cu_3ff1eeb94cuda3std3__420unreachable_sentinelE - _ZN41_INTERNAL_39c2c603_10_kernels_cu_3ff1eeb94cuda3std6ranges3__45__cpo4cendE)
_ZN41_INTERNAL_39c2c603_10_kernels_cu_3ff1eeb94cuda3std6ranges3__45__cpo4cendE:
	.zero		1
	.type		_ZN41_INTERNAL_39c2c603_10_kernels_cu_3ff1eeb94cuda3std3__420unreachable_sentinelE,@object
	.size		_ZN41_INTERNAL_39c2c603_10_kernels_cu_3ff1eeb94cuda3std3__420unreachable_sentinelE,(_ZN41_INTERNAL_39c2c603_10_kernels_cu_3ff1eeb94cuda3std6ranges3__45__cpo5ssizeE - _ZN41_INTERNAL_39c2c603_10_kernels_cu_3ff1eeb94cuda3std3__420unreachable_sentinelE)
_ZN41_INTERNAL_39c2c603_10_kernels_cu_3ff1eeb94cuda3std3__420unreachable_sentinelE:
	.zero		1
	.type		_ZN41_INTERNAL_39c2c603_10_kernels_cu_3ff1eeb94cuda3std6ranges3__45__cpo5ssizeE,@object
	.size		_ZN41_INTERNAL_39c2c603_10_kernels_cu_3ff1eeb94cuda3std6ranges3__45__cpo5ssizeE,(_ZN41_INTERNAL_39c2c603_10_kernels_cu_3ff1eeb96thrust23THRUST_300001_SM_900_NS12placeholders3_10E - _ZN41_INTERNAL_39c2c603_10_kernels_cu_3ff1eeb94cuda3std6ranges3__45__cpo5ssizeE)
_ZN41_INTERNAL_39c2c603_10_kernels_cu_3ff1eeb94cuda3std6ranges3__45__cpo5ssizeE:
	.zero		1
	.type		_ZN41_INTERNAL_39c2c603_10_kernels_cu_3ff1eeb96thrust23THRUST_300001_SM_900_NS12placeholders3_10E,@object
	.size		_ZN41_INTERNAL_39c2c603_10_kernels_cu_3ff1eeb96thrust23THRUST_300001_SM_900_NS12placeholders3_10E,(_ZN41_INTERNAL_39c2c603_10_kernels_cu_3ff1eeb94cuda3std3__45__cpo5crendE - _ZN41_INTERNAL_39c2c603_10_kernels_cu_3ff1eeb96thrust23THRUST_300001_SM_900_NS12placeholders3_10E)
_ZN41_INTERNAL_39c2c603_10_kernels_cu_3ff1eeb96thrust23THRUST_300001_SM_900_NS12placeholders3_10E:
	.zero		1
	.type		_ZN41_INTERNAL_39c2c603_10_kernels_cu_3ff1eeb94cuda3std3__45__cpo5crendE,@object
	.size		_ZN41_INTERNAL_39c2c603_10_kernels_cu_3ff1eeb94cuda3std3__45__cpo5crendE,(_ZN41_INTERNAL_39c2c603_10_kernels_cu_3ff1eeb94cuda3std6ranges3__45__cpo4prevE - _ZN41_INTERNAL_39c2c603_10_kernels_cu_3ff1eeb94cuda3std3__45__cpo5crendE)
_ZN41_INTERNAL_39c2c603_10_kernels_cu_3ff1eeb94cuda3std3__45__cpo5crendE:
	.zero		1
	.type		_ZN41_INTERNAL_39c2c603_10_kernels_cu_3ff1eeb94cuda3std6ranges3__45__cpo4prevE,@object
	.size		_ZN41_INTERNAL_39c2c603_10_kernels_cu_3ff1eeb94cuda3std6ranges3__45__cpo4prevE,(_ZN41_INTERNAL_39c2c603_10_kernels_cu_3ff1eeb94cuda3std6ranges3__45__cpo9iter_moveE - _ZN41_INTERNAL_39c2c603_10_kernels_cu_3ff1eeb94cuda3std6ranges3__45__cpo4prevE)
_ZN41_INTERNAL_39c2c603_10_kernels_cu_3ff1eeb94cuda3std6ranges3__45__cpo4prevE:
	.zero		1
	.type		_ZN41_INTERNAL_39c2c603_10_kernels_cu_3ff1eeb94cuda3std6ranges3__45__cpo9iter_moveE,@object
	.size		_ZN41_INTERNAL_39c2c603_10_kernels_cu_3ff1eeb94cuda3std6ranges3__45__cpo9iter_moveE,(_ZN41_INTERNAL_39c2c603_10_kernels_cu_3ff1eeb96thrust23THRUST_300001_SM_900_NS12placeholders2_2E - _ZN41_INTERNAL_39c2c603_10_kernels_cu_3ff1eeb94cuda3std6ranges3__45__cpo9iter_moveE)
_ZN41_INTERNAL_39c2c603_10_kernels_cu_3ff1eeb94cuda3std6ranges3__45__cpo9iter_moveE:
	.zero		1
	.type		_ZN41_INTERNAL_39c2c603_10_kernels_cu_3ff1eeb96thrust23THRUST_300001_SM_900_NS12placeholders2_2E,@object
	.size		_ZN41_INTERNAL_39c2c603_10_kernels_cu_3ff1eeb96thrust23THRUST_300001_SM_900_NS12placeholders2_2E,(_ZN41_INTERNAL_39c2c603_10_kernels_cu_3ff1eeb96thrust23THRUST_300001_SM_900_NS12placeholders2_4E - _ZN41_INTERNAL_39c2c603_10_kernels_cu_3ff1eeb96thrust23THRUST_300001_SM_900_NS12placeholders2_2E)
_ZN41_INTERNAL_39c2c603_10_kernels_cu_3ff1eeb96thrust23THRUST_300001_SM_900_NS12placeholders2_2E:
	.zero		1
	.type		_ZN41_INTERNAL_39c2c603_10_kernels_cu_3ff1eeb96thrust23THRUST_300001_SM_900_NS12placeholders2_4E,@object
	.size		_ZN41_INTERNAL_39c2c603_10_kernels_cu_3ff1eeb96thrust23THRUST_300001_SM_900_NS12placeholders2_4E,(_ZN41_INTERNAL_39c2c603_10_kernels_cu_3ff1eeb94cuda3std3__45__cpo3endE - _ZN41_INTERNAL_39c2c603_10_kernels_cu_3ff1eeb96thrust23THRUST_300001_SM_900_NS12placeholders2_4E)
_ZN41_INTERNAL_39c2c603_10_kernels_cu_3ff1eeb96thrust23THRUST_300001_SM_900_NS12placeholders2_4E:
	.zero		1
	.type		_ZN41_INTERNAL_39c2c603_10_kernels_cu_3ff1eeb94cuda3std3__45__cpo3endE,@object
	.size		_ZN41_INTERNAL_39c2c603_10_kernels_cu_3ff1eeb94cuda3std3__45__cpo3endE,(_ZN41_INTERNAL_39c2c603_10_kernels_cu_3ff1eeb94cuda3std6ranges3__45__cpo3endE - _ZN41_INTERNAL_39c2c603_10_kernels_cu_3ff1eeb94cuda3std3__45__cpo3endE)
_ZN41_INTERNAL_39c2c603_10_kernels_cu_3ff1eeb94cuda3std3__45__cpo3endE:
	.zero		1
	.type		_ZN41_INTERNAL_39c2c603_10_kernels_cu_3ff1eeb94cuda3std6ranges3__45__cpo3endE,@object
	.size		_ZN41_INTERNAL_39c2c603_10_kernels_cu_3ff1eeb94cuda3std6ranges3__45__cpo3endE,(_ZN41_INTERNAL_39c2c603_10_kernels_cu_3ff1eeb94cuda3std3__419piecewise_constructE - _ZN41_INTERNAL_39c2c603_10_kernels_cu_3ff1eeb94cuda3std6ranges3__45__cpo3endE)
_ZN41_INTERNAL_39c2c603_10_kernels_cu_3ff1eeb94cuda3std6ranges3__45__cpo3endE:
	.zero		1
	.type		_ZN41_INTERNAL_39c2c603_10_kernels_cu_3ff1eeb94cuda3std3__419piecewise_constructE,@object
	.size		_ZN41_INTERNAL_39c2c603_10_kernels_cu_3ff1eeb94cuda3std3__419piecewise_constructE,(_ZN41_INTERNAL_39c2c603_10_kernels_cu_3ff1eeb94cuda3std6ranges3__45__cpo5cdataE - _ZN41_INTERNAL_39c2c603_10_kernels_cu_3ff1eeb94cuda3std3__419piecewise_constructE)
_ZN41_INTERNAL_39c2c603_10_kernels_cu_3ff1eeb94cuda3std3__419piecewise_constructE:
	.zero		1
	.type		_ZN41_INTERNAL_39c2c603_10_kernels_cu_3ff1eeb94cuda3std6ranges3__45__cpo5cdataE,@object
	.size		_ZN41_INTERNAL_39c2c603_10_kernels_cu_3ff1eeb94cuda3std6ranges3__45__cpo5cdataE,(_ZN41_INTERNAL_39c2c603_10_kernels_cu_3ff1eeb96thrust23THRUST_300001_SM_900_NS12placeholders2_8E - _ZN41_INTERNAL_39c2c603_10_kernels_cu_3ff1eeb94cuda3std6ranges3__45__cpo5cdataE)
_ZN41_INTERNAL_39c2c603_10_kernels_cu_3ff1eeb94cuda3std6ranges3__45__cpo5cdataE:
	.zero		1
	.type		_ZN41_INTERNAL_39c2c603_10_kernels_cu_3ff1eeb96thrust23THRUST_300001_SM_900_NS12placeholders2_8E,@object
	.size		_ZN41_INTERNAL_39c2c603_10_kernels_cu_3ff1eeb96thrust23THRUST_300001_SM_900_NS12placeholders2_8E,(_ZN41_INTERNAL_39c2c603_10_kernels_cu_3ff1eeb94cuda3std3__45__cpo4rendE - _ZN41_INTERNAL_39c2c603_10_kernels_cu_3ff1eeb96thrust23THRUST_300001_SM_900_NS12placeholders2_8E)
_ZN41_INTERNAL_39c2c603_10_kernels_cu_3ff1eeb96thrust23THRUST_300001_SM_900_NS12placeholders2_8E:
	.zero		1
	.type		_ZN41_INTERNAL_39c2c603_10_kernels_cu_3ff1eeb94cuda3std3__45__cpo4rendE,@object
	.size		_ZN41_INTERNAL_39c2c603_10_kernels_cu_3ff1eeb94cuda3std3__45__cpo4rendE,(_ZN41_INTERNAL_39c2c603_10_kernels_cu_3ff1eeb94cuda3std6ranges3__45__cpo9iter_swapE - _ZN41_INTERNAL_39c2c603_10_kernels_cu_3ff1eeb94cuda3std3__45__cpo4rendE)
_ZN41_INTERNAL_39c2c603_10_kernels_cu_3ff1eeb94cuda3std3__45__cpo4rendE:
	.zero		1
	.type		_ZN41_INTERNAL_39c2c603_10_kernels_cu_3ff1eeb94cuda3std6ranges3__45__cpo9iter_swapE,@object
	.size		_ZN41_INTERNAL_39c2c603_10_kernels_cu_3ff1eeb94cuda3std6ranges3__45__cpo9iter_swapE,(_ZN41_INTERNAL_39c2c603_10_kernels_cu_3ff1eeb94cuda3std3__48unexpectE - _ZN41_INTERNAL_39c2c603_10_kernels_cu_3ff1eeb94cuda3std6ranges3__45__cpo9iter_swapE)
_ZN41_INTERNAL_39c2c603_10_kernels_cu_3ff1eeb94cuda3std6ranges3__45__cpo9iter_swapE:
	.zero		1
	.type		_ZN41_INTERNAL_39c2c603_10_kernels_cu_3ff1eeb94cuda3std3__48unexpectE,@object
	.size		_ZN41_INTERNAL_39c2c603_10_kernels_cu_3ff1eeb94cuda3std3__48unexpectE,(_ZN41_INTERNAL_39c2c603_10_kernels_cu_3ff1eeb96thrust23THRUST_300001_SM_900_NS6system6detail10sequential3seqE - _ZN41_INTERNAL_39c2c603_10_kernels_cu_3ff1eeb94cuda3std3__48unexpectE)
_ZN41_INTERNAL_39c2c603_10_kernels_cu_3ff1eeb94cuda3std3__48unexpectE:
	.zero		1
	.type		_ZN41_INTERNAL_39c2c603_10_kernels_cu_3ff1eeb96thrust23THRUST_300001_SM_900_NS6system6detail10sequential3seqE,@object
	.size		_ZN41_INTERNAL_39c2c603_10_kernels_cu_3ff1eeb96thrust23THRUST_300001_SM_900_NS6system6detail10sequential3seqE,(.L_31 - _ZN41_INTERNAL_39c2c603_10_kernels_cu_3ff1eeb96thrust23THRUST_300001_SM_900_NS6system6detail10sequential3seqE)
_ZN41_INTERNAL_39c2c603_10_kernels_cu_3ff1eeb96thrust23THRUST_300001_SM_900_NS6system6detail10sequential3seqE:
	.zero		1
.L_31:


//--------------------- .nv.shared._Z35kOptimizerStatic8bit1StateBlockwiseI13__nv_bfloat16Li4ELi256ELi1EEvPT_S2_PhfffifPfS4_ffbi --------------------------
	.section	.nv.shared._Z35kOptimizerStatic8bit1StateBlockwiseI13__nv_bfloat16Li4ELi256ELi1EEvPT_S2_PhfffifPfS4_ffbi,"aw",@nobits
	.sectionflags	@""
	.align	16
.nv.shared._Z35kOptimizerStatic8bit1StateBlockwiseI13__nv_bfloat16Li4ELi256ELi1EEvPT_S2_PhfffifPfS4_ffbi:
	.zero		3668


//--------------------- .nv.shared._Z35kOptimizerStatic8bit1StateBlockwiseI6__halfLi4ELi256ELi1EEvPT_S2_PhfffifPfS4_ffbi --------------------------
	.section	.nv.shared._Z35kOptimizerStatic8bit1StateBlockwiseI6__halfLi4ELi256ELi1EEvPT_S2_PhfffifPfS4_ffbi,"aw",@nobits
	.sectionflags	@""
	.align	16
.nv.shared._Z35kOptimizerStatic8bit1StateBlockwiseI6__halfLi4ELi256ELi1EEvPT_S2_PhfffifPfS4_ffbi:
	.zero		3668


//--------------------- .nv.shared._Z35kOptimizerStatic8bit1StateBlockwiseIfLi4ELi256ELi1EEvPT_S1_PhfffifPfS3_ffbi --------------------------
	.section	.nv.shared._Z35kOptimizerStatic8bit1StateBlockwiseIfLi4ELi256ELi1EEvPT_S1_PhfffifPfS3_ffbi,"aw",@nobits
	.sectionflags	@""
	.align	16
.nv.shared._Z35kOptimizerStatic8bit1StateBlockwiseIfLi4ELi256ELi1EEvPT_S1_PhfffifPfS3_ffbi:
	.zero		4180


//--------------------- .nv.shared._Z35kOptimizerStatic8bit1StateBlockwiseI13__nv_bfloat16Li5ELi256ELi1EEvPT_S2_PhfffifPfS4_ffbi --------------------------
	.section	.nv.shared._Z35kOptimizerStatic8bit1StateBlockwiseI13__nv_bfloat16Li5ELi256ELi1EEvPT_S2_PhfffifPfS4_ffbi,"aw",@nobits
	.sectionflags	@""
	.align	16
.nv.shared._Z35kOptimizerStatic8bit1StateBlockwiseI13__nv_bfloat16Li5ELi256ELi1EEvPT_S2_PhfffifPfS4_ffbi:
	.zero		3668


//--------------------- .nv.shared._Z35kOptimizerStatic8bit1StateBlockwiseI6__halfLi5ELi256ELi1EEvPT_S2_PhfffifPfS4_ffbi --------------------------
	.section	.nv.shared._Z35kOptimizerStatic8bit1StateBlockwiseI6__halfLi5ELi256ELi1EEvPT_S2_PhfffifPfS4_ffbi,"aw",@nobits
	.sectionflags	@""
	.align	16
.nv.shared._Z35kOptimizerStatic8bit1StateBlockwiseI6__halfLi5ELi256ELi1EEvPT_S2_PhfffifPfS4_ffbi:
	.zero		3668


//--------------------- .nv.shared._Z35kOptimizerStatic8bit1StateBlockwiseIfLi5ELi256ELi1EEvPT_S1_PhfffifPfS3_ffbi --------------------------
	.section	.nv.shared._Z35kOptimizerStatic8bit1StateBlockwiseIfLi5ELi256ELi1EEvPT_S1_PhfffifPfS3_ffbi,"aw",@nobits
	.sectionflags	@""
	.align	16
.nv.shared._Z35kOptimizerStatic8bit1StateBlockwiseIfLi5ELi256ELi1EEvPT_S1_PhfffifPfS3_ffbi:
	.zero		4180


//--------------------- .nv.shared._Z35kOptimizerStatic8bit1StateBlockwiseI13__nv_bfloat16Li2ELi256ELi1EEvPT_S2_PhfffifPfS4_ffbi --------------------------
	.section	.nv.shared._Z35kOptimizerStatic8bit1StateBlockwiseI13__nv_bfloat16Li2ELi256ELi1EEvPT_S2_PhfffifPfS4_ffbi,"aw",@nobits
	.sectionflags	@""
	.align	16
.nv.shared._Z35kOptimizerStatic8bit1StateBlockwiseI13__nv_bfloat16Li2ELi256ELi1EEvPT_S2_PhfffifPfS4_ffbi:
	.zero		3668


//--------------------- .nv.shared._Z35kOptimizerStatic8bit1StateBlockwiseI6__halfLi2ELi256ELi1EEvPT_S2_PhfffifPfS4_ffbi --------------------------
	.section	.nv.shared._Z35kOptimizerStatic8bit1StateBlockwiseI6__halfLi2ELi256ELi1EEvPT_S2_PhfffifPfS4_ffbi,"aw",@nobits
	.sectionflags	@""
	.align	16
.nv.shared._Z35kOptimizerStatic8bit1StateBlockwiseI6__halfLi2ELi256ELi1EEvPT_S2_PhfffifPfS4_ffbi:
	.zero		3668


//--------------------- .nv.shared._Z35kOptimizerStatic8bit1StateBlockwiseIfLi2ELi256ELi1EEvPT_S1_PhfffifPfS3_ffbi --------------------------
	.section	.nv.shared._Z35kOptimizerStatic8bit1StateBlockwiseIfLi2ELi256ELi1EEvPT_S1_PhfffifPfS3_ffbi,"aw",@nobits
	.sectionflags	@""
	.align	16
.nv.shared._Z35kOptimizerStatic8bit1StateBlockwiseIfLi2ELi256ELi1EEvPT_S1_PhfffifPfS3_ffbi:
	.zero		4180


//--------------------- .nv.shared._Z35kOptimizerStatic8bit1StateBlockwiseI13__nv_bfloat16Li1ELi256ELi1EEvPT_S2_PhfffifPfS4_ffbi --------------------------
	.section	.nv.shared._Z35kOptimizerStatic8bit1StateBlockwiseI13__nv_bfloat16Li1ELi256ELi1EEvPT_S2_PhfffifPfS4_ffbi,"aw",@nobits
	.sectionflags	@""
	.align	16
.nv.shared._Z35kOptimizerStatic8bit1StateBlockwiseI13__nv_bfloat16Li1ELi256ELi1EEvPT_S2_PhfffifPfS4_ffbi:
	.zero		3668


//--------------------- .nv.shared._Z35kOptimizerStatic8bit1StateBlockwiseI6__halfLi1ELi256ELi1EEvPT_S2_PhfffifPfS4_ffbi --------------------------
	.section	.nv.shared._Z35kOptimizerStatic8bit1StateBlockwiseI6__halfLi1ELi256ELi1EEvPT_S2_PhfffifPfS4_ffbi,"aw",@nobits
	.sectionflags	@""
	.align	16
.nv.shared._Z35kOptimizerStatic8bit1StateBlockwiseI6__halfLi1ELi256ELi1EEvPT_S2_PhfffifPfS4_ffbi:
	.zero		3668


//--------------------- .nv.shared._Z35kOptimizerStatic8bit1StateBlockwiseIfLi1ELi256ELi1EEvPT_S1_PhfffifPfS3_ffbi --------------------------
	.section	.nv.shared._Z35kOptimizerStatic8bit1StateBlockwiseIfLi1ELi256ELi1EEvPT_S1_PhfffifPfS3_ffbi,"aw",@nobits
	.sectionflags	@""
	.align	16
.nv.shared._Z35kOptimizerStatic8bit1StateBlockwiseIfLi1ELi256ELi1EEvPT_S1_PhfffifPfS3_ffbi:
	.zero		4180


//--------------------- .nv.shared._Z35kOptimizerStatic8bit2StateBlockwiseI13__nv_bfloat16Li6ELi256ELi1EEvPT_S2_PhS3_fffffifPfS4_S4_S4_ffbi --------------------------
	.section	.nv.shared._Z35kOptimizerStatic8bit2StateBlockwiseI13__nv_bfloat16Li6ELi256ELi1EEvPT_S2_PhS3_fffffifPfS4_S4_S4_ffbi,"aw",@nobits
	.sectionflags	@""
	.align	16
.nv.shared._Z35kOptimizerStatic8bit2StateBlockwiseI13__nv_bfloat16Li6ELi256ELi1EEvPT_S2_PhS3_fffffifPfS4_S4_S4_ffbi:
	.zero		5820


//--------------------- .nv.shared._Z35kOptimizerStatic8bit2StateBlockwiseI6__halfLi6ELi256ELi1EEvPT_S2_PhS3_fffffifPfS4_S4_S4_ffbi --------------------------
	.section	.nv.shared._Z35kOptimizerStatic8bit2StateBlockwiseI6__halfLi6ELi256ELi1EEvPT_S2_PhS3_fffffifPfS4_S4_S4_ffbi,"aw",@nobits
	.sectionflags	@""
	.align	16
.nv.shared._Z35kOptimizerStatic8bit2StateBlockwiseI6__halfLi6ELi256ELi1EEvPT_S2_PhS3_fffffifPfS4_S4_S4_ffbi:
	.zero		5820


//--------------------- .nv.shared._Z35kOptimizerStatic8bit2StateBlockwiseIfLi6ELi256ELi1EEvPT_S1_PhS2_fffffifPfS3_S3_S3_ffbi --------------------------
	.section	.nv.shared._Z35kOptimizerStatic8bit2StateBlockwiseIfLi6ELi256ELi1EEvPT_S1_PhS2_fffffifPfS3_S3_S3_ffbi,"aw",@nobits
	.sectionflags	@""
	.align	16
.nv.shared._Z35kOptimizerStatic8bit2StateBlockwiseIfLi6ELi256ELi1EEvPT_S1_PhS2_fffffifPfS3_S3_S3_ffbi:
	.zero		6332


//--------------------- .nv.shared._Z35kOptimizerStatic8bit2StateBlockwiseI13__nv_bfloat16Li0ELi256ELi1EEvPT_S2_PhS3_fffffifPfS4_S4_S4_ffbi --------------------------
	.section	.nv.shared._Z35kOptimizerStatic8bit2StateBlockwiseI13__nv_bfloat16Li0ELi256ELi1EEvPT_S2_PhS3_fffffifPfS4_S4_S4_ffbi,"aw",@nobits
	.sectionflags	@""
	.align	16
.nv.shared._Z35kOptimizerStatic8bit2StateBlockwiseI13__nv_bfloat16Li0ELi256ELi1EEvPT_S2_PhS3_fffffifPfS4_S4_S4_ffbi:
	.zero		5768


//--------------------- .nv.shared._Z35kOptimizerStatic8bit2StateBlockwiseI6__halfLi0ELi256ELi1EEvPT_S2_PhS3_fffffifPfS4_S4_S4_ffbi --------------------------
	.section	.nv.shared._Z35kOptimizerStatic8bit2StateBlockwiseI6__halfLi0ELi256ELi1EEvPT_S2_PhS3_fffffifPfS4_S4_S4_ffbi,"aw",@nobits
	.sectionflags	@""
	.align	16
.nv.shared._Z35kOptimizerStatic8bit2StateBlockwiseI6__halfLi0ELi256ELi1EEvPT_S2_PhS3_fffffifPfS4_S4_S4_ffbi:
	.zero		5768


//--------------------- .nv.shared._Z35kOptimizerStatic8bit2StateBlockwiseIfLi0ELi256ELi1EEvPT_S1_PhS2_fffffifPfS3_S3_S3_ffbi --------------------------
	.section	.nv.shared._Z35kOptimizerStatic8bit2StateBlockwiseIfLi0ELi256ELi1EEvPT_S1_PhS2_fffffifPfS3_S3_S3_ffbi,"aw",@nobits
	.sectionflags	@""
	.align	16
.nv.shared._Z35kOptimizerStatic8bit2StateBlockwiseIfLi0ELi256ELi1EEvPT_S1_PhS2_fffffifPfS3_S3_S3_ffbi:
	.zero		6280


//--------------------- .nv.shared._Z20kDequantizeBlockwiseI13__nv_bfloat16Li512ELi64ELi8ELi2EEvPfPhS1_PT_ii --------------------------
	.section	.nv.shared._Z20kDequantizeBlockwiseI13__nv_bfloat16Li512ELi64ELi8ELi2EEvPfPhS1_PT_ii,"aw",@nobits
	.sectionflags	@""
	.align	16
.nv.shared._Z20kDequantizeBlockwiseI13__nv_bfloat16Li512ELi64ELi8ELi2EEvPfPhS1_PT_ii:
	.zero		3680


//--------------------- .nv.shared._Z20kDequantizeBlockwiseI13__nv_bfloat16Li512ELi64ELi8ELi0EEvPfPhS1_PT_ii --------------------------
	.section	.nv.shared._Z20kDequantizeBlockwiseI13__nv_bfloat16Li512ELi64ELi8ELi0EEvPfPhS1_PT_ii,"aw",@nobits
	.sectionflags	@""
	.align	16
.nv.shared._Z20kDequantizeBlockwiseI13__nv_bfloat16Li512ELi64ELi8ELi0EEvPfPhS1_PT_ii:
	.zero		2624


//--------------------- .nv.shared._Z20kDequantizeBlockwiseI13__nv_bfloat16Li512ELi64ELi8ELi1EEvPfPhS1_PT_ii --------------------------
	.section	.nv.shared._Z20kDequantizeBlockwiseI13__nv_bfloat16Li512ELi64ELi8ELi1EEvPfPhS1_PT_ii,"aw",@nobits
	.sectionflags	@""
	.align	16
.nv.shared._Z20kDequantizeBlockwiseI13__nv_bfloat16Li512ELi64ELi8ELi1EEvPfPhS1_PT_ii:
	.zero		3680


//--------------------- .nv.shared._Z20kDequantizeBlockwiseIfLi512ELi64ELi8ELi2EEvPfPhS0_PT_ii --------------------------
	.section	.nv.shared._Z20kDequantizeBlockwiseIfLi512ELi64ELi8ELi2EEvPfPhS0_PT_ii,"aw",@nobits
	.sectionflags	@""
	.align	16
.nv.shared._Z20kDequantizeBlockwiseIfLi512ELi64ELi8ELi2EEvPfPhS0_PT_ii:
	.zero		5792


//--------------------- .nv.shared._Z20kDequantizeBlockwiseIfLi512ELi64ELi8ELi0EEvPfPhS0_PT_ii --------------------------
	.section	.nv.shared._Z20kDequantizeBlockwiseIfLi512ELi64ELi8ELi0EEvPfPhS0_PT_ii,"aw",@nobits
	.sectionflags	@""
	.align	16
.nv.shared._Z20kDequantizeBlockwiseIfLi512ELi64ELi8ELi0EEvPfPhS0_PT_ii:
	.zero		3680


//--------------------- .nv.shared._Z20kDequantizeBlockwiseIfLi512ELi64ELi8ELi1EEvPfPhS0_PT_ii --------------------------
	.section	.nv.shared._Z20kDequantizeBlockwiseIfLi512ELi64ELi8ELi1EEvPfPhS0_PT_ii,"aw",@nobits
	.sectionflags	@""
	.align	16
.nv.shared._Z20kDequantizeBlockwiseIfLi512ELi64ELi8ELi1EEvPfPhS0_PT_ii:
	.zero		5792


//--------------------- .nv.shared._Z20kDequantizeBlockwiseI6__halfLi512ELi64ELi8ELi2EEvPfPhS1_PT_ii --------------------------
	.section	.nv.shared._Z20kDequantizeBlockwiseI6__halfLi512ELi64ELi8ELi2EEvPfPhS1_PT_ii,"aw",@nobits
	.sectionflags	@""
	.align	16
.nv.shared._Z20kDequantizeBlockwiseI6__halfLi512ELi64ELi8ELi2EEvPfPhS1_PT_ii:
	.zero		3680


//--------------------- .nv.shared._Z20kDequantizeBlockwiseI6__halfLi512ELi64ELi8ELi0EEvPfPhS1_PT_ii --------------------------
	.section	.nv.shared._Z20kDequantizeBlockwiseI6__halfLi512ELi64ELi8ELi0EEvPfPhS1_PT_ii,"aw",@nobits
	.sectionflags	@""
	.align	16
.nv.shared._Z20kDequantizeBlockwiseI6__halfLi512ELi64ELi8ELi0EEvPfPhS1_PT_ii:
	.zero		2624


//--------------------- .nv.shared._Z20kDequantizeBlockwiseI6__halfLi512ELi64ELi8ELi1EEvPfPhS1_PT_ii --------------------------
	.section	.nv.shared._Z20kDequantizeBlockwiseI6__halfLi512ELi64ELi8ELi1EEvPfPhS1_PT_ii,"aw",@nobits
	.sectionflags	@""
	.align	16
.nv.shared._Z20kDequantizeBlockwiseI6__halfLi512ELi64ELi8ELi1EEvPfPhS1_PT_ii:
	.zero		3680


//--------------------- .nv.shared._Z23kQuantizeBlockwiseSmallI13__nv_bfloat16Li64ELi2EEvPfPT_S1_PhS1_ii --------------------------
	.section	.nv.shared._Z23kQuantizeBlockwiseSmallI13__nv_bfloat16Li64ELi2EEvPfPT_S1_PhS1_ii,"aw",@nobits
	.sectionflags	@""
	.align	16
.nv.shared._Z23kQuantizeBlockwiseSmallI13__nv_bfloat16Li64ELi2EEvPfPT_S1_PhS1_ii:
	.zero		1204


//--------------------- .nv.shared._Z23kQuantizeBlockwiseSmallIfLi64ELi2EEvPfPT_S0_PhS0_ii --------------------------
	.section	.nv.shared._Z23kQuantizeBlockwiseSmallIfLi64ELi2EEvPfPT_S0_PhS0_ii,"aw",@nobits
	.sectionflags	@""
	.align	16
.nv.shared._Z23kQuantizeBlockwiseSmallIfLi64ELi2EEvPfPT_S0_PhS0_ii:
	.zero		1332


//--------------------- .nv.shared._Z23kQuantizeBlockwiseSmallI6__halfLi64ELi2EEvPfPT_S1_PhS1_ii --------------------------
	.section	.nv.shared._Z23kQuantizeBlockwiseSmallI6__halfLi64ELi2EEvPfPT_S1_PhS1_ii,"aw",@nobits
	.sectionflags	@""
	.align	16
.nv.shared._Z23kQuantizeBlockwiseSmallI6__halfLi64ELi2EEvPfPT_S1_PhS1_ii:
	.zero		1204


//--------------------- .nv.shared._Z23kQuantizeBlockwiseSmallI13__nv_bfloat16Li64ELi1EEvPfPT_S1_PhS1_ii --------------------------
	.section	.nv.shared._Z23kQuantizeBlockwiseSmallI13__nv_bfloat16Li64ELi1EEvPfPT_S1_PhS1_ii,"aw",@nobits
	.sectionflags	@""
	.align	16
.nv.shared._Z23kQuantizeBlockwiseSmallI13__nv_bfloat16Li64ELi1EEvPfPT_S1_PhS1_ii:
	.zero		1204


//--------------------- .nv.shared._Z23kQuantizeBlockwiseSmallIfLi64ELi1EEvPfPT_S0_PhS0_ii --------------------------
	.section	.nv.shared._Z23kQuantizeBlockwiseSmallIfLi64ELi1EEvPfPT_S0_PhS0_ii,"aw",@nobits
	.sectionflags	@""
	.align	16
.nv.shared._Z23kQuantizeBlockwiseSmallIfLi64ELi1EEvPfPT_S0_PhS0_ii:
	.zero		1332


//--------------------- .nv.shared._Z23kQuantizeBlockwiseSmallI6__halfLi64ELi1EEvPfPT_S1_PhS1_ii --------------------------
	.section	.nv.shared._Z23kQuantizeBlockwiseSmallI6__halfLi64ELi1EEvPfPT_S1_PhS1_ii,"aw",@nobits
	.sectionflags	@""
	.align	16
.nv.shared._Z23kQuantizeBlockwiseSmallI6__halfLi64ELi1EEvPfPT_S1_PhS1_ii:
	.zero		1204


//--------------------- .nv.shared._Z23kQuantizeBlockwiseSmallI13__nv_bfloat16Li32ELi2EEvPfPT_S1_PhS1_ii --------------------------
	.section	.nv.shared._Z23kQuantizeBlockwiseSmallI13__nv_bfloat16Li32ELi2EEvPfPT_S1_PhS1_ii,"aw",@nobits
	.sectionflags	@""
	.align	16
.nv.shared._Z23kQuantizeBlockwiseSmallI13__nv_bfloat16Li32ELi2EEvPfPT_S1_PhS1_ii:
	.zero		1208


//--------------------- .nv.shared._Z23kQuantizeBlockwiseSmallIfLi32ELi2EEvPfPT_S0_PhS0_ii --------------------------
	.section	.nv.shared._Z23kQuantizeBlockwiseSmallIfLi32ELi2EEvPfPT_S0_PhS0_ii,"aw",@nobits
	.sectionflags	@""
	.align	16
.nv.shared._Z23kQuantizeBlockwiseSmallIfLi32ELi2EEvPfPT_S0_PhS0_ii:
	.zero		1336


//--------------------- .nv.shared._Z23kQuantizeBlockwiseSmallI6__halfLi32ELi2EEvPfPT_S1_PhS1_ii --------------------------
	.section	.nv.shared._Z23kQuantizeBlockwiseSmallI6__halfLi32ELi2EEvPfPT_S1_PhS1_ii,"aw",@nobits
	.sectionflags	@""
	.align	16
.nv.shared._Z23kQuantizeBlockwiseSmallI6__halfLi32ELi2EEvPfPT_S1_PhS1_ii:
	.zero		1208


//--------------------- .nv.shared._Z23kQuantizeBlockwiseSmallI13__nv_bfloat16Li32ELi1EEvPfPT_S1_PhS1_ii --------------------------
	.section	.nv.shared._Z23kQuantizeBlockwiseSmallI13__nv_bfloat16Li32ELi1EEvPfPT_S1_PhS1_ii,"aw",@nobits
	.sectionflags	@""
	.align	16
.nv.shared._Z23kQuantizeBlockwiseSmallI13__nv_bfloat16Li32ELi1EEvPfPT_S1_PhS1_ii:
	.zero		1208


//--------------------- .nv.shared._Z23kQuantizeBlockwiseSmallIfLi32ELi1EEvPfPT_S0_PhS0_ii --------------------------
	.section	.nv.shared._Z23kQuantizeBlockwiseSmallIfLi32ELi1EEvPfPT_S0_PhS0_ii,"aw",@nobits
	.sectionflags	@""
	.align	16
.nv.shared._Z23kQuantizeBlockwiseSmallIfLi32ELi1EEvPfPT_S0_PhS0_ii:
	.zero		1336


//--------------------- .nv.shared._Z23kQuantizeBlockwiseSmallI6__halfLi32ELi1EEvPfPT_S1_PhS1_ii --------------------------
	.section	.nv.shared._Z23kQuantizeBlockwiseSmallI6__halfLi32ELi1EEvPfPT_S1_PhS1_ii,"aw",@nobits
	.sectionflags	@""
	.align	16
.nv.shared._Z23kQuantizeBlockwiseSmallI6__halfLi32ELi1EEvPfPT_S1_PhS1_ii:
	.zero		1208


//--------------------- .nv.shared._Z18kQuantizeBlockwiseI13__nv_bfloat16Li64ELi2ELi0ELi2EEvPfPT_S1_PhS1_ii --------------------------
	.section	.nv.shared._Z18kQuantizeBlockwiseI13__nv_bfloat16Li64ELi2ELi0ELi2EEvPfPT_S1_PhS1_ii,"aw",@nobits
	.sectionflags	@""
	.align	16
.nv.shared._Z18kQuantizeBlockwiseI13__nv_bfloat16Li64ELi2ELi0ELi2EEvPfPT_S1_PhS1_ii:
	.zero		1216


//--------------------- .nv.shared._Z18kQuantizeBlockwiseI13__nv_bfloat16Li128ELi2ELi0ELi2EEvPfPT_S1_PhS1_ii --------------------------
	.section	.nv.shared._Z18kQuantizeBlockwiseI13__nv_bfloat16Li128ELi2ELi0ELi2EEvPfPT_S1_PhS1_ii,"aw",@nobits
	.sectionflags	@""
	.align	16
.nv.shared._Z18kQuantizeBlockwiseI13__nv_bfloat16Li128ELi2ELi0ELi2EEvPfPT_S1_PhS1_ii:
	.zero		1380


//--------------------- .nv.shared._Z18kQuantizeBlockwiseI13__nv_bfloat16Li256ELi2ELi0ELi2EEvPfPT_S1_PhS1_ii --------------------------
	.section	.nv.shared._Z18kQuantizeBlockwiseI13__nv_bfloat16Li256ELi2ELi0ELi2EEvPfPT_S1_PhS1_ii,"aw",@nobits
	.sectionflags	@""
	.align	16
.nv.shared._Z18kQuantizeBlockwiseI13__nv_bfloat16Li256ELi2ELi0ELi2EEvPfPT_S1_PhS1_ii:
	.zero		1708


//--------------------- .nv.shared._Z18kQuantizeBlockwiseI13__nv_bfloat16Li512ELi2ELi0ELi2EEvPfPT_S1_PhS1_ii --------------------------
	.section	.nv.shared._Z18kQuantizeBlockwiseI13__nv_bfloat16Li512ELi2ELi0ELi2EEvPfPT_S1_PhS1_ii,"aw",@nobits
	.sectionflags	@""
	.align	16
.nv.shared._Z18kQuantizeBlockwiseI13__nv_bfloat16Li512ELi2ELi0ELi2EEvPfPT_S1_PhS1_ii:
	.zero		2368


//--------------------- .nv.shared._Z18kQuantizeBlockwiseI13__nv_bfloat16Li1024ELi4ELi0ELi2EEvPfPT_S1_PhS1_ii --------------------------
	.section	.nv.shared._Z18kQuantizeBlockwiseI13__nv_bfloat16Li1024ELi4ELi0ELi2EEvPfPT_S1_PhS1_ii,"aw",@nobits
	.sectionflags	@""
	.align	16
.nv.shared._Z18kQuantizeBlockwiseI13__nv_bfloat16Li1024ELi4ELi0ELi2EEvPfPT_S1_PhS1_ii:
	.zero		3648


//--------------------- .nv.shared._Z18kQuantizeBlockwiseI13__nv_bfloat16Li2048ELi4ELi0ELi2EEvPfPT_S1_PhS1_ii --------------------------
	.section	.nv.shared._Z18kQuantizeBlockwiseI13__nv_bfloat16Li2048ELi4ELi0ELi2EEvPfPT_S1_PhS1_ii,"aw",@nobits
	.sectionflags	@""
	.align	16
.nv.shared._Z18kQuantizeBlockwiseI13__nv_bfloat16Li2048ELi4ELi0ELi2EEvPfPT_S1_PhS1_ii:
	.zero		6248


//--------------------- .nv.shared._Z18kQuantizeBlockwiseI13__nv_bfloat16Li4096ELi4ELi0ELi2EEvPfPT_S1_PhS1_ii --------------------------
	.section	.nv.shared._Z18kQuantizeBlockwiseI13__nv_bfloat16Li4096ELi4ELi0ELi2EEvPfPT_S1_PhS1_ii,"aw",@nobits
	.sectionflags	@""
	.align	16
.nv.shared._Z18kQuantizeBlockwiseI13__nv_bfloat16Li4096ELi4ELi0ELi2EEvPfPT_S1_PhS1_ii:
	.zero		11448


//--------------------- .nv.shared._Z18kQuantizeBlockwiseI13__nv_bfloat16Li64ELi2ELi0ELi1EEvPfPT_S1_PhS1_ii --------------------------
	.section	.nv.shared._Z18kQuantizeBlockwiseI13__nv_bfloat16Li64ELi2ELi0ELi1EEvPfPT_S1_PhS1_ii,"aw",@nobits
	.sectionflags	@""
	.align	16
.nv.shared._Z18kQuantizeBlockwiseI13__nv_bfloat16Li64ELi2ELi0ELi1EEvPfPT_S1_PhS1_ii:
	.zero		1216


//--------------------- .nv.shared._Z18kQuantizeBlockwiseI13__nv_bfloat16Li128ELi2ELi0ELi1EEvPfPT_S1_PhS1_ii --------------------------
	.section	.nv.shared._Z18kQuantizeBlockwiseI13__nv_bfloat16Li128ELi2ELi0ELi1EEvPfPT_S1_PhS1_ii,"aw",@nobits
	.sectionflags	@""
	.align	16
.nv.shared._Z18kQuantizeBlockwiseI13__nv_bfloat16Li128ELi2ELi0ELi1EEvPfPT_S1_PhS1_ii:
	.zero		1380


//--------------------- .nv.shared._Z18kQuantizeBlockwiseI13__nv_bfloat16Li256ELi2ELi0ELi1EEvPfPT_S1_PhS1_ii --------------------------
	.section	.nv.shared._Z18kQuantizeBlockwiseI13__nv_bfloat16Li256ELi2ELi0ELi1EEvPfPT_S1_PhS1_ii,"aw",@nobits
	.sectionflags	@""
	.align	16
.nv.shared._Z18kQuantizeBlockwiseI13__nv_bfloat16Li256ELi2ELi0ELi1EEvPfPT_S1_PhS1_ii:
	.zero		1708


//--------------------- .nv.shared._Z18kQuantizeBlockwiseI13__nv_bfloat16Li512ELi2ELi0ELi1EEvPfPT_S1_PhS1_ii --------------------------
	.section	.nv.shared._Z18kQuantizeBlockwiseI13__nv_bfloat16Li512ELi2ELi0ELi1EEvPfPT_S1_PhS1_ii,"aw",@nobits
	.sectionflags	@""
	.align	16
.nv.shared._Z18kQuantizeBlockwiseI13__nv_bfloat16Li512ELi2ELi0ELi1EEvPfPT_S1_PhS1_ii:
	.zero		2368


//--------------------- .nv.shared._Z18kQuantizeBlockwiseI13__nv_bfloat16Li1024ELi4ELi0ELi1EEvPfPT_S1_PhS1_ii --------------------------
	.section	.nv.shared._Z18kQuantizeBlockwiseI13__nv_bfloat16Li1024ELi4ELi0ELi1EEvPfPT_S1_PhS1_ii,"aw",@nobits
	.sectionflags	@""
	.align	16
.nv.shared._Z18kQuantizeBlockwiseI13__nv_bfloat16Li1024ELi4ELi0ELi1EEvPfPT_S1_PhS1_ii:
	.zero		3648


//--------------------- .nv.shared._Z18kQuantizeBlockwiseI13__nv_bfloat16Li2048ELi4ELi0ELi1EEvPfPT_S1_PhS1_ii --------------------------
	.section	.nv.shared._Z18kQuantizeBlockwiseI13__nv_bfloat16Li2048ELi4ELi0ELi1EEvPfPT_S1_PhS1_ii,"aw",@nobits
	.sectionflags	@""
	.align	16
.nv.shared._Z18kQuantizeBlockwiseI13__nv_bfloat16Li2048ELi4ELi0ELi1EEvPfPT_S1_PhS1_ii:
	.zero		6248


//--------------------- .nv.shared._Z18kQuantizeBlockwiseI13__nv_bfloat16Li4096ELi4ELi0ELi1EEvPfPT_S1_PhS1_ii --------------------------
	.section	.nv.shared._Z18kQuantizeBlockwiseI13__nv_bfloat16Li4096ELi4ELi0ELi1EEvPfPT_S1_PhS1_ii,"aw",@nobits
	.sectionflags	@""
	.align	16
.nv.shared._Z18kQuantizeBlockwiseI13__nv_bfloat16Li4096ELi4ELi0ELi1EEvPfPT_S1_PhS1_ii:
	.zero		11448


//--------------------- .nv.shared._Z18kQuantizeBlockwiseI13__nv_bfloat16Li64ELi2ELi0ELi0EEvPfPT_S1_PhS1_ii --------------------------
	.section	.nv.shared._Z18kQuantizeBlockwiseI13__nv_bfloat16Li64ELi2ELi0ELi0EEvPfPT_S1_PhS1_ii,"aw",@nobits
	.sectionflags	@""
	.align	16
.nv.shared._Z18kQuantizeBlockwiseI13__nv_bfloat16Li64ELi2ELi0ELi0EEvPfPT_S1_PhS1_ii:
	.zero		2272


//--------------------- .nv.shared._Z18kQuantizeBlockwiseI13__nv_bfloat16Li128ELi2ELi0ELi0EEvPfPT_S1_PhS1_ii --------------------------
	.section	.nv.shared._Z18kQuantizeBlockwiseI13__nv_bfloat16Li128ELi2ELi0ELi0EEvPfPT_S1_PhS1_ii,"aw",@nobits
	.sectionflags	@""
	.align	16
.nv.shared._Z18kQuantizeBlockwiseI13__nv_bfloat16Li128ELi2ELi0ELi0EEvPfPT_S1_PhS1_ii:
	.zero		2468


//--------------------- .nv.shared._Z18kQuantizeBlockwiseI13__nv_bfloat16Li256ELi2ELi0ELi0EEvPfPT_S1_PhS1_ii --------------------------
	.section	.nv.shared._Z18kQuantizeBlockwiseI13__nv_bfloat16Li256ELi2ELi0ELi0EEvPfPT_S1_PhS1_ii,"aw",@nobits
	.sectionflags	@""
	.align	16
.nv.shared._Z18kQuantizeBlockwiseI13__nv_bfloat16Li256ELi2ELi0ELi0EEvPfPT_S1_PhS1_ii:
	.zero		2860


//--------------------- .nv.shared._Z18kQuantizeBlockwiseI13__nv_bfloat16Li512ELi2ELi0ELi0EEvPfPT_S1_PhS1_ii --------------------------
	.section	.nv.shared._Z18kQuantizeBlockwiseI13__nv_bfloat16Li512ELi2ELi0ELi0EEvPfPT_S1_PhS1_ii,"aw",@nobits
	.sectionflags	@""
	.align	16
.nv.shared._Z18kQuantizeBlockwiseI13__nv_bfloat16Li512ELi2ELi0ELi0EEvPfPT_S1_PhS1_ii:
	.zero		3648


//--------------------- .nv.shared._Z18kQuantizeBlockwiseI13__nv_bfloat16Li1024ELi4ELi0ELi0EEvPfPT_S1_PhS1_ii --------------------------
	.section	.nv.shared._Z18kQuantizeBlockwiseI13__nv_bfloat16Li1024ELi4ELi0ELi0EEvPfPT_S1_PhS1_ii,"aw",@nobits
	.sectionflags	@""
	.align	16
.nv.shared._Z18kQuantizeBlockwiseI13__nv_bfloat16Li1024ELi4ELi0ELi0EEvPfPT_S1_PhS1_ii:
	.zero		5184


//--------------------- .nv.shared._Z18kQuantizeBlockwiseI13__nv_bfloat16Li2048ELi4ELi0ELi0EEvPfPT_S1_PhS1_ii --------------------------
	.section	.nv.shared._Z18kQuantizeBlockwiseI13__nv_bfloat16Li2048ELi4ELi0ELi0EEvPfPT_S1_PhS1_ii,"aw",@nobits
	.sectionflags	@""
	.align	16
.nv.shared._Z18kQuantizeBlockwiseI13__nv_bfloat16Li2048ELi4ELi0ELi0EEvPfPT_S1_PhS1_ii:
	.zero		8296


//--------------------- .nv.shared._Z18kQuantizeBlockwiseI13__nv_bfloat16Li4096ELi4ELi1ELi0EEvPfPT_S1_PhS1_ii --------------------------
	.section	.nv.shared._Z18kQuantizeBlockwiseI13__nv_bfloat16Li4096ELi4ELi1ELi0EEvPfPT_S1_PhS1_ii,"aw",@nobits
	.sectionflags	@""
	.align	16
.nv.shared._Z18kQuantizeBlockwiseI13__nv_bfloat16Li4096ELi4ELi1ELi0EEvPfPT_S1_PhS1_ii:
	.zero		30904


//--------------------- .nv.shared._Z18kQuantizeBlockwiseI13__nv_bfloat16Li4096ELi4ELi0ELi0EEvPfPT_S1_PhS1_ii --------------------------
	.section	.nv.shared._Z18kQuantizeBlockwiseI13__nv_bfloat16Li4096ELi4ELi0ELi0EEvPfPT_S1_PhS1_ii,"aw",@nobits
	.sectionflags	@""
	.align	16
.nv.shared._Z18kQuantizeBlockwiseI13__nv_bfloat16Li4096ELi4ELi0ELi0EEvPfPT_S1_PhS1_ii:
	.zero		14520


//--------------------- .nv.shared._Z18kQuantizeBlockwiseIfLi64ELi2ELi0ELi2EEvPfPT_S0_PhS0_ii --------------------------
	.section	.nv.shared._Z18kQuantizeBlockwiseIfLi64ELi2ELi0ELi2EEvPfPT_S0_PhS0_ii,"aw",@nobits
	.sectionflags	@""
	.align	16
.nv.shared._Z18kQuantizeBlockwiseIfLi64ELi2ELi0ELi2EEvPfPT_S0_PhS0_ii:
	.zero		1344


//--------------------- .nv.shared._Z18kQuantizeBlockwiseIfLi128ELi2ELi0ELi2EEvPfPT_S0_PhS0_ii --------------------------
	.section	.nv.shared._Z18kQuantizeBlockwiseIfLi128ELi2ELi0ELi2EEvPfPT_S0_PhS0_ii,"aw",@nobits
	.sectionflags	@""
	.align	16
.nv.shared._Z18kQuantizeBlockwiseIfLi128ELi2ELi0ELi2EEvPfPT_S0_PhS0_ii:
	.zero		1636


//--------------------- .nv.shared._Z18kQuantizeBlockwiseIfLi256ELi2ELi0ELi2EEvPfPT_S0_PhS0_ii --------------------------
	.section	.nv.shared._Z18kQuantizeBlockwiseIfLi256ELi2ELi0ELi2EEvPfPT_S0_PhS0_ii,"aw",@nobits
	.sectionflags	@""
	.align	16
.nv.shared._Z18kQuantizeBlockwiseIfLi256ELi2ELi0ELi2EEvPfPT_S0_PhS0_ii:
	.zero		2220


//--------------------- .nv.shared._Z18kQuantizeBlockwiseIfLi512ELi2ELi0ELi2EEvPfPT_S0_PhS0_ii --------------------------
	.section	.nv.shared._Z18kQuantizeBlockwiseIfLi512ELi2ELi0ELi2EEvPfPT_S0_PhS0_ii,"aw",@nobits
	.sectionflags	@""
	.align	16
.nv.shared._Z18kQuantizeBlockwiseIfLi512ELi2ELi0ELi2EEvPfPT_S0_PhS0_ii:
	.zero		3392


//--------------------- .nv.shared._Z18kQuantizeBlockwiseIfLi1024ELi4ELi0ELi2EEvPfPT_S0_PhS0_ii --------------------------
	.section	.nv.shared._Z18kQuantizeBlockwiseIfLi1024ELi4ELi0ELi2EEvPfPT_S0_PhS0_ii,"aw",@nobits
	.sectionflags	@""
	.align	16
.nv.shared._Z18kQuantizeBlockwiseIfLi1024ELi4ELi0ELi2EEvPfPT_S0_PhS0_ii:
	.zero		5696


//--------------------- .nv.shared._Z18kQuantizeBlockwiseIfLi2048ELi4ELi0ELi2EEvPfPT_S0_PhS0_ii --------------------------
	.section	.nv.shared._Z18kQuantizeBlockwiseIfLi2048ELi4ELi0ELi2EEvPfPT_S0_PhS0_ii,"aw",@nobits
	.sectionflags	@""
	.align	16
.nv.shared._Z18kQuantizeBlockwiseIfLi2048ELi4ELi0ELi2EEvPfPT_S0_PhS0_ii:
	.zero		10344


//--------------------- .nv.shared._Z18kQuantizeBlockwiseIfLi4096ELi4ELi0ELi2EEvPfPT_S0_PhS0_ii --------------------------
	.section	.nv.shared._Z18kQuantizeBlockwiseIfLi4096ELi4ELi0ELi2EEvPfPT_S0_PhS0_ii,"aw",@nobits
	.sectionflags	@""
	.align	16
.nv.shared._Z18kQuantizeBlockwiseIfLi4096ELi4ELi0ELi2EEvPfPT_S0_PhS0_ii:
	.zero		19640


//--------------------- .nv.shared._Z18kQuantizeBlockwiseIfLi64ELi2ELi0ELi1EEvPfPT_S0_PhS0_ii --------------------------
	.section	.nv.shared._Z18kQuantizeBlockwiseIfLi64ELi2ELi0ELi1EEvPfPT_S0_PhS0_ii,"aw",@nobits
	.sectionflags	@""
	.align	16
.nv.shared._Z18kQuantizeBlockwiseIfLi64ELi2ELi0ELi1EEvPfPT_S0_PhS0_ii:
	.zero		1344


//--------------------- .nv.shared._Z18kQuantizeBlockwiseIfLi128ELi2ELi0ELi1EEvPfPT_S0_PhS0_ii --------------------------
	.section	.nv.shared._Z18kQuantizeBlockwiseIfLi128ELi2ELi0ELi1EEvPfPT_S0_PhS0_ii,"aw",@nobits
	.sectionflags	@""
	.align	16
.nv.shared._Z18kQuantizeBlockwiseIfLi128ELi2ELi0ELi1EEvPfPT_S0_PhS0_ii:
	.zero		1636


//--------------------- .nv.shared._Z18kQuantizeBlockwiseIfLi256ELi2ELi0ELi1EEvPfPT_S0_PhS0_ii --------------------------
	.section	.nv.shared._Z18kQuantizeBlockwiseIfLi256ELi2ELi0ELi1EEvPfPT_S0_PhS0_ii,"aw",@nobits
	.sectionflags	@""
	.align	16
.nv.shared._Z18kQuantizeBlockwiseIfLi256ELi2ELi0ELi1EEvPfPT_S0_PhS0_ii:
	.zero		2220


//--------------------- .nv.shared._Z18kQuantizeBlockwiseIfLi512ELi2ELi0ELi1EEvPfPT_S0_PhS0_ii --------------------------
	.section	.nv.shared._Z18kQuantizeBlockwiseIfLi512ELi2ELi0ELi1EEvPfPT_S0_PhS0_ii,"aw",@nobits
	.sectionflags	@""
	.align	16
.nv.shared._Z18kQuantizeBlockwiseIfLi512ELi2ELi0ELi1EEvPfPT_S0_PhS0_ii:
	.zero		3392


//--------------------- .nv.shared._Z18kQuantizeBlockwiseIfLi1024ELi4ELi0ELi1EEvPfPT_S0_PhS0_ii --------------------------
	.section	.nv.shared._Z18kQuantizeBlockwiseIfLi1024ELi4ELi0ELi1EEvPfPT_S0_PhS0_ii,"aw",@nobits
	.sectionflags	@""
	.align	16
.nv.shared._Z18kQuantizeBlockwiseIfLi1024ELi4ELi0ELi1EEvPfPT_S0_PhS0_ii:
	.zero		5696


//--------------------- .nv.shared._Z18kQuantizeBlockwiseIfLi2048ELi4ELi0ELi1EEvPfPT_S0_PhS0_ii --------------------------
	.section	.nv.shared._Z18kQuantizeBlockwiseIfLi2048ELi4ELi0ELi1EEvPfPT_S0_PhS0_ii,"aw",@nobits
	.sectionflags	@""
	.align	16
.nv.shared._Z18kQuantizeBlockwiseIfLi2048ELi4ELi0ELi1EEvPfPT_S0_PhS0_ii:
	.zero		10344


//--------------------- .nv.shared._Z18kQuantizeBlockwiseIfLi4096ELi4ELi0ELi1EEvPfPT_S0_PhS0_ii --------------------------
	.section	.nv.shared._Z18kQuantizeBlockwiseIfLi4096ELi4ELi0ELi1EEvPfPT_S0_PhS0_ii,"aw",@nobits
	.sectionflags	@""
	.align	16
.nv.shared._Z18kQuantizeBlockwiseIfLi4096ELi4ELi0ELi1EEvPfPT_S0_PhS0_ii:
	.zero		19640


//--------------------- .nv.shared._Z18kQuantizeBlockwiseIfLi64ELi2ELi0ELi0EEvPfPT_S0_PhS0_ii --------------------------
	.section	.nv.shared._Z18kQuantizeBlockwiseIfLi64ELi2ELi0ELi0EEvPfPT_S0_PhS0_ii,"aw",@nobits
	.sectionflags	@""
	.align	16
.nv.shared._Z18kQuantizeBlockwiseIfLi64ELi2ELi0ELi0EEvPfPT_S0_PhS0_ii:
	.zero		2400


//--------------------- .nv.shared._Z18kQuantizeBlockwiseIfLi128ELi2ELi0ELi0EEvPfPT_S0_PhS0_ii --------------------------
	.section	.nv.shared._Z18kQuantizeBlockwiseIfLi128ELi2ELi0ELi0EEvPfPT_S0_PhS0_ii,"aw",@nobits
	.sectionflags	@""
	.align	16
.nv.shared._Z18kQuantizeBlockwiseIfLi128ELi2ELi0ELi0EEvPfPT_S0_PhS0_ii:
	.zero		2724


//--------------------- .nv.shared._Z18kQuantizeBlockwiseIfLi256ELi2ELi0ELi0EEvPfPT_S0_PhS0_ii --------------------------
	.section	.nv.shared._Z18kQuantizeBlockwiseIfLi256ELi2ELi0ELi0EEvPfPT_S0_PhS0_ii,"aw",@nobits
	.sectionflags	@""
	.align	16
.nv.shared._Z18kQuantizeBlockwiseIfLi256ELi2ELi0ELi0EEvPfPT_S0_PhS0_ii:
	.zero		3372


//--------------------- .nv.shared._Z18kQuantizeBlockwiseIfLi512ELi2ELi0ELi0EEvPfPT_S0_PhS0_ii --------------------------
	.section	.nv.shared._Z18kQuantizeBlockwiseIfLi512ELi2ELi0ELi0EEvPfPT_S0_PhS0_ii,"aw",@nobits
	.sectionflags	@""
	.align	16
.nv.shared._Z18kQuantizeBlockwiseIfLi512ELi2ELi0ELi0EEvPfPT_S0_PhS0_ii:
	.zero		4672


//--------------------- .nv.shared._Z18kQuantizeBlockwiseIfLi1024ELi4ELi0ELi0EEvPfPT_S0_PhS0_ii --------------------------
	.section	.nv.shared._Z18kQuantizeBlockwiseIfLi1024ELi4ELi0ELi0EEvPfPT_S0_PhS0_ii,"aw",@nobits
	.sectionflags	@""
	.align	16
.nv.shared._Z18kQuantizeBlockwiseIfLi1024ELi4ELi0ELi0EEvPfPT_S0_PhS0_ii:
	.zero		7232


//--------------------- .nv.shared._Z18kQuantizeBlockwiseIfLi2048ELi4ELi0ELi0EEvPfPT_S0_PhS0_ii --------------------------
	.section	.nv.shared._Z18kQuantizeBlockwiseIfLi2048ELi4ELi0ELi0EEvPfPT_S0_PhS0_ii,"aw",@nobits
	.sectionflags	@""
	.align	16
.nv.shared._Z18kQuantizeBlockwiseIfLi2048ELi4ELi0ELi0EEvPfPT_S0_PhS0_ii:
	.zero		12392


//--------------------- .nv.shared._Z18kQuantizeBlockwiseIfLi4096ELi4ELi1ELi0EEvPfPT_S0_PhS0_ii --------------------------
	.section	.nv.shared._Z18kQuantizeBlockwiseIfLi4096ELi4ELi1ELi0EEvPfPT_S0_PhS0_ii,"aw",@nobits
	.sectionflags	@""
	.align	16
.nv.shared._Z18kQuantizeBlockwiseIfLi4096ELi4ELi1ELi0EEvPfPT_S0_PhS0_ii:
	.zero		39096


//--------------------- .nv.shared._Z18kQuantizeBlockwiseIfLi4096ELi4ELi0ELi0EEvPfPT_S0_PhS0_ii --------------------------
	.section	.nv.shared._Z18kQuantizeBlockwiseIfLi4096ELi4ELi0ELi0EEvPfPT_S0_PhS0_ii,"aw",@nobits
	.sectionflags	@""
	.align	16
.nv.shared._Z18kQuantizeBlockwiseIfLi4096ELi4ELi0ELi0EEvPfPT_S0_PhS0_ii:
	.zero		22712


//--------------------- .nv.shared._Z18kQuantizeBlockwiseI6__halfLi64ELi2ELi0ELi2EEvPfPT_S1_PhS1_ii --------------------------
	.section	.nv.shared._Z18kQuantizeBlockwiseI6__halfLi64ELi2ELi0ELi2EEvPfPT_S1_PhS1_ii,"aw",@nobits
	.sectionflags	@""
	.align	16
.nv.shared._Z18kQuantizeBlockwiseI6__halfLi64ELi2ELi0ELi2EEvPfPT_S1_PhS1_ii:
	.zero		1216


//--------------------- .nv.shared._Z18kQuantizeBlockwiseI6__halfLi128ELi2ELi0ELi2EEvPfPT_S1_PhS1_ii --------------------------
	.section	.nv.shared._Z18kQuantizeBlockwiseI6__halfLi128ELi2ELi0ELi2EEvPfPT_S1_PhS1_ii,"aw",@nobits
	.sectionflags	@""
	.align	16
.nv.shared._Z18kQuantizeBlockwiseI6__halfLi128ELi2ELi0ELi2EEvPfPT_S1_PhS1_ii:
	.zero		1380


//--------------------- .nv.shared._Z18kQuantizeBlockwiseI6__halfLi256ELi2ELi0ELi2EEvPfPT_S1_PhS1_ii --------------------------
	.section	.nv.shared._Z18kQuantizeBlockwiseI6__halfLi256ELi2ELi0ELi2EEvPfPT_S1_PhS1_ii,"aw",@nobits
	.sectionflags	@""
	.align	16
.nv.shared._Z18kQuantizeBlockwiseI6__halfLi256ELi2ELi0ELi2EEvPfPT_S1_PhS1_ii:
	.zero		1708


//--------------------- .nv.shared._Z18kQuantizeBlockwiseI6__halfLi512ELi2ELi0ELi2EEvPfPT_S1_PhS1_ii --------------------------
	.section	.nv.shared._Z18kQuantizeBlockwiseI6__halfLi512ELi2ELi0ELi2EEvPfPT_S1_PhS1_ii,"aw",@nobits
	.sectionflags	@""
	.align	16
.nv.shared._Z18kQuantizeBlockwiseI6__halfLi512ELi2ELi0ELi2EEvPfPT_S1_PhS1_ii:
	.zero		2368


//--------------------- .nv.shared._Z18kQuantizeBlockwiseI6__halfLi1024ELi4ELi0ELi2EEvPfPT_S1_PhS1_ii --------------------------
	.section	.nv.shared._Z18kQuantizeBlockwiseI6__halfLi1024ELi4ELi0ELi2EEvPfPT_S1_PhS1_ii,"aw",@nobits
	.sectionflags	@""
	.align	16
.nv.shared._Z18kQuantizeBlockwiseI6__halfLi1024ELi4ELi0ELi2EEvPfPT_S1_PhS1_ii:
	.zero		3648


//--------------------- .nv.shared._Z18kQuantizeBlockwiseI6__halfLi2048ELi4ELi0ELi2EEvPfPT_S1_PhS1_ii --------------------------
	.section	.nv.shared._Z18kQuantizeBlockwiseI6__halfLi2048ELi4ELi0ELi2EEvPfPT_S1_PhS1_ii,"aw",@nobits
	.sectionflags	@""
	.align	16
.nv.shared._Z18kQuantizeBlockwiseI6__halfLi2048ELi4ELi0ELi2EEvPfPT_S1_PhS1_ii:
	.zero		6248


//--------------------- .nv.shared._Z18kQuantizeBlockwiseI6__halfLi4096ELi4ELi0ELi2EEvPfPT_S1_PhS1_ii --------------------------
	.section	.nv.shared._Z18kQuantizeBlockwiseI6__halfLi4096ELi4ELi0ELi2EEvPfPT_S1_PhS1_ii,"aw",@nobits
	.sectionflags	@""
	.align	16
.nv.shared._Z18kQuantizeBlockwiseI6__halfLi4096ELi4ELi0ELi2EEvPfPT_S1_PhS1_ii:
	.zero		11448


//--------------------- .nv.shared._Z18kQuantizeBlockwiseI6__halfLi64ELi2ELi0ELi1EEvPfPT_S1_PhS1_ii --------------------------
	.section	.nv.shared._Z18kQuantizeBlockwiseI6__halfLi64ELi2ELi0ELi1EEvPfPT_S1_PhS1_ii,"aw",@nobits
	.sectionflags	@""
	.align	16
.nv.shared._Z18kQuantizeBlockwiseI6__halfLi64ELi2ELi0ELi1EEvPfPT_S1_PhS1_ii:
	.zero		1216


//--------------------- .nv.shared._Z18kQuantizeBlockwiseI6__halfLi128ELi2ELi0ELi1EEvPfPT_S1_PhS1_ii --------------------------
	.section	.nv.shared._Z18kQuantizeBlockwiseI6__halfLi128ELi2ELi0ELi1EEvPfPT_S1_PhS1_ii,"aw",@nobits
	.sectionflags	@""
	.align	16
.nv.shared._Z18kQuantizeBlockwiseI6__halfLi128ELi2ELi0ELi1EEvPfPT_S1_PhS1_ii:
	.zero		1380


//--------------------- .nv.shared._Z18kQuantizeBlockwiseI6__halfLi256ELi2ELi0ELi1EEvPfPT_S1_PhS1_ii --------------------------
	.section	.nv.shared._Z18kQuantizeBlockwiseI6__halfLi256ELi2ELi0ELi1EEvPfPT_S1_PhS1_ii,"aw",@nobits
	.sectionflags	@""
	.align	16
.nv.shared._Z18kQuantizeBlockwiseI6__halfLi256ELi2ELi0ELi1EEvPfPT_S1_PhS1_ii:
	.zero		1708


//--------------------- .nv.shared._Z18kQuantizeBlockwiseI6__halfLi512ELi2ELi0ELi1EEvPfPT_S1_PhS1_ii --------------------------
	.section	.nv.shared._Z18kQuantizeBlockwiseI6__halfLi512ELi2ELi0ELi1EEvPfPT_S1_PhS1_ii,"aw",@nobits
	.sectionflags	@""
	.align	16
.nv.shared._Z18kQuantizeBlockwiseI6__halfLi512ELi2ELi0ELi1EEvPfPT_S1_PhS1_ii:
	.zero		2368


//--------------------- .nv.shared._Z18kQuantizeBlockwiseI6__halfLi1024ELi4ELi0ELi1EEvPfPT_S1_PhS1_ii --------------------------
	.section	.nv.shared._Z18kQuantizeBlockwiseI6__halfLi1024ELi4ELi0ELi1EEvPfPT_S1_PhS1_ii,"aw",@nobits
	.sectionflags	@""
	.align	16
.nv.shared._Z18kQuantizeBlockwiseI6__halfLi1024ELi4ELi0ELi1EEvPfPT_S1_PhS1_ii:
	.zero		3648


//--------------------- .nv.shared._Z18kQuantizeBlockwiseI6__halfLi2048ELi4ELi0ELi1EEvPfPT_S1_PhS1_ii --------------------------
	.section	.nv.shared._Z18kQuantizeBlockwiseI6__halfLi2048ELi4ELi0ELi1EEvPfPT_S1_PhS1_ii,"aw",@nobits
	.sectionflags	@""
	.align	16
.nv.shared._Z18kQuantizeBlockwiseI6__halfLi2048ELi4ELi0ELi1EEvPfPT_S1_PhS1_ii:
	.zero		6248


//--------------------- .nv.shared._Z18kQuantizeBlockwiseI6__halfLi4096ELi4ELi0ELi1EEvPfPT_S1_PhS1_ii --------------------------
	.section	.nv.shared._Z18kQuantizeBlockwiseI6__halfLi4096ELi4ELi0ELi1EEvPfPT_S1_PhS1_ii,"aw",@nobits
	.sectionflags	@""
	.align	16
.nv.shared._Z18kQuantizeBlockwiseI6__halfLi4096ELi4ELi0ELi1EEvPfPT_S1_PhS1_ii:
	.zero		11448


//--------------------- .nv.shared._Z18kQuantizeBlockwiseI6__halfLi64ELi2ELi0ELi0EEvPfPT_S1_PhS1_ii --------------------------
	.section	.nv.shared._Z18kQuantizeBlockwiseI6__halfLi64ELi2ELi0ELi0EEvPfPT_S1_PhS1_ii,"aw",@nobits
	.sectionflags	@""
	.align	16
.nv.shared._Z18kQuantizeBlockwiseI6__halfLi64ELi2ELi0ELi0EEvPfPT_S1_PhS1_ii:
	.zero		2272


//--------------------- .nv.shared._Z18kQuantizeBlockwiseI6__halfLi128ELi2ELi0ELi0EEvPfPT_S1_PhS1_ii --------------------------
	.section	.nv.shared._Z18kQuantizeBlockwiseI6__halfLi128ELi2ELi0ELi0EEvPfPT_S1_PhS1_ii,"aw",@nobits
	.sectionflags	@""
	.align	16
.nv.shared._Z18kQuantizeBlockwiseI6__halfLi128ELi2ELi0ELi0EEvPfPT_S1_PhS1_ii:
	.zero		2468


//--------------------- .nv.shared._Z18kQuantizeBlockwiseI6__halfLi256ELi2ELi0ELi0EEvPfPT_S1_PhS1_ii --------------------------
	.section	.nv.shared._Z18kQuantizeBlockwiseI6__halfLi256ELi2ELi0ELi0EEvPfPT_S1_PhS1_ii,"aw",@nobits
	.sectionflags	@""
	.align	16
.nv.shared._Z18kQuantizeBlockwiseI6__halfLi256ELi2ELi0ELi0EEvPfPT_S1_PhS1_ii:
	.zero		2860


//--------------------- .nv.shared._Z18kQuantizeBlockwiseI6__halfLi512ELi2ELi0ELi0EEvPfPT_S1_PhS1_ii --------------------------
	.section	.nv.shared._Z18kQuantizeBlockwiseI6__halfLi512ELi2ELi0ELi0EEvPfPT_S1_PhS1_ii,"aw",@nobits
	.sectionflags	@""
	.align	16
.nv.shared._Z18kQuantizeBlockwiseI6__halfLi512ELi2ELi0ELi0EEvPfPT_S1_PhS1_ii:
	.zero		3648


//--------------------- .nv.shared._Z18kQuantizeBlockwiseI6__halfLi1024ELi4ELi0ELi0EEvPfPT_S1_PhS1_ii --------------------------
	.section	.nv.shared._Z18kQuantizeBlockwiseI6__halfLi1024ELi4ELi0ELi0EEvPfPT_S1_PhS1_ii,"aw",@nobits
	.sectionflags	@""
	.align	16
.nv.shared._Z18kQuantizeBlockwiseI6__halfLi1024ELi4ELi0ELi0EEvPfPT_S1_PhS1_ii:
	.zero		5184


//--------------------- .nv.shared._Z18kQuantizeBlockwiseI6__halfLi2048ELi4ELi0ELi0EEvPfPT_S1_PhS1_ii --------------------------
	.section	.nv.shared._Z18kQuantizeBlockwiseI6__halfLi2048ELi4ELi0ELi0EEvPfPT_S1_PhS1_ii,"aw",@nobits
	.sectionflags	@""
	.align	16
.nv.shared._Z18kQuantizeBlockwiseI6__halfLi2048ELi4ELi0ELi0EEvPfPT_S1_PhS1_ii:
	.zero		8296


//--------------------- .nv.shared._Z18kQuantizeBlockwiseI6__halfLi4096ELi4ELi1ELi0EEvPfPT_S1_PhS1_ii --------------------------
	.section	.nv.shared._Z18kQuantizeBlockwiseI6__halfLi4096ELi4ELi1ELi0EEvPfPT_S1_PhS1_ii,"aw",@nobits
	.sectionflags	@""
	.align	16
.nv.shared._Z18kQuantizeBlockwiseI6__halfLi4096ELi4ELi1ELi0EEvPfPT_S1_PhS1_ii:
	.zero		30904


//--------------------- .nv.shared._Z18kQuantizeBlockwiseI6__halfLi4096ELi4ELi0ELi0EEvPfPT_S1_PhS1_ii --------------------------
	.section	.nv.shared._Z18kQuantizeBlockwiseI6__halfLi4096ELi4ELi0ELi0EEvPfPT_S1_PhS1_ii,"aw",@nobits
	.sectionflags	@""
	.align	16
.nv.shared._Z18kQuantizeBlockwiseI6__halfLi4096ELi4ELi0ELi0EEvPfPT_S1_PhS1_ii:
	.zero		14520


//--------------------- .nv.shared._Z21kOptimizer32bit2StateI13__nv_bfloat16Li6EEvPT_S2_PfS3_S3_ffffffffiffbi --------------------------
	.section	.nv.shared._Z21kOptimizer32bit2StateI13__nv_bfloat16Li6EEvPT_S2_PfS3_S3_ffffffffiffbi,"aw",@nobits
	.sectionflags	@""
	.align	16
.nv.shared._Z21kOptimizer32bit2StateI13__nv_bfloat16Li6EEvPT_S2_PfS3_S3_ffffffffiffbi:
	.zero		17424


//--------------------- .nv.shared._Z21kOptimizer32bit2StateI6__halfLi6EEvPT_S2_PfS3_S3_ffffffffiffbi --------------------------
	.section	.nv.shared._Z21kOptimizer32bit2StateI6__halfLi6EEvPT_S2_PfS3_S3_ffffffffiffbi,"aw",@nobits
	.sectionflags	@""
	.align	16
.nv.shared._Z21kOptimizer32bit2StateI6__halfLi6EEvPT_S2_PfS3_S3_ffffffffiffbi:
	.zero		17424


//--------------------- .nv.shared._Z21kOptimizer32bit2StateIfLi6EEvPT_S1_PfS2_S2_ffffffffiffbi --------------------------
	.section	.nv.shared._Z21kOptimizer32bit2StateIfLi6EEvPT_S1_PfS2_S2_ffffffffiffbi,"aw",@nobits
	.sectionflags	@""
	.align	16
.nv.shared._Z21kOptimizer32bit2StateIfLi6EEvPT_S1_PfS2_S2_ffffffffiffbi:
	.zero		17424


//--------------------- .nv.shared._Z21kOptimizer32bit2StateI13__nv_bfloat16Li0EEvPT_S2_PfS3_S3_ffffffffiffbi --------------------------
	.section	.nv.shared._Z21kOptimizer32bit2StateI13__nv_bfloat16Li0EEvPT_S2_PfS3_S3_ffffffffiffbi,"aw",@nobits
	.sectionflags	@""
	.align	16
.nv.shared._Z21kOptimizer32bit2StateI13__nv_bfloat16Li0EEvPT_S2_PfS3_S3_ffffffffiffbi:
	.zero		17424


//--------------------- .nv.shared._Z21kOptimizer32bit2StateI6__halfLi0EEvPT_S2_PfS3_S3_ffffffffiffbi --------------------------
	.section	.nv.shared._Z21kOptimizer32bit2StateI6__halfLi0EEvPT_S2_PfS3_S3_ffffffffiffbi,"aw",@nobits
	.sectionflags	@""
	.align	16
.nv.shared._Z21kOptimizer32bit2StateI6__halfLi0EEvPT_S2_PfS3_S3_ffffffffiffbi:
	.zero		17424


//--------------------- .nv.shared._Z21kOptimizer32bit2StateIfLi0EEvPT_S1_PfS2_S2_ffffffffiffbi --------------------------
	.section	.nv.shared._Z21kOptimizer32bit2StateIfLi0EEvPT_S1_PfS2_S2_ffffffffiffbi,"aw",@nobits
	.sectionflags	@""
	.align	16
.nv.shared._Z21kOptimizer32bit2StateIfLi0EEvPT_S1_PfS2_S2_ffffffffiffbi:
	.zero		17424


//--------------------- .nv.shared._Z33kPreconditionOptimizer32bit2StateI13__nv_bfloat16Li6ELi4096ELi8EEvPT_S2_PfS3_S3_ffffiffi --------------------------
	.section	.nv.shared._Z33kPreconditionOptimizer32bit2StateI13__nv_bfloat16Li6ELi4096ELi8EEvPT_S2_PfS3_S3_ffffiffi,"aw",@nobits
	.sectionflags	@""
	.align	16
.nv.shared._Z33kPreconditionOptimizer32bit2StateI13__nv_bfloat16Li6ELi4096ELi8EEvPT_S2_PfS3_S3_ffffiffi:
	.zero		17920


//--------------------- .nv.shared._Z33kPreconditionOptimizer32bit2StateI6__halfLi6ELi4096ELi8EEvPT_S2_PfS3_S3_ffffiffi --------------------------
	.section	.nv.shared._Z33kPreconditionOptimizer32bit2StateI6__halfLi6ELi4096ELi8EEvPT_S2_PfS3_S3_ffffiffi,"aw",@nobits
	.sectionflags	@""
	.align	16
.nv.shared._Z33kPreconditionOptimizer32bit2StateI6__halfLi6ELi4096ELi8EEvPT_S2_PfS3_S3_ffffiffi:
	.zero		17920


//--------------------- .nv.shared._Z33kPreconditionOptimizer32bit2StateIfLi6ELi4096ELi8EEvPT_S1_PfS2_S2_ffffiffi --------------------------
	.section	.nv.shared._Z33kPreconditionOptimizer32bit2StateIfLi6ELi4096ELi8EEvPT_S1_PfS2_S2_ffffiffi,"aw",@nobits
	.sectionflags	@""
	.align	16
.nv.shared._Z33kPreconditionOptimizer32bit2StateIfLi6ELi4096ELi8EEvPT_S1_PfS2_S2_ffffiffi:
	.zero		17920


//--------------------- .nv.shared._Z33kPreconditionOptimizer32bit2StateI13__nv_bfloat16Li0ELi4096ELi8EEvPT_S2_PfS3_S3_ffffiffi --------------------------
	.section	.nv.shared._Z33kPreconditionOptimizer32bit2StateI13__nv_bfloat16Li0ELi4096ELi8EEvPT_S2_PfS3_S3_ffffiffi,"aw",@nobits
	.sectionflags	@""
	.align	16
.nv.shared._Z33kPreconditionOptimizer32bit2StateI13__nv_bfloat16Li0ELi4096ELi8EEvPT_S2_PfS3_S3_ffffiffi:
	.zero		17920


//--------------------- .nv.shared._Z33kPreconditionOptimizer32bit2StateI6__halfLi0ELi4096ELi8EEvPT_S2_PfS3_S3_ffffiffi --------------------------
	.section	.nv.shared._Z33kPreconditionOptimizer32bit2StateI6__halfLi0ELi4096ELi8EEvPT_S2_PfS3_S3_ffffiffi,"aw",@nobits
	.sectionflags	@""
	.align	16
.nv.shared._Z33kPreconditionOptimizer32bit2StateI6__halfLi0ELi4096ELi8EEvPT_S2_PfS3_S3_ffffiffi:
	.zero		17920


//--------------------- .nv.shared._Z33kPreconditionOptimizer32bit2StateIfLi0ELi4096ELi8EEvPT_S1_PfS2_S2_ffffiffi --------------------------
	.section	.nv.shared._Z33kPreconditionOptimizer32bit2StateIfLi0ELi4096ELi8EEvPT_S1_PfS2_S2_ffffiffi,"aw",@nobits
	.sectionflags	@""
	.align	16
.nv.shared._Z33kPreconditionOptimizer32bit2StateIfLi0ELi4096ELi8EEvPT_S1_PfS2_S2_ffffiffi:
	.zero		17920


//--------------------- .nv.shared._Z21kOptimizer32bit1StateI13__nv_bfloat16Li4EEvPT_S2_PfS3_ffffffiffbi --------------------------
	.section	.nv.shared._Z21kOptimizer32bit1StateI13__nv_bfloat16Li4EEvPT_S2_PfS3_ffffffiffbi,"aw",@nobits
	.sectionflags	@""
	.align	16
.nv.shared._Z21kOptimizer32bit1StateI13__nv_bfloat16Li4EEvPT_S2_PfS3_ffffffiffbi:
	.zero		17424


//--------------------- .nv.shared._Z21kOptimizer32bit1StateIfLi4EEvPT_S1_PfS2_ffffffiffbi --------------------------
	.section	.nv.shared._Z21kOptimizer32bit1StateIfLi4EEvPT_S1_PfS2_ffffffiffbi,"aw",@nobits
	.sectionflags	@""
	.align	16
.nv.shared._Z21kOptimizer32bit1StateIfLi4EEvPT_S1_PfS2_ffffffiffbi:
	.zero		17424


//--------------------- .nv.shared._Z21kOptimizer32bit1StateI6__halfLi4EEvPT_S2_PfS3_ffffffiffbi --------------------------
	.section	.nv.shared._Z21kOptimizer32bit1StateI6__halfLi4EEvPT_S2_PfS3_ffffffiffbi,"aw",@nobits
	.sectionflags	@""
	.align	16
.nv.shared._Z21kOptimizer32bit1StateI6__halfLi4EEvPT_S2_PfS3_ffffffiffbi:
	.zero		17424


//--------------------- .nv.shared._Z21kOptimizer32bit1StateI13__nv_bfloat16Li5EEvPT_S2_PfS3_ffffffiffbi --------------------------
	.section	.nv.shared._Z21kOptimizer32bit1StateI13__nv_bfloat16Li5EEvPT_S2_PfS3_ffffffiffbi,"aw",@nobits
	.sectionflags	@""
	.align	16
.nv.shared._Z21kOptimizer32bit1StateI13__nv_bfloat16Li5EEvPT_S2_PfS3_ffffffiffbi:
	.zero		17424


//--------------------- .nv.shared._Z21kOptimizer32bit1StateIfLi5EEvPT_S1_PfS2_ffffffiffbi --------------------------
	.section	.nv.shared._Z21kOptimizer32bit1StateIfLi5EEvPT_S1_PfS2_ffffffiffbi,"aw",@nobits
	.sectionflags	@""
	.align	16
.nv.shared._Z21kOptimizer32bit1StateIfLi5EEvPT_S1_PfS2_ffffffiffbi:
	.zero		17424


//--------------------- .nv.shared._Z21kOptimizer32bit1StateI6__halfLi5EEvPT_S2_PfS3_ffffffiffbi --------------------------
	.section	.nv.shared._Z21kOptimizer32bit1StateI6__halfLi5EEvPT_S2_PfS3_ffffffiffbi,"aw",@nobits
	.sectionflags	@""
	.align	16
.nv.shared._Z21kOptimizer32bit1StateI6__halfLi5EEvPT_S2_PfS3_ffffffiffbi:
	.zero		17424


//--------------------- .nv.shared._Z21kOptimizer32bit1StateI13__nv_bfloat16Li2EEvPT_S2_PfS3_ffffffiffbi --------------------------
	.section	.nv.shared._Z21kOptimizer32bit1StateI13__nv_bfloat16Li2EEvPT_S2_PfS3_ffffffiffbi,"aw",@nobits
	.sectionflags	@""
	.align	16
.nv.shared._Z21kOptimizer32bit1StateI13__nv_bfloat16Li2EEvPT_S2_PfS3_ffffffiffbi:
	.zero		17424


//--------------------- .nv.shared._Z21kOptimizer32bit1StateIfLi2EEvPT_S1_PfS2_ffffffiffbi --------------------------
	.section	.nv.shared._Z21kOptimizer32bit1StateIfLi2EEvPT_S1_PfS2_ffffffiffbi,"aw",@nobits
	.sectionflags	@""
	.align	16
.nv.shared._Z21kOptimizer32bit1StateIfLi2EEvPT_S1_PfS2_ffffffiffbi:
	.zero		17424


//--------------------- .nv.shared._Z21kOptimizer32bit1StateI6__halfLi2EEvPT_S2_PfS3_ffffffiffbi --------------------------
	.section	.nv.shared._Z21kOptimizer32bit1StateI6__halfLi2EEvPT_S2_PfS3_ffffffiffbi,"aw",@nobits
	.sectionflags	@""
	.align	16
.nv.shared._Z21kOptimizer32bit1StateI6__halfLi2EEvPT_S2_PfS3_ffffffiffbi:
	.zero		17424


//--------------------- .nv.shared._Z21kOptimizer32bit1StateI13__nv_bfloat16Li1EEvPT_S2_PfS3_ffffffiffbi --------------------------
	.section	.nv.shared._Z21kOptimizer32bit1StateI13__nv_bfloat16Li1EEvPT_S2_PfS3_ffffffiffbi,"aw",@nobits
	.sectionflags	@""
	.align	16
.nv.shared._Z21kOptimizer32bit1StateI13__nv_bfloat16Li1EEvPT_S2_PfS3_ffffffiffbi:
	.zero		17424


//--------------------- .nv.shared._Z21kOptimizer32bit1StateIfLi1EEvPT_S1_PfS2_ffffffiffbi --------------------------
	.section	.nv.shared._Z21kOptimizer32bit1StateIfLi1EEvPT_S1_PfS2_ffffffiffbi,"aw",@nobits
	.sectionflags	@""
	.align	16
.nv.shared._Z21kOptimizer32bit1StateIfLi1EEvPT_S1_PfS2_ffffffiffbi:
	.zero		17424


//--------------------- .nv.shared._Z21kOptimizer32bit1StateI6__halfLi1EEvPT_S2_PfS3_ffffffiffbi --------------------------
	.section	.nv.shared._Z21kOptimizer32bit1StateI6__halfLi1EEvPT_S2_PfS3_ffffffiffbi,"aw",@nobits
	.sectionflags	@""
	.align	16
.nv.shared._Z21kOptimizer32bit1StateI6__halfLi1EEvPT_S2_PfS3_ffffffiffbi:
	.zero		17424


//--------------------- .nv.shared._Z33kPreconditionOptimizer32bit1StateI13__nv_bfloat16Li4ELi4096ELi8EEvPT_S2_PfS3_ffffiffi --------------------------
	.section	.nv.shared._Z33kPreconditionOptimizer32bit1StateI13__nv_bfloat16Li4ELi4096ELi8EEvPT_S2_PfS3_ffffiffi,"aw",@nobits
	.sectionflags	@""
	.align	16
.nv.shared._Z33kPreconditionOptimizer32bit1StateI13__nv_bfloat16Li4ELi4096ELi8EEvPT_S2_PfS3_ffffiffi:
	.zero		17920


//--------------------- .nv.shared._Z33kPreconditionOptimizer32bit1StateIfLi4ELi4096ELi8EEvPT_S1_PfS2_ffffiffi --------------------------
	.section	.nv.shared._Z33kPreconditionOptimizer32bit1StateIfLi4ELi4096ELi8EEvPT_S1_PfS2_ffffiffi,"aw",@nobits
	.sectionflags	@""
	.align	16
.nv.shared._Z33kPreconditionOptimizer32bit1StateIfLi4ELi4096ELi8EEvPT_S1_PfS2_ffffiffi:
	.zero		17920


//--------------------- .nv.shared._Z33kPreconditionOptimizer32bit1StateI6__halfLi4ELi4096ELi8EEvPT_S2_PfS3_ffffiffi --------------------------
	.section	.nv.shared._Z33kPreconditionOptimizer32bit1StateI6__halfLi4ELi4096ELi8EEvPT_S2_PfS3_ffffiffi,"aw",@nobits
	.sectionflags	@""
	.align	16
.nv.shared._Z33kPreconditionOptimizer32bit1StateI6__halfLi4ELi4096ELi8EEvPT_S2_PfS3_ffffiffi:
	.zero		17920


//--------------------- .nv.shared._Z33kPreconditionOptimizer32bit1StateI13__nv_bfloat16Li5ELi4096ELi8EEvPT_S2_PfS3_ffffiffi --------------------------
	.section	.nv.shared._Z33kPreconditionOptimizer32bit1StateI13__nv_bfloat16Li5ELi4096ELi8EEvPT_S2_PfS3_ffffiffi,"aw",@nobits
	.sectionflags	@""
	.align	16
.nv.shared._Z33kPreconditionOptimizer32bit1StateI13__nv_bfloat16Li5ELi4096ELi8EEvPT_S2_PfS3_ffffiffi:
	.zero		17920


//--------------------- .nv.shared._Z33kPreconditionOptimizer32bit1StateIfLi5ELi4096ELi8EEvPT_S1_PfS2_ffffiffi --------------------------
	.section	.nv.shared._Z33kPreconditionOptimizer32bit1StateIfLi5ELi4096ELi8EEvPT_S1_PfS2_ffffiffi,"aw",@nobits
	.sectionflags	@""
	.align	16
.nv.shared._Z33kPreconditionOptimizer32bit1StateIfLi5ELi4096ELi8EEvPT_S1_PfS2_ffffiffi:
	.zero		17920


//--------------------- .nv.shared._Z33kPreconditionOptimizer32bit1StateI6__halfLi5ELi4096ELi8EEvPT_S2_PfS3_ffffiffi --------------------------
	.section	.nv.shared._Z33kPreconditionOptimizer32bit1StateI6__halfLi5ELi4096ELi8EEvPT_S2_PfS3_ffffiffi,"aw",@nobits
	.sectionflags	@""
	.align	16
.nv.shared._Z33kPreconditionOptimizer32bit1StateI6__halfLi5ELi4096ELi8EEvPT_S2_PfS3_ffffiffi:
	.zero		17920


//--------------------- .nv.shared._Z33kPreconditionOptimizer32bit1StateI13__nv_bfloat16Li2ELi4096ELi8EEvPT_S2_PfS3_ffffiffi --------------------------
	.section	.nv.shared._Z33kPreconditionOptimizer32bit1StateI13__nv_bfloat16Li2ELi4096ELi8EEvPT_S2_PfS3_ffffiffi,"aw",@nobits
	.sectionflags	@""
	.align	16
.nv.shared._Z33kPreconditionOptimizer32bit1StateI13__nv_bfloat16Li2ELi4096ELi8EEvPT_S2_PfS3_ffffiffi:
	.zero		17920


//--------------------- .nv.shared._Z33kPreconditionOptimizer32bit1StateIfLi2ELi4096ELi8EEvPT_S1_PfS2_ffffiffi --------------------------
	.section	.nv.shared._Z33kPreconditionOptimizer32bit1StateIfLi2ELi4096ELi8EEvPT_S1_PfS2_ffffiffi,"aw",@nobits
	.sectionflags	@""
	.align	16
.nv.shared._Z33kPreconditionOptimizer32bit1StateIfLi2ELi4096ELi8EEvPT_S1_PfS2_ffffiffi:
	.zero		17920


//--------------------- .nv.shared._Z33kPreconditionOptimizer32bit1StateI6__halfLi2ELi4096ELi8EEvPT_S2_PfS3_ffffiffi --------------------------
	.section	.nv.shared._Z33kPreconditionOptimizer32bit1StateI6__halfLi2ELi4096ELi8EEvPT_S2_PfS3_ffffiffi,"aw",@nobits
	.sectionflags	@""
	.align	16
.nv.shared._Z33kPreconditionOptimizer32bit1StateI6__halfLi2ELi4096ELi8EEvPT_S2_PfS3_ffffiffi:
	.zero		17920


//--------------------- .nv.shared._Z33kPreconditionOptimizer32bit1StateI13__nv_bfloat16Li1ELi4096ELi8EEvPT_S2_PfS3_ffffiffi --------------------------
	.section	.nv.shared._Z33kPreconditionOptimizer32bit1StateI13__nv_bfloat16Li1ELi4096ELi8EEvPT_S2_PfS3_ffffiffi,"aw",@nobits
	.sectionflags	@""
	.align	16
.nv.shared._Z33kPreconditionOptimizer32bit1StateI13__nv_bfloat16Li1ELi4096ELi8EEvPT_S2_PfS3_ffffiffi:
	.zero		17920


//--------------------- .nv.shared._Z33kPreconditionOptimizer32bit1StateIfLi1ELi4096ELi8EEvPT_S1_PfS2_ffffiffi --------------------------
	.section	.nv.shared._Z33kPreconditionOptimizer32bit1StateIfLi1ELi4096ELi8EEvPT_S1_PfS2_ffffiffi,"aw",@nobits
	.sectionflags	@""
	.align	16
.nv.shared._Z33kPreconditionOptimizer32bit1StateIfLi1ELi4096ELi8EEvPT_S1_PfS2_ffffiffi:
	.zero		17920


//--------------------- .nv.shared._Z33kPreconditionOptimizer32bit1StateI6__halfLi1ELi4096ELi8EEvPT_S2_PfS3_ffffiffi --------------------------
	.section	.nv.shared._Z33kPreconditionOptimizer32bit1StateI6__halfLi1ELi4096ELi8EEvPT_S2_PfS3_ffffiffi,"aw",@nobits
	.sectionflags	@""
	.align	16
.nv.shared._Z33kPreconditionOptimizer32bit1StateI6__halfLi1ELi4096ELi8EEvPT_S2_PfS3_ffffiffi:
	.zero		17920


//--------------------- .nv.shared._Z26kgemm_4bit_inference_naiveIfLi128ELi32EEviiiPT_PhPfPKfS1_iiii --------------------------
	.section	.nv.shared._Z26kgemm_4bit_inference_naiveIfLi128ELi32EEviiiPT_PhPfPKfS1_iiii,"aw",@nobits
	.sectionflags	@""
	.align	4
.nv.shared._Z26kgemm_4bit_inference_naiveIfLi128ELi32EEviiiPT_PhPfPKfS1_iiii:
	.zero		1088


//--------------------- .nv.shared._Z26kgemm_4bit_inference_naiveI13__nv_bfloat16Li128ELi16EEviiiPT_PhPfPKfS2_iiii --------------------------
	.section	.nv.shared._Z26kgemm_4bit_inference_naiveI13__nv_bfloat16Li128ELi16EEviiiPT_PhPfPKfS2_iiii,"aw",@nobits
	.sectionflags	@""
	.align	2
.nv.shared._Z26kgemm_4bit_inference_naiveI13__nv_bfloat16Li128ELi16EEviiiPT_PhPfPKfS2_iiii:
	.zero		1056


//--------------------- .nv.shared._Z26kgemm_4bit_inference_naiveI6__halfLi128ELi16EEviiiPT_PhPfPKfS2_iiii --------------------------
	.section	.nv.shared._Z26kgemm_4bit_inference_naiveI6__halfLi128ELi16EEviiiPT_PhPfPKfS2_iiii,"aw",@nobits
	.sectionflags	@""
	.align	2
.nv.shared._Z26kgemm_4bit_inference_naiveI6__halfLi128ELi16EEviiiPT_PhPfPKfS2_iiii:
	.zero		1056


//--------------------- .nv.shared._Z16kInt8VectorQuantI6__halfLi1024ELi1EEvPT_PaPffii --------------------------
	.section	.nv.shared._Z16kInt8VectorQuantI6__halfLi1024ELi1EEvPT_PaPffii,"aw",@nobits
	.sectionflags	@""
	.align	2
.nv.shared._Z16kInt8VectorQuantI6__halfLi1024ELi1EEvPT_PaPffii:
	.zero		1124


//--------------------- .nv.shared._Z16kInt8VectorQuantI6__halfLi1024ELi0EEvPT_PaPffii --------------------------
	.section	.nv.shared._Z16kInt8VectorQuantI6__halfLi1024ELi0EEvPT_PaPffii,"aw",@nobits
	.sectionflags	@""
	.align	2
.nv.shared._Z16kInt8VectorQuantI6__halfLi1024ELi0EEvPT_PaPffii:
	.zero		1124


//--------------------- .nv.constant0._ZN3cub17CUB_300001_SM_9006detail11EmptyKernelIvEEvv --------------------------
	.section	.nv.constant0._ZN3cub17CUB_300001_SM_9006detail11EmptyKernelIvEEvv,"a",@progbits
	.sectionflags	@""
	.align	4
.nv.constant0._ZN3cub17CUB_300001_SM_9006detail11EmptyKernelIvEEvv:
	.zero		528


//--------------------- .nv.constant0._Z35kOptimizerStatic8bit1StateBlockwiseI13__nv_bfloat16Li4ELi256ELi1EEvPT_S2_PhfffifPfS4_ffbi --------------------------
	.section	.nv.constant0._Z35kOptimizerStatic8bit1StateBlockwiseI13__nv_bfloat16Li4ELi256ELi1EEvPT_S2_PhfffifPfS4_ffbi,"a",@progbits
	.sectionflags	@""
	.align	4
.nv.constant0._Z35kOptimizerStatic8bit1StateBlockwiseI13__nv_bfloat16Li4ELi256ELi1EEvPT_S2_PhfffifPfS4_ffbi:
	.zero		608


//--------------------- .nv.constant0._Z35kOptimizerStatic8bit1StateBlockwiseI6__halfLi4ELi256ELi1EEvPT_S2_PhfffifPfS4_ffbi --------------------------
	.section	.nv.constant0._Z35kOptimizerStatic8bit1StateBlockwiseI6__halfLi4ELi256ELi1EEvPT_S2_PhfffifPfS4_ffbi,"a",@progbits
	.sectionflags	@""
	.align	4
.nv.constant0._Z35kOptimizerStatic8bit1StateBlockwiseI6__halfLi4ELi256ELi1EEvPT_S2_PhfffifPfS4_ffbi:
	.zero		608


//--------------------- .nv.constant0._Z35kOptimizerStatic8bit1StateBlockwiseIfLi4ELi256ELi1EEvPT_S1_PhfffifPfS3_ffbi --------------------------
	.section	.nv.constant0._Z35kOptimizerStatic8bit1StateBlockwiseIfLi4ELi256ELi1EEvPT_S1_PhfffifPfS3_ffbi,"a",@progbits
	.sectionflags	@""
	.align	4
.nv.constant0._Z35kOptimizerStatic8bit1StateBlockwiseIfLi4ELi256ELi1EEvPT_S1_PhfffifPfS3_ffbi:
	.zero		608


//--------------------- .nv.constant0._Z35kOptimizerStatic8bit1StateBlockwiseI13__nv_bfloat16Li5ELi256ELi1EEvPT_S2_PhfffifPfS4_ffbi --------------------------
	.section	.nv.constant0._Z35kOptimizerStatic8bit1StateBlockwiseI13__nv_bfloat16Li5ELi256ELi1EEvPT_S2_PhfffifPfS4_ffbi,"a",@progbits
	.sectionflags	@""
	.align	4
.nv.constant0._Z35kOptimizerStatic8bit1StateBlockwiseI13__nv_bfloat16Li5ELi256ELi1EEvPT_S2_PhfffifPfS4_ffbi:
	.zero		608


//--------------------- .nv.constant0._Z35kOptimizerStatic8bit1StateBlockwiseI6__halfLi5ELi256ELi1EEvPT_S2_PhfffifPfS4_ffbi --------------------------
	.section	.nv.constant0._Z35kOptimizerStatic8bit1StateBlockwiseI6__halfLi5ELi256ELi1EEvPT_S2_PhfffifPfS4_ffbi,"a",@progbits
	.sectionflags	@""
	.align	4
.nv.constant0._Z35kOptimizerStatic8bit1StateBlockwiseI6__halfLi5ELi256ELi1EEvPT_S2_PhfffifPfS4_ffbi:
	.zero		608


//--------------------- .nv.constant0._Z35kOptimizerStatic8bit1StateBlockwiseIfLi5ELi256ELi1EEvPT_S1_PhfffifPfS3_ffbi --------------------------
	.section	.nv.constant0._Z35kOptimizerStatic8bit1StateBlockwiseIfLi5ELi256ELi1EEvPT_S1_PhfffifPfS3_ffbi,"a",@progbits
	.sectionflags	@""
	.align	4
.nv.constant0._Z35kOptimizerStatic8bit1StateBlockwiseIfLi5ELi256ELi1EEvPT_S1_PhfffifPfS3_ffbi:
	.zero		608


//--------------------- .nv.constant0._Z35kOptimizerStatic8bit1StateBlockwiseI13__nv_bfloat16Li2ELi256ELi1EEvPT_S2_PhfffifPfS4_ffbi --------------------------
	.section	.nv.constant0._Z35kOptimizerStatic8bit1StateBlockwiseI13__nv_bfloat16Li2ELi256ELi1EEvPT_S2_PhfffifPfS4_ffbi,"a",@progbits
	.sectionflags	@""
	.align	4
.nv.constant0._Z35kOptimizerStatic8bit1StateBlockwiseI13__nv_bfloat16Li2ELi256ELi1EEvPT_S2_PhfffifPfS4_ffbi:
	.zero		608


//--------------------- .nv.constant0._Z35kOptimizerStatic8bit1StateBlockwiseI6__halfLi2ELi256ELi1EEvPT_S2_PhfffifPfS4_ffbi --------------------------
	.section	.nv.constant0._Z35kOptimizerStatic8bit1StateBlockwiseI6__halfLi2ELi256ELi1EEvPT_S2_PhfffifPfS4_ffbi,"a",@progbits
	.sectionflags	@""
	.align	4
.nv.constant0._Z35kOptimizerStatic8bit1StateBlockwiseI6__halfLi2ELi256ELi1EEvPT_S2_PhfffifPfS4_ffbi:
	.zero		608


//--------------------- .nv.constant0._Z35kOptimizerStatic8bit1StateBlockwiseIfLi2ELi256ELi1EEvPT_S1_PhfffifPfS3_ffbi --------------------------
	.section	.nv.constant0._Z35kOptimizerStatic8bit1StateBlockwiseIfLi2ELi256ELi1EEvPT_S1_PhfffifPfS3_ffbi,"a",@progbits
	.sectionflags	@""
	.align	4
.nv.constant0._Z35kOptimizerStatic8bit1StateBlockwiseIfLi2ELi256ELi1EEvPT_S1_PhfffifPfS3_ffbi:
	.zero		608


//--------------------- .nv.constant0._Z35kOptimizerStatic8bit1StateBlockwiseI13__nv_bfloat16Li1ELi256ELi1EEvPT_S2_PhfffifPfS4_ffbi --------------------------
	.section	.nv.constant0._Z35kOptimizerStatic8bit1StateBlockwiseI13__nv_bfloat16Li1ELi256ELi1EEvPT_S2_PhfffifPfS4_ffbi,"a",@progbits
	.sectionflags	@""
	.align	4
.nv.constant0._Z35kOptimizerStatic8bit1StateBlockwiseI13__nv_bfloat16Li1ELi256ELi1EEvPT_S2_PhfffifPfS4_ffbi:
	.zero		608


//--------------------- .nv.constant0._Z35kOptimizerStatic8bit1StateBlockwiseI6__halfLi1ELi256ELi1EEvPT_S2_PhfffifPfS4_ffbi --------------------------
	.section	.nv.constant0._Z35kOptimizerStatic8bit1StateBlockwiseI6__halfLi1ELi256ELi1EEvPT_S2_PhfffifPfS4_ffbi,"a",@progbits
	.sectionflags	@""
	.align	4
.nv.constant0._Z35kOptimizerStatic8bit1StateBlockwiseI6__halfLi1ELi256ELi1EEvPT_S2_PhfffifPfS4_ffbi:
	.zero		608


//--------------------- .nv.constant0._Z35kOptimizerStatic8bit1StateBlockwiseIfLi1ELi256ELi1EEvPT_S1_PhfffifPfS3_ffbi --------------------------
	.section	.nv.constant0._Z35kOptimizerStatic8bit1StateBlockwiseIfLi1ELi256ELi1EEvPT_S1_PhfffifPfS3_ffbi,"a",@progbits
	.sectionflags	@""
	.align	4
.nv.constant0._Z35kOptimizerStatic8bit1StateBlockwiseIfLi1ELi256ELi1EEvPT_S1_PhfffifPfS3_ffbi:
	.zero		608


//--------------------- .nv.constant0._Z35kOptimizerStatic8bit2StateBlockwiseI13__nv_bfloat16Li6ELi256ELi1EEvPT_S2_PhS3_fffffifPfS4_S4_S4_ffbi --------------------------
	.section	.nv.constant0._Z35kOptimizerStatic8bit2StateBlockwiseI13__nv_bfloat16Li6ELi256ELi1EEvPT_S2_PhS3_fffffifPfS4_S4_S4_ffbi,"a",@progbits
	.sectionflags	@""
	.align	4
.nv.constant0._Z35kOptimizerStatic8bit2StateBlockwiseI13__nv_bfloat16Li6ELi256ELi1EEvPT_S2_PhS3_fffffifPfS4_S4_S4_ffbi:
	.zero		640


//--------------------- .nv.constant0._Z35kOptimizerStatic8bit2StateBlockwiseI6__halfLi6ELi256ELi1EEvPT_S2_PhS3_fffffifPfS4_S4_S4_ffbi --------------------------
	.section	.nv.constant0._Z35kOptimizerStatic8bit2StateBlockwiseI6__halfLi6ELi256ELi1EEvPT_S2_PhS3_fffffifPfS4_S4_S4_ffbi,"a",@progbits
	.sectionflags	@""
	.align	4
.nv.constant0._Z35kOptimizerStatic8bit2StateBlockwiseI6__halfLi6ELi256ELi1EEvPT_S2_PhS3_fffffifPfS4_S4_S4_ffbi:
	.zero		640


//--------------------- .nv.constant0._Z35kOptimizerStatic8bit2StateBlockwiseIfLi6ELi256ELi1EEvPT_S1_PhS2_fffffifPfS3_S3_S3_ffbi --------------------------
	.section	.nv.constant0._Z35kOptimizerStatic8bit2StateBlockwiseIfLi6ELi256ELi1EEvPT_S1_PhS2_fffffifPfS3_S3_S3_ffbi,"a",@progbits
	.sectionflags	@""
	.align	4
.nv.constant0._Z35kOptimizerStatic8bit2StateBlockwiseIfLi6ELi256ELi1EEvPT_S1_PhS2_fffffifPfS3_S3_S3_ffbi:
	.zero		640


//--------------------- .nv.constant0._Z35kOptimizerStatic8bit2StateBlockwiseI13__nv_bfloat16Li0ELi256ELi1EEvPT_S2_PhS3_fffffifPfS4_S4_S4_ffbi --------------------------
	.section	.nv.constant0._Z35kOptimizerStatic8bit2StateBlockwiseI13__nv_bfloat16Li0ELi256ELi1EEvPT_S2_PhS3_fffffifPfS4_S4_S4_ffbi,"a",@progbits
	.sectionflags	@""
	.align	4
.nv.constant0._Z35kOptimizerStatic8bit2StateBlockwiseI13__nv_bfloat16Li0ELi256ELi1EEvPT_S2_PhS3_fffffifPfS4_S4_S4_ffbi:
	.zero		640


//--------------------- .nv.constant0._Z35kOptimizerStatic8bit2StateBlockwiseI6__halfLi0ELi256ELi1EEvPT_S2_PhS3_fffffifPfS4_S4_S4_ffbi --------------------------
	.section	.nv.constant0._Z35kOptimizerStatic8bit2StateBlockwiseI6__halfLi0ELi256ELi1EEvPT_S2_PhS3_fffffifPfS4_S4_S4_ffbi,"a",@progbits
	.sectionflags	@""
	.align	4
.nv.constant0._Z35kOptimizerStatic8bit2StateBlockwiseI6__halfLi0ELi256ELi1EEvPT_S2_PhS3_fffffifPfS4_S4_S4_ffbi:
	.zero		640


//--------------------- .nv.constant0._Z35kOptimizerStatic8bit2StateBlockwiseIfLi0ELi256ELi1EEvPT_S1_PhS2_fffffifPfS3_S3_S3_ffbi --------------------------
	.section	.nv.constant0._Z35kOptimizerStatic8bit2StateBlockwiseIfLi0ELi256ELi1EEvPT_S1_PhS2_fffffifPfS3_S3_S3_ffbi,"a",@progbits
	.sectionflags	@""
	.align	4
.nv.constant0._Z35kOptimizerStatic8bit2StateBlockwiseIfLi0ELi256ELi1EEvPT_S1_PhS2_fffffifPfS3_S3_S3_ffbi:
	.zero		640


//--------------------- .nv.constant0._Z20kDequantizeBlockwiseI13__nv_bfloat16Li512ELi64ELi8ELi2EEvPfPhS1_PT_ii --------------------------
	.section	.nv.constant0._Z20kDequantizeBlockwiseI13__nv_bfloat16Li512ELi64ELi8ELi2EEvPfPhS1_PT_ii,"a",@progbits
	.sectionflags	@""
	.align	4
.nv.constant0._Z20kDequantizeBlockwiseI13__nv_bfloat16Li512ELi64ELi8ELi2EEvPfPhS1_PT_ii:
	.zero		568


//--------------------- .nv.constant0._Z20kDequantizeBlockwiseI13__nv_bfloat16Li512ELi64ELi8ELi0EEvPfPhS1_PT_ii --------------------------
	.section	.nv.constant0._Z20kDequantizeBlockwiseI13__nv_bfloat16Li512ELi64ELi8ELi0EEvPfPhS1_PT_ii,"a",@progbits
	.sectionflags	@""
	.align	4
.nv.constant0._Z20kDequantizeBlockwiseI13__nv_bfloat16Li512ELi64ELi8ELi0EEvPfPhS1_PT_ii:
	.zero		568


//--------------------- .nv.constant0._Z20kDequantizeBlockwiseI13__nv_bfloat16Li512ELi64ELi8ELi1EEvPfPhS1_PT_ii --------------------------
	.section	.nv.constant0._Z20kDequantizeBlockwiseI13__nv_bfloat16Li512ELi64ELi8ELi1EEvPfPhS1_PT_ii,"a",@progbits
	.sectionflags	@""
	.align	4
.nv.constant0._Z20kDequantizeBlockwiseI13__nv_bfloat16Li512ELi64ELi8ELi1EEvPfPhS1_PT_ii:
	.zero		568


//--------------------- .nv.constant0._Z20kDequantizeBlockwiseIfLi512ELi64ELi8ELi2EEvPfPhS0_PT_ii --------------------------
	.section	.nv.constant0._Z20kDequantizeBlockwiseIfLi512ELi64ELi8ELi2EEvPfPhS0_PT_ii,"a",@progbits
	.sectionflags	@""
	.align	4
.nv.constant0._Z20kDequantizeBlockwiseIfLi512ELi64ELi8ELi2EEvPfPhS0_PT_ii:
	.zero		568


//--------------------- .nv.constant0._Z20kDequantizeBlockwiseIfLi512ELi64ELi8ELi0EEvPfPhS0_PT_ii --------------------------
	.section	.nv.constant0._Z20kDequantizeBlockwiseIfLi512ELi64ELi8ELi0EEvPfPhS0_PT_ii,"a",@progbits
	.sectionflags	@""
	.align	4
.nv.constant0._Z20kDequantizeBlockwiseIfLi512ELi64ELi8ELi0EEvPfPhS0_PT_ii:
	.zero		568


//--------------------- .nv.constant0._Z20kDequantizeBlockwiseIfLi512ELi64ELi8ELi1EEvPfPhS0_PT_ii --------------------------
	.section	.nv.constant0._Z20kDequantizeBlockwiseIfLi512ELi64ELi8ELi1EEvPfPhS0_PT_ii,"a",@progbits
	.sectionflags	@""
	.align	4
.nv.constant0._Z20kDequantizeBlockwiseIfLi512ELi64ELi8ELi1EEvPfPhS0_PT_ii:
	.zero		568


//--------------------- .nv.constant0._Z20kDequantizeBlockwiseI6__halfLi512ELi64ELi8ELi2EEvPfPhS1_PT_ii --------------------------
	.section	.nv.constant0._Z20kDequantizeBlockwiseI6__halfLi512ELi64ELi8ELi2EEvPfPhS1_PT_ii,"a",@progbits
	.sectionflags	@""
	.align	4
.nv.constant0._Z20kDequantizeBlockwiseI6__halfLi512ELi64ELi8ELi2EEvPfPhS1_PT_ii:
	.zero		568


//--------------------- .nv.constant0._Z20kDequantizeBlockwiseI6__halfLi512ELi64ELi8ELi0EEvPfPhS1_PT_ii --------------------------
	.section	.nv.constant0._Z20kDequantizeBlockwiseI6__halfLi512ELi64ELi8ELi0EEvPfPhS1_PT_ii,"a",@progbits
	.sectionflags	@""
	.align	4
.nv.constant0._Z20kDequantizeBlockwiseI6__halfLi512ELi64ELi8ELi0EEvPfPhS1_PT_ii:
	.zero		568


//--------------------- .nv.constant0._Z20kDequantizeBlockwiseI6__halfLi512ELi64ELi8ELi1EEvPfPhS1_PT_ii --------------------------
	.section	.nv.constant0._Z20kDequantizeBlockwiseI6__halfLi512ELi64ELi8ELi1EEvPfPhS1_PT_ii,"a",@progbits
	.sectionflags	@""
	.align	4
.nv.constant0._Z20kDequantizeBlockwiseI6__halfLi512ELi64ELi8ELi1EEvPfPhS1_PT_ii:
	.zero		568


//--------------------- .nv.constant0._Z23kQuantizeBlockwiseSmallI13__nv_bfloat16Li64ELi2EEvPfPT_S1_PhS1_ii --------------------------
	.section	.nv.constant0._Z23kQuantizeBlockwiseSmallI13__nv_bfloat16Li64ELi2EEvPfPT_S1_PhS1_ii,"a",@progbits
	.sectionflags	@""
	.align	4
.nv.constant0._Z23kQuantizeBlockwiseSmallI13__nv_bfloat16Li64ELi2EEvPfPT_S1_PhS1_ii:
	.zero		576


//--------------------- .nv.constant0._Z23kQuantizeBlockwiseSmallIfLi64ELi2EEvPfPT_S0_PhS0_ii --------------------------
	.section	.nv.constant0._Z23kQuantizeBlockwiseSmallIfLi64ELi2EEvPfPT_S0_PhS0_ii,"a",@progbits
	.sectionflags	@""
	.align	4
.nv.constant0._Z23kQuantizeBlockwiseSmallIfLi64ELi2EEvPfPT_S0_PhS0_ii:
	.zero		576


//--------------------- .nv.constant0._Z23kQuantizeBlockwiseSmallI6__halfLi64ELi2EEvPfPT_S1_PhS1_ii --------------------------
	.section	.nv.constant0._Z23kQuantizeBlockwiseSmallI6__halfLi64ELi2EEvPfPT_S1_PhS1_ii,"a",@progbits
	.sectionflags	@""
	.align	4
.nv.constant0._Z23kQuantizeBlockwiseSmallI6__halfLi64ELi2EEvPfPT_S1_PhS1_ii:
	.zero		576


//--------------------- .nv.constant0._Z23kQuantizeBlockwiseSmallI13__nv_bfloat16Li64ELi1EEvPfPT_S1_PhS1_ii --------------------------
	.section	.nv.constant0._Z23kQuantizeBlockwiseSmallI13__nv_bfloat16Li64ELi1EEvPfPT_S1_PhS1_ii,"a",@progbits
	.sectionflags	@""
	.align	4
.nv.constant0._Z23kQuantizeBlockwiseSmallI13__nv_bfloat16Li64ELi1EEvPfPT_S1_PhS1_ii:
	.zero		576


//--------------------- .nv.constant0._Z23kQuantizeBlockwiseSmallIfLi64ELi1EEvPfPT_S0_PhS0_ii --------------------------
	.section	.nv.constant0._Z23kQuantizeBlockwiseSmallIfLi64ELi1EEvPfPT_S0_PhS0_ii,"a",@progbits
	.sectionflags	@""
	.align	4
.nv.constant0._Z23kQuantizeBlockwiseSmallIfLi64ELi1EEvPfPT_S0_PhS0_ii:
	.zero		576


//--------------------- .nv.constant0._Z23kQuantizeBlockwiseSmallI6__halfLi64ELi1EEvPfPT_S1_PhS1_ii --------------------------
	.section	.nv.constant0._Z23kQuantizeBlockwiseSmallI6__halfLi64ELi1EEvPfPT_S1_PhS1_ii,"a",@progbits
	.sectionflags	@""
	.align	4
.nv.constant0._Z23kQuantizeBlockwiseSmallI6__halfLi64ELi1EEvPfPT_S1_PhS1_ii:
	.zero		576


//--------------------- .nv.constant0._Z23kQuantizeBlockwiseSmallI13__nv_bfloat16Li32ELi2EEvPfPT_S1_PhS1_ii --------------------------
	.section	.nv.constant0._Z23kQuantizeBlockwiseSmallI13__nv_bfloat16Li32ELi2EEvPfPT_S1_PhS1_ii,"a",@progbits
	.sectionflags	@""
	.align	4
.nv.constant0._Z23kQuantizeBlockwiseSmallI13__nv_bfloat16Li32ELi2EEvPfPT_S1_PhS1_ii:
	.zero		576


//--------------------- .nv.constant0._Z23kQuantizeBlockwiseSmallIfLi32ELi2EEvPfPT_S0_PhS0_ii --------------------------
	.section	.nv.constant0._Z23kQuantizeBlockwiseSmallIfLi32ELi2EEvPfPT_S0_PhS0_ii,"a",@progbits
	.sectionflags	@""
	.align	4
.nv.constant0._Z23kQuantizeBlockwiseSmallIfLi32ELi2EEvPfPT_S0_PhS0_ii:
	.zero		576


//--------------------- .nv.constant0._Z23kQuantizeBlockwiseSmallI6__halfLi32ELi2EEvPfPT_S1_PhS1_ii --------------------------
	.section	.nv.constant0._Z23kQuantizeBlockwiseSmallI6__halfLi32ELi2EEvPfPT_S1_PhS1_ii,"a",@progbits
	.sectionflags	@""
	.align	4
.nv.constant0._Z23kQuantizeBlockwiseSmallI6__halfLi32ELi2EEvPfPT_S1_PhS1_ii:
	.zero		576


//--------------------- .nv.constant0._Z23kQuantizeBlockwiseSmallI13__nv_bfloat16Li32ELi1EEvPfPT_S1_PhS1_ii --------------------------
	.section	.nv.constant0._Z23kQuantizeBlockwiseSmallI13__nv_bfloat16Li32ELi1EEvPfPT_S1_PhS1_ii,"a",@progbits
	.sectionflags	@""
	.align	4
.nv.constant0._Z23kQuantizeBlockwiseSmallI13__nv_bfloat16Li32ELi1EEvPfPT_S1_PhS1_ii:
	.zero		576


//--------------------- .nv.constant0._Z23kQuantizeBlockwiseSmallIfLi32ELi1EEvPfPT_S0_PhS0_ii --------------------------
	.section	.nv.constant0._Z23kQuantizeBlockwiseSmallIfLi32ELi1EEvPfPT_S0_PhS0_ii,"a",@progbits
	.sectionflags	@""
	.align	4
.nv.constant0._Z23kQuantizeBlockwiseSmallIfLi32ELi1EEvPfPT_S0_PhS0_ii:
	.zero		576


//--------------------- .nv.constant0._Z23kQuantizeBlockwiseSmallI6__halfLi32ELi1EEvPfPT_S1_PhS1_ii --------------------------
	.section	.nv.constant0._Z23kQuantizeBlockwiseSmallI6__halfLi32ELi1EEvPfPT_S1_PhS1_ii,"a",@progbits
	.sectionflags	@""
	.align	4
.nv.constant0._Z23kQuantizeBlockwiseSmallI6__halfLi32ELi1EEvPfPT_S1_PhS1_ii:
	.zero		576


//--------------------- .nv.constant0._Z18kQuantizeBlockwiseI13__nv_bfloat16Li64ELi2ELi0ELi2EEvPfPT_S1_PhS1_ii --------------------------
	.section	.nv.constant0._Z18kQuantizeBlockwiseI13__nv_bfloat16Li64ELi2ELi0ELi2EEvPfPT_S1_PhS1_ii,"a",@progbits
	.sectionflags	@""
	.align	4
.nv.constant0._Z18kQuantizeBlockwiseI13__nv_bfloat16Li64ELi2ELi0ELi2EEvPfPT_S1_PhS1_ii:
	.zero		576


//--------------------- .nv.constant0._Z18kQuantizeBlockwiseI13__nv_bfloat16Li128ELi2ELi0ELi2EEvPfPT_S1_PhS1_ii --------------------------
	.section	.nv.constant0._Z18kQuantizeBlockwiseI13__nv_bfloat16Li128ELi2ELi0ELi2EEvPfPT_S1_PhS1_ii,"a",@progbits
	.sectionflags	@""
	.align	4
.nv.constant0._Z18kQuantizeBlockwiseI13__nv_bfloat16Li128ELi2ELi0ELi2EEvPfPT_S1_PhS1_ii:
	.zero		576


//--------------------- .nv.constant0._Z18kQuantizeBlockwiseI13__nv_bfloat16Li256ELi2ELi0ELi2EEvPfPT_S1_PhS1_ii --------------------------
	.section	.nv.constant0._Z18kQuantizeBlockwiseI13__nv_bfloat16Li256ELi2ELi0ELi2EEvPfPT_S1_PhS1_ii,"a",@progbits
	.sectionflags	@""
	.align	4
.nv.constant0._Z18kQuantizeBlockwiseI13__nv_bfloat16Li256ELi2ELi0ELi2EEvPfPT_S1_PhS1_ii:
	.zero		576


//--------------------- .nv.constant0._Z18kQuantizeBlockwiseI13__nv_bfloat16Li512ELi2ELi0ELi2EEvPfPT_S1_PhS1_ii --------------------------
	.section	.nv.constant0._Z18kQuantizeBlockwiseI13__nv_bfloat16Li512ELi2ELi0ELi2EEvPfPT_S1_PhS1_ii,"a",@progbits
	.sectionflags	@""
	.align	4
.nv.constant0._Z18kQuantizeBlockwiseI13__nv_bfloat16Li512ELi2ELi0ELi2EEvPfPT_S1_PhS1_ii:
	.zero		576


//--------------------- .nv.constant0._Z18kQuantizeBlockwiseI13__nv_bfloat16Li1024ELi4ELi0ELi2EEvPfPT_S1_PhS1_ii --------------------------
	.section	.nv.constant0._Z18kQuantizeBlockwiseI13__nv_bfloat16Li1024ELi4ELi0ELi2EEvPfPT_S1_PhS1_ii,"a",@progbits
	.sectionflags	@""
	.align	4
.nv.constant0._Z18kQuantizeBlockwiseI13__nv_bfloat16Li1024ELi4ELi0ELi2EEvPfPT_S1_PhS1_ii:
	.zero		576


//--------------------- .nv.constant0._Z18kQuantizeBlockwiseI13__nv_bfloat16Li2048ELi4ELi0ELi2EEvPfPT_S1_PhS1_ii --------------------------
	.section	.nv.constant0._Z18kQuantizeBlockwiseI13__nv_bfloat16Li2048ELi4ELi0ELi2EEvPfPT_S1_PhS1_ii,"a",@progbits
	.sectionflags	@""
	.align	4
.nv.constant0._Z18kQuantizeBlockwiseI13__nv_bfloat16Li2048ELi4ELi0ELi2EEvPfPT_S1_PhS1_ii:
	.zero		576


//--------------------- .nv.constant0._Z18kQuantizeBlockwiseI13__nv_bfloat16Li4096ELi4ELi0ELi2EEvPfPT_S1_PhS1_ii --------------------------
	.section	.nv.constant0._Z18kQuantizeBlockwiseI13__nv_bfloat16Li4096ELi4ELi0ELi2EEvPfPT_S1_PhS1_ii,"a",@progbits
	.sectionflags	@""
	.align	4
.nv.constant0._Z18kQuantizeBlockwiseI13__nv_bfloat16Li4096ELi4ELi0ELi2EEvPfPT_S1_PhS1_ii:
	.zero		576


//--------------------- .nv.constant0._Z18kQuantizeBlockwiseI13__nv_bfloat16Li64ELi2ELi0ELi1EEvPfPT_S1_PhS1_ii --------------------------
	.section	.nv.constant0._Z18kQuantizeBlockwiseI13__nv_bfloat16Li64ELi2ELi0ELi1EEvPfPT_S1_PhS1_ii,"a",@progbits
	.sectionflags	@""
	.align	4
.nv.constant0._Z18kQuantizeBlockwiseI13__nv_bfloat16Li64ELi2ELi0ELi1EEvPfPT_S1_PhS1_ii:
	.zero		576


//--------------------- .nv.constant0._Z18kQuantizeBlockwiseI13__nv_bfloat16Li128ELi2ELi0ELi1EEvPfPT_S1_PhS1_ii --------------------------
	.section	.nv.constant0._Z18kQuantizeBlockwiseI13__nv_bfloat16Li128ELi2ELi0ELi1EEvPfPT_S1_PhS1_ii,"a",@progbits
	.sectionflags	@""
	.align	4
.nv.constant0._Z18kQuantizeBlockwiseI13__nv_bfloat16Li128ELi2ELi0ELi1EEvPfPT_S1_PhS1_ii:
	.zero		576


//--------------------- .nv.constant0._Z18kQuantizeBlockwiseI13__nv_bfloat16Li256ELi2ELi0ELi1EEvPfPT_S1_PhS1_ii --------------------------
	.section	.nv.constant0._Z18kQuantizeBlockwiseI13__nv_bfloat16Li256ELi2ELi0ELi1EEvPfPT_S1_PhS1_ii,"a",@progbits
	.sectionflags	@""
	.align	4
.nv.constant0._Z18kQuantizeBlockwiseI13__nv_bfloat16Li256ELi2ELi0ELi1EEvPfPT_S1_PhS1_ii:
	.zero		576


//--------------------- .nv.constant0._Z18kQuantizeBlockwiseI13__nv_bfloat16Li512ELi2ELi0ELi1EEvPfPT_S1_PhS1_ii --------------------------
	.section	.nv.constant0._Z18kQuantizeBlockwiseI13__nv_bfloat16Li512ELi2ELi0ELi1EEvPfPT_S1_PhS1_ii,"a",@progbits
	.sectionflags	@""
	.align	4
.nv.constant0._Z18kQuantizeBlockwiseI13__nv_bfloat16Li512ELi2ELi0ELi1EEvPfPT_S1_PhS1_ii:
	.zero		576


//--------------------- .nv.constant0._Z18kQuantizeBlockwiseI13__nv_bfloat16Li1024ELi4ELi0ELi1EEvPfPT_S1_PhS1_ii --------------------------
	.section	.nv.constant0._Z18kQuantizeBlockwiseI13__nv_bfloat16Li1024ELi4ELi0ELi1EEvPfPT_S1_PhS1_ii,"a",@progbits
	.sectionflags	@""
	.align	4
.nv.constant0._Z18kQuantizeBlockwiseI13__nv_bfloat16Li1024ELi4ELi0ELi1EEvPfPT_S1_PhS1_ii:
	.zero		576


//--------------------- .nv.constant0._Z18kQuantizeBlockwiseI13__nv_bfloat16Li2048ELi4ELi0ELi1EEvPfPT_S1_PhS1_ii --------------------------
	.section	.nv.constant0._Z18kQuantizeBlockwiseI13__nv_bfloat16Li2048ELi4ELi0ELi1EEvPfPT_S1_PhS1_ii,"a",@progbits
	.sectionflags	@""
	.align	4
.nv.constant0._Z18kQuantizeBlockwiseI13__nv_bfloat16Li2048ELi4ELi0ELi1EEvPfPT_S1_PhS1_ii:
	.zero		576


//--------------------- .nv.constant0._Z18kQuantizeBlockwiseI13__nv_bfloat16Li4096ELi4ELi0ELi1EEvPfPT_S1_PhS1_ii --------------------------
	.section	.nv.constant0._Z18kQuantizeBlockwiseI13__nv_bfloat16Li4096ELi4ELi0ELi1EEvPfPT_S1_PhS1_ii,"a",@progbits
	.sectionflags	@""
	.align	4
.nv.constant0._Z18kQuantizeBlockwiseI13__nv_bfloat16Li4096ELi4ELi0ELi1EEvPfPT_S1_PhS1_ii:
	.zero		576


//--------------------- .nv.constant0._Z18kQuantizeBlockwiseI13__nv_bfloat16Li64ELi2ELi0ELi0EEvPfPT_S1_PhS1_ii --------------------------
	.section	.nv.constant0._Z18kQuantizeBlockwiseI13__nv_bfloat16Li64ELi2ELi0ELi0EEvPfPT_S1_PhS1_ii,"a",@progbits
	.sectionflags	@""
	.align	4
.nv.constant0._Z18kQuantizeBlockwiseI13__nv_bfloat16Li64ELi2ELi0ELi0EEvPfPT_S1_PhS1_ii:
	.zero		576


//--------------------- .nv.constant0._Z18kQuantizeBlockwiseI13__nv_bfloat16Li128ELi2ELi0ELi0EEvPfPT_S1_PhS1_ii --------------------------
	.section	.nv.constant0._Z18kQuantizeBlockwiseI13__nv_bfloat16Li128ELi2ELi0ELi0EEvPfPT_S1_PhS1_ii,"a",@progbits
	.sectionflags	@""
	.align	4
.nv.constant0._Z18kQuantizeBlockwiseI13__nv_bfloat16Li128ELi2ELi0ELi0EEvPfPT_S1_PhS1_ii:
	.zero		576


//--------------------- .nv.constant0._Z18kQuantizeBlockwiseI13__nv_bfloat16Li256ELi2ELi0ELi0EEvPfPT_S1_PhS1_ii --------------------------
	.section	.nv.constant0._Z18kQuantizeBlockwiseI13__nv_bfloat16Li256ELi2ELi0ELi0EEvPfPT_S1_PhS1_ii,"a",@progbits
	.sectionflags	@""
	.align	4
.nv.constant0._Z18kQuantizeBlockwiseI13__nv_bfloat16Li256ELi2ELi0ELi0EEvPfPT_S1_PhS1_ii:
	.zero		576


//--------------------- .nv.constant0._Z18kQuantizeBlockwiseI13__nv_bfloat16Li512ELi2ELi0ELi0EEvPfPT_S1_PhS1_ii --------------------------
	.section	.nv.constant0._Z18kQuantizeBlockwiseI13__nv_bfloat16Li512ELi2ELi0ELi0EEvPfPT_S1_PhS1_ii,"a",@progbits
	.sectionflags	@""
	.align	4
.nv.constant0._Z18kQuantizeBlockwiseI13__nv_bfloat16Li512ELi2ELi0ELi0EEvPfPT_S1_PhS1_ii:
	.zero		576


//--------------------- .nv.constant0._Z18kQuantizeBlockwiseI13__nv_bfloat16Li1024ELi4ELi0ELi0EEvPfPT_S1_PhS1_ii --------------------------
	.section	.nv.constant0._Z18kQuantizeBlockwiseI13__nv_bfloat16Li1024ELi4ELi0ELi0EEvPfPT_S1_PhS1_ii,"a",@progbits
	.sectionflags	@""
	.align	4
.nv.constant0._Z18kQuantizeBlockwiseI13__nv_bfloat16Li1024ELi4ELi0ELi0EEvPfPT_S1_PhS1_ii:
	.zero		576


//--------------------- .nv.constant0._Z18kQuantizeBlockwiseI13__nv_bfloat16Li2048ELi4ELi0ELi0EEvPfPT_S1_PhS1_ii --------------------------
	.section	.nv.constant0._Z18kQuantizeBlockwiseI13__nv_bfloat16Li2048ELi4ELi0ELi0EEvPfPT_S1_PhS1_ii,"a",@progbits
	.sectionflags	@""
	.align	4
.nv.constant0._Z18kQuantizeBlockwiseI13__nv_bfloat16Li2048ELi4ELi0ELi0EEvPfPT_S1_PhS1_ii:
	.zero		576


//--------------------- .nv.constant0._Z18kQuantizeBlockwiseI13__nv_bfloat16Li4096ELi4ELi1ELi0EEvPfPT_S1_PhS1_ii --------------------------
	.section	.nv.constant0._Z18kQuantizeBlockwiseI13__nv_bfloat16Li4096ELi4ELi1ELi0EEvPfPT_S1_PhS1_ii,"a",@progbits
	.sectionflags	@""
	.align	4
.nv.constant0._Z18kQuantizeBlockwiseI13__nv_bfloat16Li4096ELi4ELi1ELi0EEvPfPT_S1_PhS1_ii:
	.zero		576


//--------------------- .nv.constant0._Z18kQuantizeBlockwiseI13__nv_bfloat16Li4096ELi4ELi0ELi0EEvPfPT_S1_PhS1_ii --------------------------
	.section	.nv.constant0._Z18kQuantizeBlockwiseI13__nv_bfloat16Li4096ELi4ELi0ELi0EEvPfPT_S1_PhS1_ii,"a",@progbits
	.sectionflags	@""
	.align	4
.nv.constant0._Z18kQuantizeBlockwiseI13__nv_bfloat16Li4096ELi4ELi0ELi0EEvPfPT_S1_PhS1_ii:
	.zero		576


//--------------------- .nv.constant0._Z18kQuantizeBlockwiseIfLi64ELi2ELi0ELi2EEvPfPT_S0_PhS0_ii --------------------------
	.section	.nv.constant0._Z18kQuantizeBlockwiseIfLi64ELi2ELi0ELi2EEvPfPT_S0_PhS0_ii,"a",@progbits
	.sectionflags	@""
	.align	4
.nv.constant0._Z18kQuantizeBlockwiseIfLi64ELi2ELi0ELi2EEvPfPT_S0_PhS0_ii:
	.zero		576


//--------------------- .nv.constant0._Z18kQuantizeBlockwiseIfLi128ELi2ELi0ELi2EEvPfPT_S0_PhS0_ii --------------------------
	.section	.nv.constant0._Z18kQuantizeBlockwiseIfLi128ELi2ELi0ELi2EEvPfPT_S0_PhS0_ii,"a",@progbits
	.sectionflags	@""
	.align	4
.nv.constant0._Z18kQuantizeBlockwiseIfLi128ELi2ELi0ELi2EEvPfPT_S0_PhS0_ii:
	.zero		576


//--------------------- .nv.constant0._Z18kQuantizeBlockwiseIfLi256ELi2ELi0ELi2EEvPfPT_S0_PhS0_ii --------------------------
	.section	.nv.constant0._Z18kQuantizeBlockwiseIfLi256ELi2ELi0ELi2EEvPfPT_S0_PhS0_ii,"a",@progbits
	.sectionflags	@""
	.align	4
.nv.constant0._Z18kQuantizeBlockwiseIfLi256ELi2ELi0ELi2EEvPfPT_S0_PhS0_ii:
	.zero		576


//--------------------- .nv.constant0._Z18kQuantizeBlockwiseIfLi512ELi2ELi0ELi2EEvPfPT_S0_PhS0_ii --------------------------
	.section	.nv.constant0._Z18kQuantizeBlockwiseIfLi512ELi2ELi0ELi2EEvPfPT_S0_PhS0_ii,"a",@progbits
	.sectionflags	@""
	.align	4
.nv.constant0._Z18kQuantizeBlockwiseIfLi512ELi2ELi0ELi2EEvPfPT_S0_PhS0_ii:
	.zero		576


//--------------------- .nv.constant0._Z18kQuantizeBlockwiseIfLi1024ELi4ELi0ELi2EEvPfPT_S0_PhS0_ii --------------------------
	.section	.nv.constant0._Z18kQuantizeBlockwiseIfLi1024ELi4ELi0ELi2EEvPfPT_S0_PhS0_ii,"a",@progbits
	.sectionflags	@""
	.align	4
.nv.constant0._Z18kQuantizeBlockwiseIfLi1024ELi4ELi0ELi2EEvPfPT_S0_PhS0_ii:
	.zero		576


//--------------------- .nv.constant0._Z18kQuantizeBlockwiseIfLi2048ELi4ELi0ELi2EEvPfPT_S0_PhS0_ii --------------------------
	.section	.nv.constant0._Z18kQuantizeBlockwiseIfLi2048ELi4ELi0ELi2EEvPfPT_S0_PhS0_ii,"a",@progbits
	.sectionflags	@""
	.align	4
.nv.constant0._Z18kQuantizeBlockwiseIfLi2048ELi4ELi0ELi2EEvPfPT_S0_PhS0_ii:
	.zero		576


//--------------------- .nv.constant0._Z18kQuantizeBlockwiseIfLi4096ELi4ELi0ELi2EEvPfPT_S0_PhS0_ii --------------------------
	.section	.nv.constant0._Z18kQuantizeBlockwiseIfLi4096ELi4ELi0ELi2EEvPfPT_S0_PhS0_ii,"a",@progbits
	.sectionflags	@""
	.align	4
.nv.constant0._Z18kQuantizeBlockwiseIfLi4096ELi4ELi0ELi2EEvPfPT_S0_PhS0_ii:
	.zero		576


//--------------------- .nv.constant0._Z18kQuantizeBlockwiseIfLi64ELi2ELi0ELi1EEvPfPT_S0_PhS0_ii --------------------------
	.section	.nv.constant0._Z18kQuantizeBlockwiseIfLi64ELi2ELi0ELi1EEvPfPT_S0_PhS0_ii,"a",@progbits
	.sectionflags	@""
	.align	4
.nv.constant0._Z18kQuantizeBlockwiseIfLi64ELi2ELi0ELi1EEvPfPT_S0_PhS0_ii:
	.zero		576


//--------------------- .nv.constant0._Z18kQuantizeBlockwiseIfLi128ELi2ELi0ELi1EEvPfPT_S0_PhS0_ii --------------------------
	.section	.nv.constant0._Z18kQuantizeBlockwiseIfLi128ELi2ELi0ELi1EEvPfPT_S0_PhS0_ii,"a",@progbits
	.sectionflags	@""
	.align	4
.nv.constant0._Z18kQuantizeBlockwiseIfLi128ELi2ELi0ELi1EEvPfPT_S0_PhS0_ii:
	.zero		576


//--------------------- .nv.constant0._Z18kQuantizeBlockwiseIfLi256ELi2ELi0ELi1EEvPfPT_S0_PhS0_ii --------------------------
	.section	.nv.constant0._Z18kQuantizeBlockwiseIfLi256ELi2ELi0ELi1EEvPfPT_S0_PhS0_ii,"a",@progbits
	.sectionflags	@""
	.align	4
.nv.constant0._Z18kQuantizeBlockwiseIfLi256ELi2ELi0ELi1EEvPfPT_S0_PhS0_ii:
	.zero		576


//--------------------- .nv.constant0._Z18kQuantizeBlockwiseIfLi512ELi2ELi0ELi1EEvPfPT_S0_PhS0_ii --------------------------
	.section	.nv.constant0._Z18kQuantizeBlockwiseIfLi512ELi2ELi0ELi1EEvPfPT_S0_PhS0_ii,"a",@progbits
	.sectionflags	@""
	.align	4
.nv.constant0._Z18kQuantizeBlockwiseIfLi512ELi2ELi0ELi1EEvPfPT_S0_PhS0_ii:
	.zero		576


//--------------------- .nv.constant0._Z18kQuantizeBlockwiseIfLi1024ELi4ELi0ELi1EEvPfPT_S0_PhS0_ii --------------------------
	.section	.nv.constant0._Z18kQuantizeBlockwiseIfLi1024ELi4ELi0ELi1EEvPfPT_S0_PhS0_ii,"a",@progbits
	.sectionflags	@""
	.align	4
.nv.constant0._Z18kQuantizeBlockwiseIfLi1024ELi4ELi0ELi1EEvPfPT_S0_PhS0_ii:
	.zero		576


//--------------------- .nv.constant0._Z18kQuantizeBlockwiseIfLi2048ELi4ELi0ELi1EEvPfPT_S0_PhS0_ii --------------------------
	.section	.nv.constant0._Z18kQuantizeBlockwiseIfLi2048ELi4ELi0ELi1EEvPfPT_S0_PhS0_ii,"a",@progbits
	.sectionflags	@""
	.align	4
.nv.constant0._Z18kQuantizeBlockwiseIfLi2048ELi4ELi0ELi1EEvPfPT_S0_PhS0_ii:
	.zero		576


//--------------------- .nv.constant0._Z18kQuantizeBlockwiseIfLi4096ELi4ELi0ELi1EEvPfPT_S0_PhS0_ii --------------------------
	.section	.nv.constant0._Z18kQuantizeBlockwiseIfLi4096ELi4ELi0ELi1EEvPfPT_S0_PhS0_ii,"a",@progbits
	.sectionflags	@""
	.align	4
.nv.constant0._Z18kQuantizeBlockwiseIfLi4096ELi4ELi0ELi1EEvPfPT_S0_PhS0_ii:
	.zero		576


//--------------------- .nv.constant0._Z18kQuantizeBlockwiseIfLi64ELi2ELi0ELi0EEvPfPT_S0_PhS0_ii --------------------------
	.section	.nv.constant0._Z18kQuantizeBlockwiseIfLi64ELi2ELi0ELi0EEvPfPT_S0_PhS0_ii,"a",@progbits
	.sectionflags	@""
	.align	4
.nv.constant0._Z18kQuantizeBlockwiseIfLi64ELi2ELi0ELi0EEvPfPT_S0_PhS0_ii:
	.zero		576


//--------------------- .nv.constant0._Z18kQuantizeBlockwiseIfLi128ELi2ELi0ELi0EEvPfPT_S0_PhS0_ii --------------------------
	.section	.nv.constant0._Z18kQuantizeBlockwiseIfLi128ELi2ELi0ELi0EEvPfPT_S0_PhS0_ii,"a",@progbits
	.sectionflags	@""
	.align	4
.nv.constant0._Z18kQuantizeBlockwiseIfLi128ELi2ELi0ELi0EEvPfPT_S0_PhS0_ii:
	.zero		576


//--------------------- .nv.constant0._Z18kQuantizeBlockwiseIfLi256ELi2ELi0ELi0EEvPfPT_S0_PhS0_ii --------------------------
	.section	.nv.constant0._Z18kQuantizeBlockwiseIfLi256ELi2ELi0ELi0EEvPfPT_S0_PhS0_ii,"a",@progbits
	.sectionflags	@""
	.align	4
.nv.constant0._Z18kQuantizeBlockwiseIfLi256ELi2ELi0ELi0EEvPfPT_S0_PhS0_ii:
	.zero		576


//--------------------- .nv.constant0._Z18kQuantizeBlockwiseIfLi512ELi2ELi0ELi0EEvPfPT_S0_PhS0_ii --------------------------
	.section	.nv.constant0._Z18kQuantizeBlockwiseIfLi512ELi2ELi0ELi0EEvPfPT_S0_PhS0_ii,"a",@progbits
	.sectionflags	@""
	.align	4
.nv.constant0._Z18kQuantizeBlockwiseIfLi512ELi2ELi0ELi0EEvPfPT_S0_PhS0_ii:
	.zero		576


//--------------------- .nv.constant0._Z18kQuantizeBlockwiseIfLi1024ELi4ELi0ELi0EEvPfPT_S0_PhS0_ii --------------------------
	.section	.nv.constant0._Z18kQuantizeBlockwiseIfLi1024ELi4ELi0ELi0EEvPfPT_S0_PhS0_ii,"a",@progbits
	.sectionflags	@""
	.align	4
.nv.constant0._Z18kQuantizeBlockwiseIfLi1024ELi4ELi0ELi0EEvPfPT_S0_PhS0_ii:
	.zero		576


//--------------------- .nv.constant0._Z18kQuantizeBlockwiseIfLi2048ELi4ELi0ELi0EEvPfPT_S0_PhS0_ii --------------------------
	.section	.nv.constant0._Z18kQuantizeBlockwiseIfLi2048ELi4ELi0ELi0EEvPfPT_S0_PhS0_ii,"a",@progbits
	.sectionflags	@""
	.align	4
.nv.constant0._Z18kQuantizeBlockwiseIfLi2048ELi4ELi0ELi0EEvPfPT_S0_PhS0_ii:
	.zero		576


//--------------------- .nv.constant0._Z18kQuantizeBlockwiseIfLi4096ELi4ELi1ELi0EEvPfPT_S0_PhS0_ii --------------------------
	.section	.nv.constant0._Z18kQuantizeBlockwiseIfLi4096ELi4ELi1ELi0EEvPfPT_S0_PhS0_ii,"a",@progbits
	.sectionflags	@""
	.align	4
.nv.constant0._Z18kQuantizeBlockwiseIfLi4096ELi4ELi1ELi0EEvPfPT_S0_PhS0_ii:
	.zero		576


//--------------------- .nv.constant0._Z18kQuantizeBlockwiseIfLi4096ELi4ELi0ELi0EEvPfPT_S0_PhS0_ii --------------------------
	.section	.nv.constant0._Z18kQuantizeBlockwiseIfLi4096ELi4ELi0ELi0EEvPfPT_S0_PhS0_ii,"a",@progbits
	.sectionflags	@""
	.align	4
.nv.constant0._Z18kQuantizeBlockwiseIfLi4096ELi4ELi0ELi0EEvPfPT_S0_PhS0_ii:
	.zero		576


//--------------------- .nv.constant0._Z18kQuantizeBlockwiseI6__halfLi64ELi2ELi0ELi2EEvPfPT_S1_PhS1_ii --------------------------
	.section	.nv.constant0._Z18kQuantizeBlockwiseI6__halfLi64ELi2ELi0ELi2EEvPfPT_S1_PhS1_ii,"a",@progbits
	.sectionflags	@""
	.align	4
.nv.constant0._Z18kQuantizeBlockwiseI6__halfLi64ELi2ELi0ELi2EEvPfPT_S1_PhS1_ii:
	.zero		576


//--------------------- .nv.constant0._Z18kQuantizeBlockwiseI6__halfLi128ELi2ELi0ELi2EEvPfPT_S1_PhS1_ii --------------------------
	.section	.nv.constant0._Z18kQuantizeBlockwiseI6__halfLi128ELi2ELi0ELi2EEvPfPT_S1_PhS1_ii,"a",@progbits
	.sectionflags	@""
	.align	4
.nv.constant0._Z18kQuantizeBlockwiseI6__halfLi128ELi2ELi0ELi2EEvPfPT_S1_PhS1_ii:
	.zero		576


//--------------------- .nv.constant0._Z18kQuantizeBlockwiseI6__halfLi256ELi2ELi0ELi2EEvPfPT_S1_PhS1_ii --------------------------
	.section	.nv.constant0._Z18kQuantizeBlockwiseI6__halfLi256ELi2ELi0ELi2EEvPfPT_S1_PhS1_ii,"a",@progbits
	.sectionflags	@""
	.align	4
.nv.constant0._Z18kQuantizeBlockwiseI6__halfLi256ELi2ELi0ELi2EEvPfPT_S1_PhS1_ii:
	.zero		576


//--------------------- .nv.constant0._Z18kQuantizeBlockwiseI6__halfLi512ELi2ELi0ELi2EEvPfPT_S1_PhS1_ii --------------------------
	.section	.nv.constant0._Z18kQuantizeBlockwiseI6__halfLi512ELi2ELi0ELi2EEvPfPT_S1_PhS1_ii,"a",@progbits
	.sectionflags	@""
	.align	4
.nv.constant0._Z18kQuantizeBlockwiseI6__halfLi512ELi2ELi0ELi2EEvPfPT_S1_PhS1_ii:
	.zero		576


//--------------------- .nv.constant0._Z18kQuantizeBlockwiseI6__halfLi1024ELi4ELi0ELi2EEvPfPT_S1_PhS1_ii --------------------------
	.section	.nv.constant0._Z18kQuantizeBlockwiseI6__halfLi1024ELi4ELi0ELi2EEvPfPT_S1_PhS1_ii,"a",@progbits
	.sectionflags	@""
	.align	4
.nv.constant0._Z18kQuantizeBlockwiseI6__halfLi1024ELi4ELi0ELi2EEvPfPT_S1_PhS1_ii:
	.zero		576


//--------------------- .nv.constant0._Z18kQuantizeBlockwiseI6__halfLi2048ELi4ELi0ELi2EEvPfPT_S1_PhS1_ii --------------------------
	.section	.nv.constant0._Z18kQuantizeBlockwiseI6__halfLi2048ELi4ELi0ELi2EEvPfPT_S1_PhS1_ii,"a",@progbits
	.sectionflags	@""
	.align	4
.nv.constant0._Z18kQuantizeBlockwiseI6__halfLi2048ELi4ELi0ELi2EEvPfPT_S1_PhS1_ii:
	.zero		576


//--------------------- .nv.constant0._Z18kQuantizeBlockwiseI6__halfLi4096ELi4ELi0ELi2EEvPfPT_S1_PhS1_ii --------------------------
	.section	.nv.constant0._Z18kQuantizeBlockwiseI6__halfLi4096ELi4ELi0ELi2EEvPfPT_S1_PhS1_ii,"a",@progbits
	.sectionflags	@""
	.align	4
.nv.constant0._Z18kQuantizeBlockwiseI6__halfLi4096ELi4ELi0ELi2EEvPfPT_S1_PhS1_ii:
	.zero		576


//--------------------- .nv.constant0._Z18kQuantizeBlockwiseI6__halfLi64ELi2ELi0ELi1EEvPfPT_S1_PhS1_ii --------------------------
	.section	.nv.constant0._Z18kQuantizeBlockwiseI6__halfLi64ELi2ELi0ELi1EEvPfPT_S1_PhS1_ii,"a",@progbits
	.sectionflags	@""
	.align	4
.nv.constant0._Z18kQuantizeBlockwiseI6__halfLi64ELi2ELi0ELi1EEvPfPT_S1_PhS1_ii:
	.zero		576


//--------------------- .nv.constant0._Z18kQuantizeBlockwiseI6__halfLi128ELi2ELi0ELi1EEvPfPT_S1_PhS1_ii --------------------------
	.section	.nv.constant0._Z18kQuantizeBlockwiseI6__halfLi128ELi2ELi0ELi1EEvPfPT_S1_PhS1_ii,"a",@progbits
	.sectionflags	@""
	.align	4
.nv.constant0._Z18kQuantizeBlockwiseI6__halfLi128ELi2ELi0ELi1EEvPfPT_S1_PhS1_ii:
	.zero		576


//--------------------- .nv.constant0._Z18kQuantizeBlockwiseI6__halfLi256ELi2ELi0ELi1EEvPfPT_S1_PhS1_ii --------------------------
	.section	.nv.constant0._Z18kQuantizeBlockwiseI6__halfLi256ELi2ELi0ELi1EEvPfPT_S1_PhS1_ii,"a",@progbits
	.sectionflags	@""
	.align	4
.nv.constant0._Z18kQuantizeBlockwiseI6__halfLi256ELi2ELi0ELi1EEvPfPT_S1_PhS1_ii:
	.zero		576


//--------------------- .nv.constant0._Z18kQuantizeBlockwiseI6__halfLi512ELi2ELi0ELi1EEvPfPT_S1_PhS1_ii --------------------------
	.section	.nv.constant0._Z18kQuantizeBlockwiseI6__halfLi512ELi2ELi0ELi1EEvPfPT_S1_PhS1_ii,"a",@progbits
	.sectionflags	@""
	.align	4
.nv.constant0._Z18kQuantizeBlockwiseI6__halfLi512ELi2ELi0ELi1EEvPfPT_S1_PhS1_ii:
	.zero		576


//--------------------- .nv.constant0._Z18kQuantizeBlockwiseI6__halfLi1024ELi4ELi0ELi1EEvPfPT_S1_PhS1_ii --------------------------
	.section	.nv.constant0._Z18kQuantizeBlockwiseI6__halfLi1024ELi4ELi0ELi1EEvPfPT_S1_PhS1_ii,"a",@progbits
	.sectionflags	@""
	.align	4
.nv.constant0._Z18kQuantizeBlockwiseI6__halfLi1024ELi4ELi0ELi1EEvPfPT_S1_PhS1_ii:
	.zero		576


//--------------------- .nv.constant0._Z18kQuantizeBlockwiseI6__halfLi2048ELi4ELi0ELi1EEvPfPT_S1_PhS1_ii --------------------------
	.section	.nv.constant0._Z18kQuantizeBlockwiseI6__halfLi2048ELi4ELi0ELi1EEvPfPT_S1_PhS1_ii,"a",@progbits
	.sectionflags	@""
	.align	4
.nv.constant0._Z18kQuantizeBlockwiseI6__halfLi2048ELi4ELi0ELi1EEvPfPT_S1_PhS1_ii:
	.zero		576


//--------------------- .nv.constant0._Z18kQuantizeBlockwiseI6__halfLi4096ELi4ELi0ELi1EEvPfPT_S1_PhS1_ii --------------------------
	.section	.nv.constant0._Z18kQuantizeBlockwiseI6__halfLi4096ELi4ELi0ELi1EEvPfPT_S1_PhS1_ii,"a",@progbits
	.sectionflags	@""
	.align	4
.nv.constant0._Z18kQuantizeBlockwiseI6__halfLi4096ELi4ELi0ELi1EEvPfPT_S1_PhS1_ii:
	.zero		576


//--------------------- .nv.constant0._Z18kQuantizeBlockwiseI6__halfLi64ELi2ELi0ELi0EEvPfPT_S1_PhS1_ii --------------------------
	.section	.nv.constant0._Z18kQuantizeBlockwiseI6__halfLi64ELi2ELi0ELi0EEvPfPT_S1_PhS1_ii,"a",@progbits
	.sectionflags	@""
	.align	4
.nv.constant0._Z18kQuantizeBlockwiseI6__halfLi64ELi2ELi0ELi0EEvPfPT_S1_PhS1_ii:
	.zero		576


//--------------------- .nv.constant0._Z18kQuantizeBlockwiseI6__halfLi128ELi2ELi0ELi0EEvPfPT_S1_PhS1_ii --------------------------
	.section	.nv.constant0._Z18kQuantizeBlockwiseI6__halfLi128ELi2ELi0ELi0EEvPfPT_S1_PhS1_ii,"a",@progbits
	.sectionflags	@""
	.align	4
.nv.constant0._Z18kQuantizeBlockwiseI6__halfLi128ELi2ELi0ELi0EEvPfPT_S1_PhS1_ii:
	.zero		576


//--------------------- .nv.constant0._Z18kQuantizeBlockwiseI6__halfLi256ELi2ELi0ELi0EEvPfPT_S1_PhS1_ii --------------------------
	.section	.nv.constant0._Z18kQuantizeBlockwiseI6__halfLi256ELi2ELi0ELi0EEvPfPT_S1_PhS1_ii,"a",@progbits
	.sectionflags	@""
	.align	4
.nv.constant0._Z18kQuantizeBlockwiseI6__halfLi256ELi2ELi0ELi0EEvPfPT_S1_PhS1_ii:
	.zero		576


//--------------------- .nv.constant0._Z18kQuantizeBlockwiseI6__halfLi512ELi2ELi0ELi0EEvPfPT_S1_PhS1_ii --------------------------
	.section	.nv.constant0._Z18kQuantizeBlockwiseI6__halfLi512ELi2ELi0ELi0EEvPfPT_S1_PhS1_ii,"a",@progbits
	.sectionflags	@""
	.align	4
.nv.constant0._Z18kQuantizeBlockwiseI6__halfLi512ELi2ELi0ELi0EEvPfPT_S1_PhS1_ii:
	.zero		576


//--------------------- .nv.constant0._Z18kQuantizeBlockwiseI6__halfLi1024ELi4ELi0ELi0EEvPfPT_S1_PhS1_ii --------------------------
	.section	.nv.constant0._Z18kQuantizeBlockwiseI6__halfLi1024ELi4ELi0ELi0EEvPfPT_S1_PhS1_ii,"a",@progbits
	.sectionflags	@""
	.align	4
.nv.constant0._Z18kQuantizeBlockwiseI6__halfLi1024ELi4ELi0ELi0EEvPfPT_S1_PhS1_ii:
	.zero		576


//--------------------- .nv.constant0._Z18kQuantizeBlockwiseI6__halfLi2048ELi4ELi0ELi0EEvPfPT_S1_PhS1_ii --------------------------
	.section	.nv.constant0._Z18kQuantizeBlockwiseI6__halfLi2048ELi4ELi0ELi0EEvPfPT_S1_PhS1_ii,"a",@progbits
	.sectionflags	@""
	.align	4
.nv.constant0._Z18kQuantizeBlockwiseI6__halfLi2048ELi4ELi0ELi0EEvPfPT_S1_PhS1_ii:
	.zero		576


//--------------------- .nv.constant0._Z18kQuantizeBlockwiseI6__halfLi4096ELi4ELi1ELi0EEvPfPT_S1_PhS1_ii --------------------------
	.section	.nv.constant0._Z18kQuantizeBlockwiseI6__halfLi4096ELi4ELi1ELi0EEvPfPT_S1_PhS1_ii,"a",@progbits
	.sectionflags	@""
	.align	4
.nv.constant0._Z18kQuantizeBlockwiseI6__halfLi4096ELi4ELi1ELi0EEvPfPT_S1_PhS1_ii:
	.zero		576


//--------------------- .nv.constant0._Z18kQuantizeBlockwiseI6__halfLi4096ELi4ELi0ELi0EEvPfPT_S1_PhS1_ii --------------------------
	.section	.nv.constant0._Z18kQuantizeBlockwiseI6__halfLi4096ELi4ELi0ELi0EEvPfPT_S1_PhS1_ii,"a",@progbits
	.sectionflags	@""
	.align	4
.nv.constant0._Z18kQuantizeBlockwiseI6__halfLi4096ELi4ELi0ELi0EEvPfPT_S1_PhS1_ii:
	.zero		576


//--------------------- .nv.constant0._Z21kOptimizer32bit2StateI13__nv_bfloat16Li6EEvPT_S2_PfS3_S3_ffffffffiffbi --------------------------
	.section	.nv.constant0._Z21kOptimizer32bit2StateI13__nv_bfloat16Li6EEvPT_S2_PfS3_S3_ffffffffiffbi,"a",@progbits
	.sectionflags	@""
	.align	4
.nv.constant0._Z21kOptimizer32bit2StateI13__nv_bfloat16Li6EEvPT_S2_PfS3_S3_ffffffffiffbi:
	.zero		620


//--------------------- .nv.constant0._Z21kOptimizer32bit2StateI6__halfLi6EEvPT_S2_PfS3_S3_ffffffffiffbi --------------------------
	.section	.nv.constant0._Z21kOptimizer32bit2StateI6__halfLi6EEvPT_S2_PfS3_S3_ffffffffiffbi,"a",@progbits
	.sectionflags	@""
	.align	4
.nv.constant0._Z21kOptimizer32bit2StateI6__halfLi6EEvPT_S2_PfS3_S3_ffffffffiffbi:
	.zero		620


//--------------------- .nv.constant0._Z21kOptimizer32bit2StateIfLi6EEvPT_S1_PfS2_S2_ffffffffiffbi --------------------------
	.section	.nv.constant0._Z21kOptimizer32bit2StateIfLi6EEvPT_S1_PfS2_S2_ffffffffiffbi,"a",@progbits
	.sectionflags	@""
	.align	4
.nv.constant0._Z21kOptimizer32bit2StateIfLi6EEvPT_S1_PfS2_S2_ffffffffiffbi:
	.zero		620


//--------------------- .nv.constant0._Z21kOptimizer32bit2StateI13__nv_bfloat16Li0EEvPT_S2_PfS3_S3_ffffffffiffbi --------------------------
	.section	.nv.constant0._Z21kOptimizer32bit2StateI13__nv_bfloat16Li0EEvPT_S2_PfS3_S3_ffffffffiffbi,"a",@progbits
	.sectionflags	@""
	.align	4
.nv.constant0._Z21kOptimizer32bit2StateI13__nv_bfloat16Li0EEvPT_S2_PfS3_S3_ffffffffiffbi:
	.zero		620


//--------------------- .nv.constant0._Z21kOptimizer32bit2StateI6__halfLi0EEvPT_S2_PfS3_S3_ffffffffiffbi --------------------------
	.section	.nv.constant0._Z21kOptimizer32bit2StateI6__halfLi0EEvPT_S2_PfS3_S3_ffffffffiffbi,"a",@progbits
	.sectionflags	@""
	.align	4
.nv.constant0._Z21kOptimizer32bit2StateI6__halfLi0EEvPT_S2_PfS3_S3_ffffffffiffbi:
	.zero		620


//--------------------- .nv.constant0._Z21kOptimizer32bit2StateIfLi0EEvPT_S1_PfS2_S2_ffffffffiffbi --------------------------
	.section	.nv.constant0._Z21kOptimizer32bit2StateIfLi0EEvPT_S1_PfS2_S2_ffffffffiffbi,"a",@progbits
	.sectionflags	@""
	.align	4
.nv.constant0._Z21kOptimizer32bit2StateIfLi0EEvPT_S1_PfS2_S2_ffffffffiffbi:
	.zero		620


//--------------------- .nv.constant0._Z33kPreconditionOptimizer32bit2StateI13__nv_bfloat16Li6ELi4096ELi8EEvPT_S2_PfS3_S3_ffffiffi --------------------------
	.section	.nv.constant0._Z33kPreconditionOptimizer32bit2StateI13__nv_bfloat16Li6ELi4096ELi8EEvPT_S2_PfS3_S3_ffffiffi,"a",@progbits
	.sectionflags	@""
	.align	4
.nv.constant0._Z33kPreconditionOptimizer32bit2StateI13__nv_bfloat16Li6ELi4096ELi8EEvPT_S2_PfS3_S3_ffffiffi:
	.zero		600


//--------------------- .nv.constant0._Z33kPreconditionOptimizer32bit2StateI6__halfLi6ELi4096ELi8EEvPT_S2_PfS3_S3_ffffiffi --------------------------
	.section	.nv.constant0._Z33kPreconditionOptimizer32bit2StateI6__halfLi6ELi4096ELi8EEvPT_S2_PfS3_S3_ffffiffi,"a",@progbits
	.sectionflags	@""
	.align	4
.nv.constant0._Z33kPreconditionOptimizer32bit2StateI6__halfLi6ELi4096ELi8EEvPT_S2_PfS3_S3_ffffiffi:
	.zero		600


//--------------------- .nv.constant0._Z33kPreconditionOptimizer32bit2StateIfLi6ELi4096ELi8EEvPT_S1_PfS2_S2_ffffiffi --------------------------
	.section	.nv.constant0._Z33kPreconditionOptimizer32bit2StateIfLi6ELi4096ELi8EEvPT_S1_PfS2_S2_ffffiffi,"a",@progbits
	.sectionflags	@""
	.align	4
.nv.constant0._Z33kPreconditionOptimizer32bit2StateIfLi6ELi4096ELi8EEvPT_S1_PfS2_S2_ffffiffi:
	.zero		600


//--------------------- .nv.constant0._Z33kPreconditionOptimizer32bit2StateI13__nv_bfloat16Li0ELi4096ELi8EEvPT_S2_PfS3_S3_ffffiffi --------------------------
	.section	.nv.constant0._Z33kPreconditionOptimizer32bit2StateI13__nv_bfloat16Li0ELi4096ELi8EEvPT_S2_PfS3_S3_ffffiffi,"a",@progbits
	.sectionflags	@""
	.align	4
.nv.constant0._Z33kPreconditionOptimizer32bit2StateI13__nv_bfloat16Li0ELi4096ELi8EEvPT_S2_PfS3_S3_ffffiffi:
	.zero		600


//--------------------- .nv.constant0._Z33kPreconditionOptimizer32bit2StateI6__halfLi0ELi4096ELi8EEvPT_S2_PfS3_S3_ffffiffi --------------------------
	.section	.nv.constant0._Z33kPreconditionOptimizer32bit2StateI6__halfLi0ELi4096ELi8EEvPT_S2_PfS3_S3_ffffiffi,"a",@progbits
	.sectionflags	@""
	.align	4
.nv.constant0._Z33kPreconditionOptimizer32bit2StateI6__halfLi0ELi4096ELi8EEvPT_S2_PfS3_S3_ffffiffi:
	.zero		600


//--------------------- .nv.constant0._Z33kPreconditionOptimizer32bit2StateIfLi0ELi4096ELi8EEvPT_S1_PfS2_S2_ffffiffi --------------------------
	.section	.nv.constant0._Z33kPreconditionOptimizer32bit2StateIfLi0ELi4096ELi8EEvPT_S1_PfS2_S2_ffffiffi,"a",@progbits
	.sectionflags	@""
	.align	4
.nv.constant0._Z33kPreconditionOptimizer32bit2StateIfLi0ELi4096ELi8EEvPT_S1_PfS2_S2_ffffiffi:
	.zero		600


//--------------------- .nv.constant0._Z21kOptimizer32bit1StateI13__nv_bfloat16Li4EEvPT_S2_PfS3_ffffffiffbi --------------------------
	.section	.nv.constant0._Z21kOptimizer32bit1StateI13__nv_bfloat16Li4EEvPT_S2_PfS3_ffffffiffbi,"a",@progbits
	.sectionflags	@""
	.align	4
.nv.constant0._Z21kOptimizer32bit1StateI13__nv_bfloat16Li4EEvPT_S2_PfS3_ffffffiffbi:
	.zero		604


//--------------------- .nv.constant0._Z21kOptimizer32bit1StateIfLi4EEvPT_S1_PfS2_ffffffiffbi --------------------------
	.section	.nv.constant0._Z21kOptimizer32bit1StateIfLi4EEvPT_S1_PfS2_ffffffiffbi,"a",@progbits
	.sectionflags	@""
	.align	4
.nv.constant0._Z21kOptimizer32bit1StateIfLi4EEvPT_S1_PfS2_ffffffiffbi:
	.zero		604


//--------------------- .nv.constant0._Z21kOptimizer32bit1StateI6__halfLi4EEvPT_S2_PfS3_ffffffiffbi --------------------------
	.section	.nv.constant0._Z21kOptimizer32bit1StateI6__halfLi4EEvPT_S2_PfS3_ffffffiffbi,"a",@progbits
	.sectionflags	@""
	.align	4
.nv.constant0._Z21kOptimizer32bit1StateI6__halfLi4EEvPT_S2_PfS3_ffffffiffbi:
	.zero		604


//--------------------- .nv.constant0._Z21kOptimizer32bit1StateI13__nv_bfloat16Li5EEvPT_S2_PfS3_ffffffiffbi --------------------------
	.section	.nv.constant0._Z21kOptimizer32bit1StateI13__nv_bfloat16Li5EEvPT_S2_PfS3_ffffffiffbi,"a",@progbits
	.sectionflags	@""
	.align	4
.nv.constant0._Z21kOptimizer32bit1StateI13__nv_bfloat16Li5EEvPT_S2_PfS3_ffffffiffbi:
	.zero		604


//--------------------- .nv.constant0._Z21kOptimizer32bit1StateIfLi5EEvPT_S1_PfS2_ffffffiffbi --------------------------
	.section	.nv.constant0._Z21kOptimizer32bit1StateIfLi5EEvPT_S1_PfS2_ffffffiffbi,"a",@progbits
	.sectionflags	@""
	.align	4
.nv.constant0._Z21kOptimizer32bit1StateIfLi5EEvPT_S1_PfS2_ffffffiffbi:
	.zero		604


//--------------------- .nv.constant0._Z21kOptimizer32bit1StateI6__halfLi5EEvPT_S2_PfS3_ffffffiffbi --------------------------
	.section	.nv.constant0._Z21kOptimizer32bit1StateI6__halfLi5EEvPT_S2_PfS3_ffffffiffbi,"a",@progbits
	.sectionflags	@""
	.align	4
.nv.constant0._Z21kOptimizer32bit1StateI6__halfLi5EEvPT_S2_PfS3_ffffffiffbi:
	.zero		604


//--------------------- .nv.constant0._Z21kOptimizer32bit1StateI13__nv_bfloat16Li2EEvPT_S2_PfS3_ffffffiffbi --------------------------
	.section	.nv.constant0._Z21kOptimizer32bit1StateI13__nv_bfloat16Li2EEvPT_S2_PfS3_ffffffiffbi,"a",@progbits
	.sectionflags	@""
	.align	4
.nv.constant0._Z21kOptimizer32bit1StateI13__nv_bfloat16Li2EEvPT_S2_PfS3_ffffffiffbi:
	.zero		604


//--------------------- .nv.constant0._Z21kOptimizer32bit1StateIfLi2EEvPT_S1_PfS2_ffffffiffbi --------------------------
	.section	.nv.constant0._Z21kOptimizer32bit1StateIfLi2EEvPT_S1_PfS2_ffffffiffbi,"a",@progbits
	.sectionflags	@""
	.align	4
.nv.constant0._Z21kOptimizer32bit1StateIfLi2EEvPT_S1_PfS2_ffffffiffbi:
	.zero		604


//--------------------- .nv.constant0._Z21kOptimizer32bit1StateI6__halfLi2EEvPT_S2_PfS3_ffffffiffbi --------------------------
	.section	.nv.constant0._Z21kOptimizer32bit1StateI6__halfLi2EEvPT_S2_PfS3_ffffffiffbi,"a",@progbits
	.sectionflags	@""
	.align	4
.nv.constant0._Z21kOptimizer32bit1StateI6__halfLi2EEvPT_S2_PfS3_ffffffiffbi:
	.zero		604


//--------------------- .nv.constant0._Z21kOptimizer32bit1StateI13__nv_bfloat16Li1EEvPT_S2_PfS3_ffffffiffbi --------------------------
	.section	.nv.constant0._Z21kOptimizer32bit1StateI13__nv_bfloat16Li1EEvPT_S2_PfS3_ffffffiffbi,"a",@progbits
	.sectionflags	@""
	.align	4
.nv.constant0._Z21kOptimizer32bit1StateI13__nv_bfloat16Li1EEvPT_S2_PfS3_ffffffiffbi:
	.zero		604


//--------------------- .nv.constant0._Z21kOptimizer32bit1StateIfLi1EEvPT_S1_PfS2_ffffffiffbi --------------------------
	.section	.nv.constant0._Z21kOptimizer32bit1StateIfLi1EEvPT_S1_PfS2_ffffffiffbi,"a",@progbits
	.sectionflags	@""
	.align	4
.nv.constant0._Z21kOptimizer32bit1StateIfLi1EEvPT_S1_PfS2_ffffffiffbi:
	.zero		604


//--------------------- .nv.constant0._Z21kOptimizer32bit1StateI6__halfLi1EEvPT_S2_PfS3_ffffffiffbi --------------------------
	.section	.nv.constant0._Z21kOptimizer32bit1StateI6__halfLi1EEvPT_S2_PfS3_ffffffiffbi,"a",@progbits
	.sectionflags	@""
	.align	4
.nv.constant0._Z21kOptimizer32bit1StateI6__halfLi1EEvPT_S2_PfS3_ffffffiffbi:
	.zero		604


//--------------------- .nv.constant0._Z33kPreconditionOptimizer32bit1StateI13__nv_bfloat16Li4ELi4096ELi8EEvPT_S2_PfS3_ffffiffi --------------------------
	.section	.nv.constant0._Z33kPreconditionOptimizer32bit1StateI13__nv_bfloat16Li4ELi4096ELi8EEvPT_S2_PfS3_ffffiffi,"a",@progbits
	.sectionflags	@""
	.align	4
.nv.constant0._Z33kPreconditionOptimizer32bit1StateI13__nv_bfloat16Li4ELi4096ELi8EEvPT_S2_PfS3_ffffiffi:
	.zero		592


//--------------------- .nv.constant0._Z33kPreconditionOptimizer32bit1StateIfLi4ELi4096ELi8EEvPT_S1_PfS2_ffffiffi --------------------------
	.section	.nv.constant0._Z33kPreconditionOptimizer32bit1StateIfLi4ELi4096ELi8EEvPT_S1_PfS2_ffffiffi,"a",@progbits
	.sectionflags	@""
	.align	4
.nv.constant0._Z33kPreconditionOptimizer32bit1StateIfLi4ELi4096ELi8EEvPT_S1_PfS2_ffffiffi:
	.zero		592


//--------------------- .nv.constant0._Z33kPreconditionOptimizer32bit1StateI6__halfLi4ELi4096ELi8EEvPT_S2_PfS3_ffffiffi --------------------------
	.section	.nv.constant0._Z33kPreconditionOptimizer32bit1StateI6__halfLi4ELi4096ELi8EEvPT_S2_PfS3_ffffiffi,"a",@progbits
	.sectionflags	@""
	.align	4
.nv.constant0._Z33kPreconditionOptimizer32bit1StateI6__halfLi4ELi4096ELi8EEvPT_S2_PfS3_ffffiffi:
	.zero		592


//--------------------- .nv.constant0._Z33kPreconditionOptimizer32bit1StateI13__nv_bfloat16Li5ELi4096ELi8EEvPT_S2_PfS3_ffffiffi --------------------------
	.section	.nv.constant0._Z33kPreconditionOptimizer32bit1StateI13__nv_bfloat16Li5ELi4096ELi8EEvPT_S2_PfS3_ffffiffi,"a",@progbits
	.sectionflags	@""
	.align	4
.nv.constant0._Z33kPreconditionOptimizer32bit1StateI13__nv_bfloat16Li5ELi4096ELi8EEvPT_S2_PfS3_ffffiffi:
	.zero		592


//--------------------- .nv.constant0._Z33kPreconditionOptimizer32bit1StateIfLi5ELi4096ELi8EEvPT_S1_PfS2_ffffiffi --------------------------
	.section	.nv.constant0._Z33kPreconditionOptimizer32bit1StateIfLi5ELi4096ELi8EEvPT_S1_PfS2_ffffiffi,"a",@progbits
	.sectionflags	@""
	.align	4
.nv.constant0._Z33kPreconditionOptimizer32bit1StateIfLi5ELi4096ELi8EEvPT_S1_PfS2_ffffiffi:
	.zero		592


//--------------------- .nv.constant0._Z33kPreconditionOptimizer32bit1StateI6__halfLi5ELi4096ELi8EEvPT_S2_PfS3_ffffiffi --------------------------
	.section	.nv.constant0._Z33kPreconditionOptimizer32bit1StateI6__halfLi5ELi4096ELi8EEvPT_S2_PfS3_ffffiffi,"a",@progbits
	.sectionflags	@""
	.align	4
.nv.constant0._Z33kPreconditionOptimizer32bit1StateI6__halfLi5ELi4096ELi8EEvPT_S2_PfS3_ffffiffi:
	.zero		592


//--------------------- .nv.constant0._Z33kPreconditionOptimizer32bit1StateI13__nv_bfloat16Li2ELi4096ELi8EEvPT_S2_PfS3_ffffiffi --------------------------
	.section	.nv.constant0._Z33kPreconditionOptimizer32bit1StateI13__nv_bfloat16Li2ELi4096ELi8EEvPT_S2_PfS3_ffffiffi,"a",@progbits
	.sectionflags	@""
	.align	4
.nv.constant0._Z33kPreconditionOptimizer32bit1StateI13__nv_bfloat16Li2ELi4096ELi8EEvPT_S2_PfS3_ffffiffi:
	.zero		592


//--------------------- .nv.constant0._Z33kPreconditionOptimizer32bit1StateIfLi2ELi4096ELi8EEvPT_S1_PfS2_ffffiffi --------------------------
	.section	.nv.constant0._Z33kPreconditionOptimizer32bit1StateIfLi2ELi4096ELi8EEvPT_S1_PfS2_ffffiffi,"a",@progbits
	.sectionflags	@""
	.align	4
.nv.constant0._Z33kPreconditionOptimizer32bit1StateIfLi2ELi4096ELi8EEvPT_S1_PfS2_ffffiffi:
	.zero		592


//--------------------- .nv.constant0._Z33kPreconditionOptimizer32bit1StateI6__halfLi2ELi4096ELi8EEvPT_S2_PfS3_ffffiffi --------------------------
	.section	.nv.constant0._Z33kPreconditionOptimizer32bit1StateI6__halfLi2ELi4096ELi8EEvPT_S2_PfS3_ffffiffi,"a",@progbits
	.sectionflags	@""
	.align	4
.nv.constant0._Z33kPreconditionOptimizer32bit1StateI6__halfLi2ELi4096ELi8EEvPT_S2_PfS3_ffffiffi:
	.zero		592


//--------------------- .nv.constant0._Z33kPreconditionOptimizer32bit1StateI13__nv_bfloat16Li1ELi4096ELi8EEvPT_S2_PfS3_ffffiffi --------------------------
	.section	.nv.constant0._Z33kPreconditionOptimizer32bit1StateI13__nv_bfloat16Li1ELi4096ELi8EEvPT_S2_PfS3_ffffiffi,"a",@progbits
	.sectionflags	@""
	.align	4
.nv.constant0._Z33kPreconditionOptimizer32bit1StateI13__nv_bfloat16Li1ELi4096ELi8EEvPT_S2_PfS3_ffffiffi:
	.zero		592


//--------------------- .nv.constant0._Z33kPreconditionOptimizer32bit1StateIfLi1ELi4096ELi8EEvPT_S1_PfS2_ffffiffi --------------------------
	.section	.nv.constant0._Z33kPreconditionOptimizer32bit1StateIfLi1ELi4096ELi8EEvPT_S1_PfS2_ffffiffi,"a",@progbits
	.sectionflags	@""
	.align	4
.nv.constant0._Z33kPreconditionOptimizer32bit1StateIfLi1ELi4096ELi8EEvPT_S1_PfS2_ffffiffi:
	.zero		592


//--------------------- .nv.constant0._Z33kPreconditionOptimizer32bit1StateI6__halfLi1ELi4096ELi8EEvPT_S2_PfS3_ffffiffi --------------------------
	.section	.nv.constant0._Z33kPreconditionOptimizer32bit1StateI6__halfLi1ELi4096ELi8EEvPT_S2_PfS3_ffffiffi,"a",@progbits
	.sectionflags	@""
	.align	4
.nv.constant0._Z33kPreconditionOptimizer32bit1StateI6__halfLi1ELi4096ELi8EEvPT_S2_PfS3_ffffiffi:
	.zero		592


//--------------------- .nv.constant0._Z22kdequant_mm_int32_fp16ILi4ELi512EEvPiPfS1_P6__halfS3_iii --------------------------
	.section	.nv.constant0._Z22kdequant_mm_int32_fp16ILi4ELi512EEvPiPfS1_P6__halfS3_iii,"a",@progbits
	.sectionflags	@""
	.align	4
.nv.constant0._Z22kdequant_mm_int32_fp16ILi4ELi512EEvPiPfS1_P6__halfS3_iii:
	.zero		580


//--------------------- .nv.constant0._Z26kgemm_4bit_inference_naiveIfLi128ELi32EEviiiPT_PhPfPKfS1_iiii --------------------------
	.section	.nv.constant0._Z26kgemm_4bit_inference_naiveIfLi128ELi32EEviiiPT_PhPfPKfS1_iiii,"a",@progbits
	.sectionflags	@""
	.align	4
.nv.constant0._Z26kgemm_4bit_inference_naiveIfLi128ELi32EEviiiPT_PhPfPKfS1_iiii:
	.zero		600


//--------------------- .nv.constant0._Z26kgemm_4bit_inference_naiveI13__nv_bfloat16Li128ELi16EEviiiPT_PhPfPKfS2_iiii --------------------------
	.section	.nv.constant0._Z26kgemm_4bit_inference_naiveI13__nv_bfloat16Li128ELi16EEviiiPT_PhPfPKfS2_iiii,"a",@progbits
	.sectionflags	@""
	.align	4
.nv.constant0._Z26kgemm_4bit_inference_naiveI13__nv_bfloat16Li128ELi16EEviiiPT_PhPfPKfS2_iiii:
	.zero		600


//--------------------- .nv.constant0._Z26kgemm_4bit_inference_naiveI6__halfLi128ELi16EEviiiPT_PhPfPKfS2_iiii --------------------------
	.section	.nv.constant0._Z26kgemm_4bit_inference_naiveI6__halfLi128ELi16EEviiiPT_PhPfPKfS2_iiii,"a",@progbits
	.sectionflags	@""
	.align	4
.nv.constant0._Z26kgemm_4bit_inference_naiveI6__halfLi128ELi16EEviiiPT_PhPfPKfS2_iiii:
	.zero		600


//--------------------- .nv.constant0._Z5kfuncIfLi2EEvPT_S1_S0_l --------------------------
	.section	.nv.constant0._Z5kfuncIfLi2EEvPT_S1_S0_l,"a",@progbits
	.sectionflags	@""
	.align	4
.nv.constant0._Z5kfuncIfLi2EEvPT_S1_S0_l:
	.zero		560


//--------------------- .nv.constant0._Z5kfuncIfLi1EEvPT_S1_S0_l --------------------------
	.section	.nv.constant0._Z5kfuncIfLi1EEvPT_S1_S0_l,"a",@progbits
	.sectionflags	@""
	.align	4
.nv.constant0._Z5kfuncIfLi1EEvPT_S1_S0_l:
	.zero		560


//--------------------- .nv.constant0._Z5kfuncIhLi0EEvPT_S1_S0_l --------------------------
	.section	.nv.constant0._Z5kfuncIhLi0EEvPT_S1_S0_l,"a",@progbits
	.sectionflags	@""
	.align	4
.nv.constant0._Z5kfuncIhLi0EEvPT_S1_S0_l:
	.zero		560


//--------------------- .nv.constant0._Z5kfuncIfLi0EEvPT_S1_S0_l --------------------------
	.section	.nv.constant0._Z5kfuncIfLi0EEvPT_S1_S0_l,"a",@progbits
	.sectionflags	@""
	.align	4
.nv.constant0._Z5kfuncIfLi0EEvPT_S1_S0_l:
	.zero		560


//--------------------- .nv.constant0._Z16kInt8VectorQuantI6__halfLi1024ELi1EEvPT_PaPffii --------------------------
	.section	.nv.constant0._Z16kInt8VectorQuantI6__halfLi1024ELi1EEvPT_PaPffii,"a",@progbits
	.sectionflags	@""
	.align	4
.nv.constant0._Z16kInt8VectorQuantI6__halfLi1024ELi1EEvPT_PaPffii:
	.zero		564


//--------------------- .nv.constant0._Z16kInt8VectorQuantI6__halfLi1024ELi0EEvPT_PaPffii --------------------------
	.section	.nv.constant0._Z16kInt8VectorQuantI6__halfLi1024ELi0EEvPT_PaPffii,"a",@progbits
	.sectionflags	@""
	.align	4
.nv.constant0._Z16kInt8VectorQuantI6__halfLi1024ELi0EEvPT_PaPffii:
	.zero		564


//--------------------- SYMBOLS --------------------------

	.type		.nv.reservedSmem.offset0,@object
	.size		.nv.reservedSmem.offset0,0x4
